//
// Generated by NVIDIA NVVM Compiler
//
// Compiler Build ID: CL-36424714
// Cuda compilation tools, release 13.0, V13.0.88
// Based on NVVM 20.0.0
//

.version 9.0
.target sm_100
.address_size 64

	// .globl	_Z17generatePredicatePKiPiii
// _ZZN3cub18CUB_300001_SM_10006detail4scan16DeviceScanKernelINS2_10policy_hubIiiijN4cuda3std3__44plusIvEEE10Policy1000EPiSC_NS0_13ScanTileStateIiLb1EEES9_NS1_10InputValueIiSC_EEjiLb0EiEEvT0_T1_T2_iT3_T4_T5_E12temp_storage has been demoted
// _ZZN3cub18CUB_300001_SM_10006detail4scan16DeviceScanKernelINS2_10policy_hubIiiimN4cuda3std3__44plusIvEEE10Policy1000EPiSC_NS0_13ScanTileStateIiLb1EEES9_NS1_10InputValueIiSC_EEmiLb0EiEEvT0_T1_T2_iT3_T4_T5_E12temp_storage has been demoted
.global .align 1 .b8 _ZN34_INTERNAL_1d0550f0_4_k_cu_1ff3b50b4cuda3std3__45__cpo5beginE[1];
.global .align 1 .b8 _ZN34_INTERNAL_1d0550f0_4_k_cu_1ff3b50b4cuda3std3__45__cpo3endE[1];
.global .align 1 .b8 _ZN34_INTERNAL_1d0550f0_4_k_cu_1ff3b50b4cuda3std3__45__cpo6cbeginE[1];
.global .align 1 .b8 _ZN34_INTERNAL_1d0550f0_4_k_cu_1ff3b50b4cuda3std3__45__cpo4cendE[1];
.global .align 1 .b8 _ZN34_INTERNAL_1d0550f0_4_k_cu_1ff3b50b4cuda3std3__45__cpo6rbeginE[1];
.global .align 1 .b8 _ZN34_INTERNAL_1d0550f0_4_k_cu_1ff3b50b4cuda3std3__45__cpo4rendE[1];
.global .align 1 .b8 _ZN34_INTERNAL_1d0550f0_4_k_cu_1ff3b50b4cuda3std3__45__cpo7crbeginE[1];
.global .align 1 .b8 _ZN34_INTERNAL_1d0550f0_4_k_cu_1ff3b50b4cuda3std3__45__cpo5crendE[1];
.global .align 1 .b8 _ZN34_INTERNAL_1d0550f0_4_k_cu_1ff3b50b4cuda3std3__436_GLOBAL__N__1d0550f0_4_k_cu_1ff3b50b6ignoreE[1];
.global .align 1 .b8 _ZN34_INTERNAL_1d0550f0_4_k_cu_1ff3b50b4cuda3std3__419piecewise_constructE[1];
.global .align 1 .b8 _ZN34_INTERNAL_1d0550f0_4_k_cu_1ff3b50b4cuda3std3__48in_placeE[1];
.global .align 1 .b8 _ZN34_INTERNAL_1d0550f0_4_k_cu_1ff3b50b4cuda3std3__420unreachable_sentinelE[1];
.global .align 1 .b8 _ZN34_INTERNAL_1d0550f0_4_k_cu_1ff3b50b4cuda3std3__47nulloptE[1];
.global .align 1 .b8 _ZN34_INTERNAL_1d0550f0_4_k_cu_1ff3b50b4cuda3std3__48unexpectE[1];
.global .align 1 .b8 _ZN34_INTERNAL_1d0550f0_4_k_cu_1ff3b50b4cuda3std6ranges3__45__cpo4swapE[1];
.global .align 1 .b8 _ZN34_INTERNAL_1d0550f0_4_k_cu_1ff3b50b4cuda3std6ranges3__45__cpo9iter_moveE[1];
.global .align 1 .b8 _ZN34_INTERNAL_1d0550f0_4_k_cu_1ff3b50b4cuda3std6ranges3__45__cpo5beginE[1];
.global .align 1 .b8 _ZN34_INTERNAL_1d0550f0_4_k_cu_1ff3b50b4cuda3std6ranges3__45__cpo3endE[1];
.global .align 1 .b8 _ZN34_INTERNAL_1d0550f0_4_k_cu_1ff3b50b4cuda3std6ranges3__45__cpo6cbeginE[1];
.global .align 1 .b8 _ZN34_INTERNAL_1d0550f0_4_k_cu_1ff3b50b4cuda3std6ranges3__45__cpo4cendE[1];
.global .align 1 .b8 _ZN34_INTERNAL_1d0550f0_4_k_cu_1ff3b50b4cuda3std6ranges3__45__cpo7advanceE[1];
.global .align 1 .b8 _ZN34_INTERNAL_1d0550f0_4_k_cu_1ff3b50b4cuda3std6ranges3__45__cpo9iter_swapE[1];
.global .align 1 .b8 _ZN34_INTERNAL_1d0550f0_4_k_cu_1ff3b50b4cuda3std6ranges3__45__cpo4nextE[1];
.global .align 1 .b8 _ZN34_INTERNAL_1d0550f0_4_k_cu_1ff3b50b4cuda3std6ranges3__45__cpo4prevE[1];
.global .align 1 .b8 _ZN34_INTERNAL_1d0550f0_4_k_cu_1ff3b50b4cuda3std6ranges3__45__cpo4dataE[1];
.global .align 1 .b8 _ZN34_INTERNAL_1d0550f0_4_k_cu_1ff3b50b4cuda3std6ranges3__45__cpo5cdataE[1];
.global .align 1 .b8 _ZN34_INTERNAL_1d0550f0_4_k_cu_1ff3b50b4cuda3std6ranges3__45__cpo4sizeE[1];
.global .align 1 .b8 _ZN34_INTERNAL_1d0550f0_4_k_cu_1ff3b50b4cuda3std6ranges3__45__cpo5ssizeE[1];
.global .align 1 .b8 _ZN34_INTERNAL_1d0550f0_4_k_cu_1ff3b50b4cuda3std6ranges3__45__cpo8distanceE[1];
.global .align 1 .b8 _ZN34_INTERNAL_1d0550f0_4_k_cu_1ff3b50b6thrust24THRUST_300001_SM_1000_NS8cuda_cub3parE[1];
.global .align 1 .b8 _ZN34_INTERNAL_1d0550f0_4_k_cu_1ff3b50b6thrust24THRUST_300001_SM_1000_NS8cuda_cub10par_nosyncE[1];
.global .align 1 .b8 _ZN34_INTERNAL_1d0550f0_4_k_cu_1ff3b50b6thrust24THRUST_300001_SM_1000_NS6system6detail10sequential3seqE[1];
.global .align 1 .b8 _ZN34_INTERNAL_1d0550f0_4_k_cu_1ff3b50b6thrust24THRUST_300001_SM_1000_NS6system3cpp3parE[1];
.global .align 1 .b8 _ZN34_INTERNAL_1d0550f0_4_k_cu_1ff3b50b6thrust24THRUST_300001_SM_1000_NS12placeholders2_1E[1];
.global .align 1 .b8 _ZN34_INTERNAL_1d0550f0_4_k_cu_1ff3b50b6thrust24THRUST_300001_SM_1000_NS12placeholders2_2E[1];
.global .align 1 .b8 _ZN34_INTERNAL_1d0550f0_4_k_cu_1ff3b50b6thrust24THRUST_300001_SM_1000_NS12placeholders2_3E[1];
.global .align 1 .b8 _ZN34_INTERNAL_1d0550f0_4_k_cu_1ff3b50b6thrust24THRUST_300001_SM_1000_NS12placeholders2_4E[1];
.global .align 1 .b8 _ZN34_INTERNAL_1d0550f0_4_k_cu_1ff3b50b6thrust24THRUST_300001_SM_1000_NS12placeholders2_5E[1];
.global .align 1 .b8 _ZN34_INTERNAL_1d0550f0_4_k_cu_1ff3b50b6thrust24THRUST_300001_SM_1000_NS12placeholders2_6E[1];
.global .align 1 .b8 _ZN34_INTERNAL_1d0550f0_4_k_cu_1ff3b50b6thrust24THRUST_300001_SM_1000_NS12placeholders2_7E[1];
.global .align 1 .b8 _ZN34_INTERNAL_1d0550f0_4_k_cu_1ff3b50b6thrust24THRUST_300001_SM_1000_NS12placeholders2_8E[1];
.global .align 1 .b8 _ZN34_INTERNAL_1d0550f0_4_k_cu_1ff3b50b6thrust24THRUST_300001_SM_1000_NS12placeholders2_9E[1];
.global .align 1 .b8 _ZN34_INTERNAL_1d0550f0_4_k_cu_1ff3b50b6thrust24THRUST_300001_SM_1000_NS12placeholders3_10E[1];
.global .align 1 .b8 _ZN34_INTERNAL_1d0550f0_4_k_cu_1ff3b50b6thrust24THRUST_300001_SM_1000_NS3seqE[1];
.global .align 1 .b8 _ZN34_INTERNAL_1d0550f0_4_k_cu_1ff3b50b6thrust24THRUST_300001_SM_1000_NS6deviceE[1];

.visible .entry _Z17generatePredicatePKiPiii(
	.param .u64 .ptr .align 1 _Z17generatePredicatePKiPiii_param_0,
	.param .u64 .ptr .align 1 _Z17generatePredicatePKiPiii_param_1,
	.param .u32 _Z17generatePredicatePKiPiii_param_2,
	.param .u32 _Z17generatePredicatePKiPiii_param_3
)
{
	.reg .pred 	%p<2>;
	.reg .b32 	%r<11>;
	.reg .b64 	%rd<8>;

	ld.param.u64 	%rd1, [_Z17generatePredicatePKiPiii_param_0];
	ld.param.u64 	%rd2, [_Z17generatePredicatePKiPiii_param_1];
	ld.param.u32 	%r2, [_Z17generatePredicatePKiPiii_param_2];
	ld.param.u32 	%r3, [_Z17generatePredicatePKiPiii_param_3];
	mov.u32 	%r4, %ctaid.x;
	mov.u32 	%r5, %ntid.x;
	mov.u32 	%r6, %tid.x;
	mad.lo.s32 	%r1, %r4, %r5, %r6;
	setp.ge.s32 	%p1, %r1, %r3;
	@%p1 bra 	$L__BB0_2;
	cvta.to.global.u64 	%rd3, %rd1;
	cvta.to.global.u64 	%rd4, %rd2;
	mul.wide.s32 	%rd5, %r1, 4;
	add.s64 	%rd6, %rd3, %rd5;
	ld.global.nc.u32 	%r7, [%rd6];
	not.b32 	%r8, %r7;
	shr.u32 	%r9, %r8, %r2;
	and.b32  	%r10, %r9, 1;
	add.s64 	%rd7, %rd4, %rd5;
	st.global.u32 	[%rd7], %r10;
$L__BB0_2:
	ret;

}
	// .globl	_Z13placeElementsPKiPiS0_S0_ii
.visible .entry _Z13placeElementsPKiPiS0_S0_ii(
	.param .u64 .ptr .align 1 _Z13placeElementsPKiPiS0_S0_ii_param_0,
	.param .u64 .ptr .align 1 _Z13placeElementsPKiPiS0_S0_ii_param_1,
	.param .u64 .ptr .align 1 _Z13placeElementsPKiPiS0_S0_ii_param_2,
	.param .u64 .ptr .align 1 _Z13placeElementsPKiPiS0_S0_ii_param_3,
	.param .u32 _Z13placeElementsPKiPiS0_S0_ii_param_4,
	.param .u32 _Z13placeElementsPKiPiS0_S0_ii_param_5
)
{
	.reg .pred 	%p<3>;
	.reg .b32 	%r<15>;
	.reg .b64 	%rd<19>;

	ld.param.u64 	%rd2, [_Z13placeElementsPKiPiS0_S0_ii_param_0];
	ld.param.u64 	%rd3, [_Z13placeElementsPKiPiS0_S0_ii_param_1];
	ld.param.u64 	%rd4, [_Z13placeElementsPKiPiS0_S0_ii_param_2];
	ld.param.u64 	%rd5, [_Z13placeElementsPKiPiS0_S0_ii_param_3];
	ld.param.u32 	%r5, [_Z13placeElementsPKiPiS0_S0_ii_param_4];
	ld.param.u32 	%r6, [_Z13placeElementsPKiPiS0_S0_ii_param_5];
	cvta.to.global.u64 	%rd1, %rd5;
	mov.u32 	%r7, %ctaid.x;
	mov.u32 	%r8, %ntid.x;
	mov.u32 	%r9, %tid.x;
	mad.lo.s32 	%r1, %r7, %r8, %r9;
	setp.ge.s32 	%p1, %r1, %r6;
	@%p1 bra 	$L__BB1_5;
	cvta.to.global.u64 	%rd6, %rd4;
	mul.wide.s32 	%rd7, %r1, 4;
	add.s64 	%rd8, %rd6, %rd7;
	ld.global.nc.u32 	%r10, [%rd8];
	setp.eq.s32 	%p2, %r10, 0;
	@%p2 bra 	$L__BB1_3;
	add.s64 	%rd10, %rd1, %rd7;
	ld.global.nc.u32 	%r14, [%rd10];
	bra.uni 	$L__BB1_4;
$L__BB1_3:
	add.s64 	%rd12, %rd1, %rd7;
	ld.global.nc.u32 	%r11, [%rd12];
	add.s32 	%r12, %r5, %r1;
	sub.s32 	%r14, %r12, %r11;
$L__BB1_4:
	cvta.to.global.u64 	%rd13, %rd2;
	add.s64 	%rd15, %rd13, %rd7;
	ld.global.nc.u32 	%r13, [%rd15];
	cvta.to.global.u64 	%rd16, %rd3;
	mul.wide.s32 	%rd17, %r14, 4;
	add.s64 	%rd18, %rd16, %rd17;
	st.global.u32 	[%rd18], %r13;
$L__BB1_5:
	ret;

}
	// .globl	_ZN3cub18CUB_300001_SM_10006detail11EmptyKernelIvEEvv
.visible .entry _ZN3cub18CUB_300001_SM_10006detail11EmptyKernelIvEEvv()
{


	ret;

}
	// .globl	_ZN3cub18CUB_300001_SM_10006detail4scan20DeviceScanInitKernelINS0_13ScanTileStateIiLb1EEEEEvT_i
.visible .entry _ZN3cub18CUB_300001_SM_10006detail4scan20DeviceScanInitKernelINS0_13ScanTileStateIiLb1EEEEEvT_i(
	.param .align 8 .b8 _ZN3cub18CUB_300001_SM_10006detail4scan20DeviceScanInitKernelINS0_13ScanTileStateIiLb1EEEEEvT_i_param_0[8],
	.param .u32 _ZN3cub18CUB_300001_SM_10006detail4scan20DeviceScanInitKernelINS0_13ScanTileStateIiLb1EEEEEvT_i_param_1
)
{
	.reg .pred 	%p<5>;
	.reg .b32 	%r<10>;
	.reg .b64 	%rd<7>;

	ld.param.u64 	%rd2, [_ZN3cub18CUB_300001_SM_10006detail4scan20DeviceScanInitKernelINS0_13ScanTileStateIiLb1EEEEEvT_i_param_0];
	ld.param.u32 	%r4, [_ZN3cub18CUB_300001_SM_10006detail4scan20DeviceScanInitKernelINS0_13ScanTileStateIiLb1EEEEEvT_i_param_1];
	cvta.to.global.u64 	%rd1, %rd2;
	mov.u32 	%r1, %ctaid.x;
	mov.u32 	%r5, %ntid.x;
	mov.u32 	%r2, %tid.x;
	mad.lo.s32 	%r3, %r1, %r5, %r2;
	setp.ge.s32 	%p1, %r3, %r4;
	@%p1 bra 	$L__BB3_2;
	mul.wide.s32 	%rd3, %r3, 8;
	add.s64 	%rd4, %rd1, %rd3;
	mov.b32 	%r6, 0;
	mov.b32 	%r7, 99;
	st.global.v2.u32 	[%rd4+256], {%r7, %r6};
$L__BB3_2:
	setp.ne.s32 	%p2, %r1, 0;
	setp.gt.u32 	%p3, %r2, 31;
	or.pred  	%p4, %p2, %p3;
	@%p4 bra 	$L__BB3_4;
	mul.wide.u32 	%rd5, %r2, 8;
	add.s64 	%rd6, %rd1, %rd5;
	mov.b32 	%r9, 0;
	st.global.v2.u32 	[%rd6], {%r9, %r9};
$L__BB3_4:
	ret;

}
	// .globl	_ZN3cub18CUB_300001_SM_10006detail4scan16DeviceScanKernelINS2_10policy_hubIiiijN4cuda3std3__44plusIvEEE10Policy1000EPiSC_NS0_13ScanTileStateIiLb1EEES9_NS1_10InputValueIiSC_EEjiLb0EiEEvT0_T1_T2_iT3_T4_T5_
.visible .entry _ZN3cub18CUB_300001_SM_10006detail4scan16DeviceScanKernelINS2_10policy_hubIiiijN4cuda3std3__44plusIvEEE10Policy1000EPiSC_NS0_13ScanTileStateIiLb1EEES9_NS1_10InputValueIiSC_EEjiLb0EiEEvT0_T1_T2_iT3_T4_T5_(
	.param .u64 .ptr .align 1 _ZN3cub18CUB_300001_SM_10006detail4scan16DeviceScanKernelINS2_10policy_hubIiiijN4cuda3std3__44plusIvEEE10Policy1000EPiSC_NS0_13ScanTileStateIiLb1EEES9_NS1_10InputValueIiSC_EEjiLb0EiEEvT0_T1_T2_iT3_T4_T5__param_0,
	.param .u64 .ptr .align 1 _ZN3cub18CUB_300001_SM_10006detail4scan16DeviceScanKernelINS2_10policy_hubIiiijN4cuda3std3__44plusIvEEE10Policy1000EPiSC_NS0_13ScanTileStateIiLb1EEES9_NS1_10InputValueIiSC_EEjiLb0EiEEvT0_T1_T2_iT3_T4_T5__param_1,
	.param .align 8 .b8 _ZN3cub18CUB_300001_SM_10006detail4scan16DeviceScanKernelINS2_10policy_hubIiiijN4cuda3std3__44plusIvEEE10Policy1000EPiSC_NS0_13ScanTileStateIiLb1EEES9_NS1_10InputValueIiSC_EEjiLb0EiEEvT0_T1_T2_iT3_T4_T5__param_2[8],
	.param .u32 _ZN3cub18CUB_300001_SM_10006detail4scan16DeviceScanKernelINS2_10policy_hubIiiijN4cuda3std3__44plusIvEEE10Policy1000EPiSC_NS0_13ScanTileStateIiLb1EEES9_NS1_10InputValueIiSC_EEjiLb0EiEEvT0_T1_T2_iT3_T4_T5__param_3,
	.param .align 1 .b8 _ZN3cub18CUB_300001_SM_10006detail4scan16DeviceScanKernelINS2_10policy_hubIiiijN4cuda3std3__44plusIvEEE10Policy1000EPiSC_NS0_13ScanTileStateIiLb1EEES9_NS1_10InputValueIiSC_EEjiLb0EiEEvT0_T1_T2_iT3_T4_T5__param_4[1],
	.param .align 8 .b8 _ZN3cub18CUB_300001_SM_10006detail4scan16DeviceScanKernelINS2_10policy_hubIiiijN4cuda3std3__44plusIvEEE10Policy1000EPiSC_NS0_13ScanTileStateIiLb1EEES9_NS1_10InputValueIiSC_EEjiLb0EiEEvT0_T1_T2_iT3_T4_T5__param_5[16],
	.param .u32 _ZN3cub18CUB_300001_SM_10006detail4scan16DeviceScanKernelINS2_10policy_hubIiiijN4cuda3std3__44plusIvEEE10Policy1000EPiSC_NS0_13ScanTileStateIiLb1EEES9_NS1_10InputValueIiSC_EEjiLb0EiEEvT0_T1_T2_iT3_T4_T5__param_6
)
.maxntid 384
{
	.reg .pred 	%p<160>;
	.reg .b16 	%rs<3>;
	.reg .b32 	%r<1038>;
	.reg .b64 	%rd<61>;
	// demoted variable
	.shared .align 16 .b8 _ZZN3cub18CUB_300001_SM_10006detail4scan16DeviceScanKernelINS2_10policy_hubIiiijN4cuda3std3__44plusIvEEE10Policy1000EPiSC_NS0_13ScanTileStateIiLb1EEES9_NS1_10InputValueIiSC_EEjiLb0EiEEvT0_T1_T2_iT3_T4_T5_E12temp_storage[33808];
	ld.param.u32 	%r241, [_ZN3cub18CUB_300001_SM_10006detail4scan16DeviceScanKernelINS2_10policy_hubIiiijN4cuda3std3__44plusIvEEE10Policy1000EPiSC_NS0_13ScanTileStateIiLb1EEES9_NS1_10InputValueIiSC_EEjiLb0EiEEvT0_T1_T2_iT3_T4_T5__param_5];
	bfe.u32 	%r242, %r241, 0, 8;
	cvt.u16.u32 	%rs1, %r242;
	and.b16  	%rs2, %rs1, 255;
	ld.param.u64 	%rd14, [_ZN3cub18CUB_300001_SM_10006detail4scan16DeviceScanKernelINS2_10policy_hubIiiijN4cuda3std3__44plusIvEEE10Policy1000EPiSC_NS0_13ScanTileStateIiLb1EEES9_NS1_10InputValueIiSC_EEjiLb0EiEEvT0_T1_T2_iT3_T4_T5__param_2];
	ld.param.u64 	%rd2, [_ZN3cub18CUB_300001_SM_10006detail4scan16DeviceScanKernelINS2_10policy_hubIiiijN4cuda3std3__44plusIvEEE10Policy1000EPiSC_NS0_13ScanTileStateIiLb1EEES9_NS1_10InputValueIiSC_EEjiLb0EiEEvT0_T1_T2_iT3_T4_T5__param_5+8];
	ld.param.u64 	%rd15, [_ZN3cub18CUB_300001_SM_10006detail4scan16DeviceScanKernelINS2_10policy_hubIiiijN4cuda3std3__44plusIvEEE10Policy1000EPiSC_NS0_13ScanTileStateIiLb1EEES9_NS1_10InputValueIiSC_EEjiLb0EiEEvT0_T1_T2_iT3_T4_T5__param_0];
	ld.param.u32 	%r240, [_ZN3cub18CUB_300001_SM_10006detail4scan16DeviceScanKernelINS2_10policy_hubIiiijN4cuda3std3__44plusIvEEE10Policy1000EPiSC_NS0_13ScanTileStateIiLb1EEES9_NS1_10InputValueIiSC_EEjiLb0EiEEvT0_T1_T2_iT3_T4_T5__param_6];
	cvta.to.global.u64 	%rd1, %rd15;
	setp.eq.s16 	%p1, %rs2, 0;
	@%p1 bra 	$L__BB4_2;
	cvta.to.global.u64 	%rd16, %rd2;
	ld.global.u32 	%r985, [%rd16];
	bra.uni 	$L__BB4_3;
$L__BB4_2:
	cvt.u32.u64 	%r985, %rd2;
$L__BB4_3:
	ld.param.u32 	%r983, [_ZN3cub18CUB_300001_SM_10006detail4scan16DeviceScanKernelINS2_10policy_hubIiiijN4cuda3std3__44plusIvEEE10Policy1000EPiSC_NS0_13ScanTileStateIiLb1EEES9_NS1_10InputValueIiSC_EEjiLb0EiEEvT0_T1_T2_iT3_T4_T5__param_3];
	mov.u32 	%r243, %ctaid.x;
	add.s32 	%r986, %r983, %r243;
	mul.lo.s32 	%r5, %r986, 8448;
	sub.s32 	%r6, %r240, %r5;
	setp.lt.u32 	%p2, %r6, 8449;
	@%p2 bra 	$L__BB4_29;
	cvt.u64.u32 	%rd40, %r5;
	mov.u32 	%r7, %tid.x;
	and.b32  	%r628, %r7, 31;
	and.b32  	%r629, %r7, 992;
	mul.lo.s32 	%r630, %r629, 22;
	or.b32  	%r631, %r630, %r628;
	cvt.u64.u32 	%rd41, %r631;
	add.s64 	%rd4, %rd41, %rd40;
	shl.b64 	%rd42, %rd4, 2;
	add.s64 	%rd43, %rd1, %rd42;
	ld.global.u32 	%r632, [%rd43];
	ld.global.u32 	%r633, [%rd43+128];
	ld.global.u32 	%r634, [%rd43+256];
	ld.global.u32 	%r635, [%rd43+384];
	ld.global.u32 	%r636, [%rd43+512];
	ld.global.u32 	%r637, [%rd43+640];
	ld.global.u32 	%r638, [%rd43+768];
	ld.global.u32 	%r639, [%rd43+896];
	ld.global.u32 	%r640, [%rd43+1024];
	ld.global.u32 	%r641, [%rd43+1152];
	ld.global.u32 	%r642, [%rd43+1280];
	ld.global.u32 	%r643, [%rd43+1408];
	ld.global.u32 	%r644, [%rd43+1536];
	ld.global.u32 	%r645, [%rd43+1664];
	ld.global.u32 	%r646, [%rd43+1792];
	ld.global.u32 	%r647, [%rd43+1920];
	ld.global.u32 	%r648, [%rd43+2048];
	ld.global.u32 	%r649, [%rd43+2176];
	ld.global.u32 	%r650, [%rd43+2304];
	ld.global.u32 	%r651, [%rd43+2432];
	ld.global.u32 	%r652, [%rd43+2560];
	ld.global.u32 	%r653, [%rd43+2688];
	// begin inline asm
	mov.u32 %r627, %laneid;
	// end inline asm
	shr.u32 	%r9, %r7, 5;
	mad.lo.s32 	%r654, %r9, 704, %r627;
	shl.b32 	%r655, %r654, 2;
	mov.u32 	%r656, _ZZN3cub18CUB_300001_SM_10006detail4scan16DeviceScanKernelINS2_10policy_hubIiiijN4cuda3std3__44plusIvEEE10Policy1000EPiSC_NS0_13ScanTileStateIiLb1EEES9_NS1_10InputValueIiSC_EEjiLb0EiEEvT0_T1_T2_iT3_T4_T5_E12temp_storage;
	add.s32 	%r10, %r656, %r655;
	st.shared.u32 	[%r10], %r632;
	st.shared.u32 	[%r10+128], %r633;
	st.shared.u32 	[%r10+256], %r634;
	st.shared.u32 	[%r10+384], %r635;
	st.shared.u32 	[%r10+512], %r636;
	st.shared.u32 	[%r10+640], %r637;
	st.shared.u32 	[%r10+768], %r638;
	st.shared.u32 	[%r10+896], %r639;
	st.shared.u32 	[%r10+1024], %r640;
	st.shared.u32 	[%r10+1152], %r641;
	st.shared.u32 	[%r10+1280], %r642;
	st.shared.u32 	[%r10+1408], %r643;
	st.shared.u32 	[%r10+1536], %r644;
	st.shared.u32 	[%r10+1664], %r645;
	st.shared.u32 	[%r10+1792], %r646;
	st.shared.u32 	[%r10+1920], %r647;
	st.shared.u32 	[%r10+2048], %r648;
	st.shared.u32 	[%r10+2176], %r649;
	st.shared.u32 	[%r10+2304], %r650;
	st.shared.u32 	[%r10+2432], %r651;
	st.shared.u32 	[%r10+2560], %r652;
	st.shared.u32 	[%r10+2688], %r653;
	bar.warp.sync 	-1;
	mad.lo.s32 	%r11, %r627, 84, %r10;
	ld.shared.v2.u32 	{%r12, %r13}, [%r11];
	ld.shared.v2.u32 	{%r14, %r15}, [%r11+8];
	ld.shared.v2.u32 	{%r16, %r17}, [%r11+16];
	ld.shared.v2.u32 	{%r18, %r19}, [%r11+24];
	ld.shared.v2.u32 	{%r20, %r21}, [%r11+32];
	ld.shared.v2.u32 	{%r22, %r23}, [%r11+40];
	ld.shared.v2.u32 	{%r24, %r25}, [%r11+48];
	ld.shared.v2.u32 	{%r26, %r27}, [%r11+56];
	ld.shared.v2.u32 	{%r28, %r29}, [%r11+64];
	ld.shared.v2.u32 	{%r30, %r31}, [%r11+72];
	ld.shared.v2.u32 	{%r32, %r33}, [%r11+80];
	bar.sync 	0;
	setp.ne.s32 	%p104, %r986, 0;
	@%p104 bra 	$L__BB4_9;
	add.s32 	%r878, %r13, %r12;
	add.s32 	%r879, %r14, %r878;
	add.s32 	%r880, %r15, %r879;
	add.s32 	%r881, %r16, %r880;
	add.s32 	%r882, %r17, %r881;
	add.s32 	%r883, %r18, %r882;
	add.s32 	%r884, %r19, %r883;
	add.s32 	%r885, %r20, %r884;
	add.s32 	%r886, %r21, %r885;
	add.s32 	%r887, %r22, %r886;
	add.s32 	%r888, %r23, %r887;
	add.s32 	%r889, %r24, %r888;
	add.s32 	%r890, %r25, %r889;
	add.s32 	%r891, %r26, %r890;
	add.s32 	%r892, %r27, %r891;
	add.s32 	%r893, %r28, %r892;
	add.s32 	%r894, %r29, %r893;
	add.s32 	%r895, %r30, %r894;
	add.s32 	%r896, %r31, %r895;
	add.s32 	%r897, %r32, %r896;
	add.s32 	%r852, %r33, %r897;
	mov.b32 	%r850, 1;
	mov.b32 	%r875, 0;
	mov.b32 	%r877, -1;
	// begin inline asm
	{  .reg .s32 r0;  .reg .pred p;  shfl.sync.up.b32 r0|p, %r852, %r850, %r875, %r877;  @p add.s32 r0, r0, %r852;  mov.s32 %r848, r0;}
	// end inline asm
	mov.b32 	%r856, 2;
	// begin inline asm
	{  .reg .s32 r0;  .reg .pred p;  shfl.sync.up.b32 r0|p, %r848, %r856, %r875, %r877;  @p add.s32 r0, r0, %r848;  mov.s32 %r854, r0;}
	// end inline asm
	mov.b32 	%r862, 4;
	// begin inline asm
	{  .reg .s32 r0;  .reg .pred p;  shfl.sync.up.b32 r0|p, %r854, %r862, %r875, %r877;  @p add.s32 r0, r0, %r854;  mov.s32 %r860, r0;}
	// end inline asm
	mov.b32 	%r868, 8;
	// begin inline asm
	{  .reg .s32 r0;  .reg .pred p;  shfl.sync.up.b32 r0|p, %r860, %r868, %r875, %r877;  @p add.s32 r0, r0, %r860;  mov.s32 %r866, r0;}
	// end inline asm
	mov.b32 	%r874, 16;
	// begin inline asm
	{  .reg .s32 r0;  .reg .pred p;  shfl.sync.up.b32 r0|p, %r866, %r874, %r875, %r877;  @p add.s32 r0, r0, %r866;  mov.s32 %r872, r0;}
	// end inline asm
	setp.ne.s32 	%p146, %r627, 31;
	@%p146 bra 	$L__BB4_7;
	shl.b32 	%r898, %r9, 2;
	add.s32 	%r900, %r656, %r898;
	st.shared.u32 	[%r900+16], %r872;
$L__BB4_7:
	bar.sync 	0;
	ld.shared.v4.u32 	{%r901, %r902, %r903, %r904}, [_ZZN3cub18CUB_300001_SM_10006detail4scan16DeviceScanKernelINS2_10policy_hubIiiijN4cuda3std3__44plusIvEEE10Policy1000EPiSC_NS0_13ScanTileStateIiLb1EEES9_NS1_10InputValueIiSC_EEjiLb0EiEEvT0_T1_T2_iT3_T4_T5_E12temp_storage+16];
	add.s32 	%r905, %r902, %r901;
	setp.eq.s32 	%p147, %r9, 2;
	selp.b32 	%r906, %r905, %r901, %p147;
	add.s32 	%r907, %r905, %r903;
	setp.eq.s32 	%p148, %r9, 3;
	selp.b32 	%r908, %r907, %r906, %p148;
	add.s32 	%r909, %r907, %r904;
	setp.eq.s32 	%p149, %r9, 4;
	selp.b32 	%r910, %r909, %r908, %p149;
	ld.shared.v4.u32 	{%r911, %r912, %r913, %r914}, [_ZZN3cub18CUB_300001_SM_10006detail4scan16DeviceScanKernelINS2_10policy_hubIiiijN4cuda3std3__44plusIvEEE10Policy1000EPiSC_NS0_13ScanTileStateIiLb1EEES9_NS1_10InputValueIiSC_EEjiLb0EiEEvT0_T1_T2_iT3_T4_T5_E12temp_storage+32];
	add.s32 	%r915, %r909, %r911;
	setp.eq.s32 	%p150, %r9, 5;
	selp.b32 	%r916, %r915, %r910, %p150;
	add.s32 	%r917, %r915, %r912;
	setp.eq.s32 	%p151, %r9, 6;
	selp.b32 	%r918, %r917, %r916, %p151;
	add.s32 	%r919, %r917, %r913;
	setp.eq.s32 	%p152, %r9, 7;
	selp.b32 	%r920, %r919, %r918, %p152;
	add.s32 	%r921, %r919, %r914;
	setp.eq.s32 	%p153, %r9, 8;
	selp.b32 	%r922, %r921, %r920, %p153;
	ld.shared.v4.u32 	{%r923, %r924, %r925, %r926}, [_ZZN3cub18CUB_300001_SM_10006detail4scan16DeviceScanKernelINS2_10policy_hubIiiijN4cuda3std3__44plusIvEEE10Policy1000EPiSC_NS0_13ScanTileStateIiLb1EEES9_NS1_10InputValueIiSC_EEjiLb0EiEEvT0_T1_T2_iT3_T4_T5_E12temp_storage+48];
	add.s32 	%r927, %r921, %r923;
	setp.eq.s32 	%p154, %r9, 9;
	selp.b32 	%r928, %r927, %r922, %p154;
	add.s32 	%r929, %r927, %r924;
	setp.eq.s32 	%p155, %r9, 10;
	selp.b32 	%r930, %r929, %r928, %p155;
	add.s32 	%r931, %r929, %r925;
	setp.eq.s32 	%p156, %r9, 11;
	selp.b32 	%r932, %r931, %r930, %p156;
	setp.lt.u32 	%p157, %r7, 32;
	selp.b32 	%r933, 0, %r932, %p157;
	setp.eq.s32 	%p158, %r627, 0;
	sub.s32 	%r934, %r872, %r852;
	selp.b32 	%r935, 0, %r934, %p158;
	add.s32 	%r936, %r935, %r985;
	add.s32 	%r1000, %r936, %r933;
	add.s32 	%r937, %r926, %r985;
	add.s32 	%r37, %r937, %r931;
	setp.ne.s32 	%p159, %r7, 0;
	@%p159 bra 	$L__BB4_28;
	add.s64 	%rd55, %rd14, 256;
	mov.b32 	%r938, 101;
	// begin inline asm
	st.relaxed.gpu.v2.u32 [%rd55], {%r938, %r37};
	// end inline asm
	bra.uni 	$L__BB4_28;
$L__BB4_9:
	add.s32 	%r687, %r13, %r12;
	add.s32 	%r688, %r14, %r687;
	add.s32 	%r689, %r15, %r688;
	add.s32 	%r690, %r16, %r689;
	add.s32 	%r691, %r17, %r690;
	add.s32 	%r692, %r18, %r691;
	add.s32 	%r693, %r19, %r692;
	add.s32 	%r694, %r20, %r693;
	add.s32 	%r695, %r21, %r694;
	add.s32 	%r696, %r22, %r695;
	add.s32 	%r697, %r23, %r696;
	add.s32 	%r698, %r24, %r697;
	add.s32 	%r699, %r25, %r698;
	add.s32 	%r700, %r26, %r699;
	add.s32 	%r701, %r27, %r700;
	add.s32 	%r702, %r28, %r701;
	add.s32 	%r703, %r29, %r702;
	add.s32 	%r704, %r30, %r703;
	add.s32 	%r705, %r31, %r704;
	add.s32 	%r706, %r32, %r705;
	add.s32 	%r661, %r33, %r706;
	mov.b32 	%r659, 1;
	mov.b32 	%r684, 0;
	mov.b32 	%r686, -1;
	// begin inline asm
	{  .reg .s32 r0;  .reg .pred p;  shfl.sync.up.b32 r0|p, %r661, %r659, %r684, %r686;  @p add.s32 r0, r0, %r661;  mov.s32 %r657, r0;}
	// end inline asm
	mov.b32 	%r665, 2;
	// begin inline asm
	{  .reg .s32 r0;  .reg .pred p;  shfl.sync.up.b32 r0|p, %r657, %r665, %r684, %r686;  @p add.s32 r0, r0, %r657;  mov.s32 %r663, r0;}
	// end inline asm
	mov.b32 	%r671, 4;
	// begin inline asm
	{  .reg .s32 r0;  .reg .pred p;  shfl.sync.up.b32 r0|p, %r663, %r671, %r684, %r686;  @p add.s32 r0, r0, %r663;  mov.s32 %r669, r0;}
	// end inline asm
	mov.b32 	%r677, 8;
	// begin inline asm
	{  .reg .s32 r0;  .reg .pred p;  shfl.sync.up.b32 r0|p, %r669, %r677, %r684, %r686;  @p add.s32 r0, r0, %r669;  mov.s32 %r675, r0;}
	// end inline asm
	mov.b32 	%r683, 16;
	// begin inline asm
	{  .reg .s32 r0;  .reg .pred p;  shfl.sync.up.b32 r0|p, %r675, %r683, %r684, %r686;  @p add.s32 r0, r0, %r675;  mov.s32 %r681, r0;}
	// end inline asm
	setp.ne.s32 	%p105, %r627, 31;
	@%p105 bra 	$L__BB4_11;
	shl.b32 	%r707, %r9, 2;
	add.s32 	%r709, %r656, %r707;
	st.shared.u32 	[%r709+16], %r681;
$L__BB4_11:
	sub.s32 	%r710, %r681, %r661;
	bar.sync 	0;
	ld.shared.v4.u32 	{%r711, %r712, %r713, %r714}, [_ZZN3cub18CUB_300001_SM_10006detail4scan16DeviceScanKernelINS2_10policy_hubIiiijN4cuda3std3__44plusIvEEE10Policy1000EPiSC_NS0_13ScanTileStateIiLb1EEES9_NS1_10InputValueIiSC_EEjiLb0EiEEvT0_T1_T2_iT3_T4_T5_E12temp_storage+16];
	add.s32 	%r715, %r712, %r711;
	setp.eq.s32 	%p106, %r9, 2;
	selp.b32 	%r716, %r715, %r711, %p106;
	add.s32 	%r717, %r715, %r713;
	setp.eq.s32 	%p107, %r9, 3;
	selp.b32 	%r718, %r717, %r716, %p107;
	add.s32 	%r719, %r717, %r714;
	setp.eq.s32 	%p108, %r9, 4;
	selp.b32 	%r720, %r719, %r718, %p108;
	ld.shared.v4.u32 	{%r721, %r722, %r723, %r724}, [_ZZN3cub18CUB_300001_SM_10006detail4scan16DeviceScanKernelINS2_10policy_hubIiiijN4cuda3std3__44plusIvEEE10Policy1000EPiSC_NS0_13ScanTileStateIiLb1EEES9_NS1_10InputValueIiSC_EEjiLb0EiEEvT0_T1_T2_iT3_T4_T5_E12temp_storage+32];
	add.s32 	%r725, %r719, %r721;
	setp.eq.s32 	%p109, %r9, 5;
	selp.b32 	%r726, %r725, %r720, %p109;
	add.s32 	%r727, %r725, %r722;
	setp.eq.s32 	%p110, %r9, 6;
	selp.b32 	%r728, %r727, %r726, %p110;
	add.s32 	%r729, %r727, %r723;
	setp.eq.s32 	%p111, %r9, 7;
	selp.b32 	%r730, %r729, %r728, %p111;
	add.s32 	%r731, %r729, %r724;
	setp.eq.s32 	%p112, %r9, 8;
	selp.b32 	%r732, %r731, %r730, %p112;
	ld.shared.v4.u32 	{%r733, %r734, %r735, %r736}, [_ZZN3cub18CUB_300001_SM_10006detail4scan16DeviceScanKernelINS2_10policy_hubIiiijN4cuda3std3__44plusIvEEE10Policy1000EPiSC_NS0_13ScanTileStateIiLb1EEES9_NS1_10InputValueIiSC_EEjiLb0EiEEvT0_T1_T2_iT3_T4_T5_E12temp_storage+48];
	add.s32 	%r737, %r731, %r733;
	setp.eq.s32 	%p113, %r9, 9;
	selp.b32 	%r738, %r737, %r732, %p113;
	add.s32 	%r739, %r737, %r734;
	setp.eq.s32 	%p114, %r9, 10;
	selp.b32 	%r740, %r739, %r738, %p114;
	add.s32 	%r741, %r739, %r735;
	setp.eq.s32 	%p115, %r9, 11;
	selp.b32 	%r742, %r741, %r740, %p115;
	add.s32 	%r40, %r741, %r736;
	setp.gt.u32 	%p116, %r7, 31;
	setp.lt.u32 	%p117, %r7, 32;
	setp.eq.s32 	%p118, %r627, 0;
	selp.b32 	%r743, 0, %r710, %p118;
	add.s32 	%r999, %r742, %r743;
	selp.b32 	%r42, %r710, %r999, %p117;
	@%p116 bra 	$L__BB4_27;
	setp.ne.s32 	%p119, %r7, 0;
	mul.wide.s32 	%rd44, %r986, 8;
	add.s64 	%rd5, %rd14, %rd44;
	@%p119 bra 	$L__BB4_14;
	st.shared.u32 	[_ZZN3cub18CUB_300001_SM_10006detail4scan16DeviceScanKernelINS2_10policy_hubIiiijN4cuda3std3__44plusIvEEE10Policy1000EPiSC_NS0_13ScanTileStateIiLb1EEES9_NS1_10InputValueIiSC_EEjiLb0EiEEvT0_T1_T2_iT3_T4_T5_E12temp_storage+12], %r40;
	add.s64 	%rd45, %rd5, 256;
	mov.b32 	%r744, 100;
	// begin inline asm
	st.relaxed.gpu.v2.u32 [%rd45], {%r744, %r40};
	// end inline asm
$L__BB4_14:
	not.b32 	%r750, %r7;
	add.s32 	%r994, %r986, %r750;
	mov.b32 	%r746, 830;
	// begin inline asm
	nanosleep.u32 %r746;
	// end inline asm
	mul.wide.s32 	%rd47, %r994, 8;
	add.s64 	%rd48, %rd14, %rd47;
	add.s64 	%rd46, %rd48, 256;
	// begin inline asm
	ld.relaxed.gpu.v2.u32 {%r996, %r988}, [%rd46];
	// end inline asm
	mov.b32 	%r989, 952;
$L__BB4_15:
	setp.eq.s32 	%p120, %r996, 99;
	mov.b32 	%r751, -1;
	vote.sync.any.pred 	%p121, %p120, %r751;
	not.pred 	%p122, %p121;
	@%p122 bra 	$L__BB4_17;
	mul.lo.s32 	%r846, %r986, 16807;
	and.b32  	%r986, %r846, 2147483647;
	add.s32 	%r847, %r989, 1;
	rem.u32 	%r843, %r986, %r847;
	// begin inline asm
	nanosleep.u32 %r843;
	// end inline asm
	shr.u32 	%r989, %r989, 1;
	// begin inline asm
	ld.relaxed.gpu.v2.u32 {%r996, %r988}, [%rd46];
	// end inline asm
	bra.uni 	$L__BB4_15;
$L__BB4_17:
	setp.eq.s32 	%p123, %r996, 101;
	mov.b32 	%r778, -1;
	vote.sync.ballot.b32 	%r780, %p123, %r778;
	// begin inline asm
	mov.u32 %r753, %lanemask_ge;
	// end inline asm
	and.b32  	%r781, %r780, %r753;
	or.b32  	%r782, %r781, -2147483648;
	add.s32 	%r783, %r782, -1;
	not.b32 	%r784, %r782;
	and.b32  	%r785, %r784, %r783;
	popc.b32 	%r757, %r785;
	mov.b32 	%r756, 1;
	// begin inline asm
	shfl.sync.down.b32 %r754, %r988, %r756, %r757, %r778;
	// end inline asm
	setp.lt.s32 	%p125, %r627, %r757;
	selp.b32 	%r786, %r754, 0, %p125;
	add.s32 	%r760, %r786, %r988;
	mov.b32 	%r761, 2;
	// begin inline asm
	shfl.sync.down.b32 %r759, %r760, %r761, %r757, %r778;
	// end inline asm
	add.s32 	%r57, %r627, 2;
	setp.gt.s32 	%p126, %r57, %r757;
	selp.b32 	%r787, 0, %r759, %p126;
	add.s32 	%r765, %r760, %r787;
	mov.b32 	%r766, 4;
	// begin inline asm
	shfl.sync.down.b32 %r764, %r765, %r766, %r757, %r778;
	// end inline asm
	add.s32 	%r58, %r627, 4;
	setp.gt.s32 	%p127, %r58, %r757;
	selp.b32 	%r788, 0, %r764, %p127;
	add.s32 	%r770, %r765, %r788;
	mov.b32 	%r771, 8;
	// begin inline asm
	shfl.sync.down.b32 %r769, %r770, %r771, %r757, %r778;
	// end inline asm
	add.s32 	%r59, %r627, 8;
	setp.gt.s32 	%p128, %r59, %r757;
	selp.b32 	%r789, 0, %r769, %p128;
	add.s32 	%r775, %r770, %r789;
	mov.b32 	%r776, 16;
	// begin inline asm
	shfl.sync.down.b32 %r774, %r775, %r776, %r757, %r778;
	// end inline asm
	add.s32 	%r60, %r627, 16;
	setp.gt.s32 	%p129, %r60, %r757;
	selp.b32 	%r790, 0, %r774, %p129;
	add.s32 	%r993, %r775, %r790;
	add.s64 	%rd7, %rd14, 256;
	mov.b32 	%r990, 952;
$L__BB4_18:
	setp.ne.s32 	%p130, %r996, 101;
	mov.b32 	%r791, -1;
	vote.sync.all.pred 	%p131, %p130, %r791;
	not.pred 	%p132, %p131;
	@%p132 bra 	$L__BB4_23;
	shr.u32 	%r990, %r990, 1;
	mul.wide.s32 	%rd51, %r994, 8;
	add.s64 	%rd52, %rd7, %rd51;
	add.s64 	%rd50, %rd52, -256;
	// begin inline asm
	ld.relaxed.gpu.v2.u32 {%r996, %r997}, [%rd50];
	// end inline asm
	mov.u32 	%r998, %r990;
$L__BB4_20:
	setp.eq.s32 	%p136, %r996, 99;
	mov.b32 	%r799, -1;
	vote.sync.any.pred 	%p137, %p136, %r799;
	not.pred 	%p138, %p137;
	@%p138 bra 	$L__BB4_22;
	mul.lo.s32 	%r841, %r986, 16807;
	and.b32  	%r986, %r841, 2147483647;
	add.s32 	%r842, %r998, 1;
	rem.u32 	%r838, %r986, %r842;
	// begin inline asm
	nanosleep.u32 %r838;
	// end inline asm
	shr.u32 	%r998, %r998, 1;
	// begin inline asm
	ld.relaxed.gpu.v2.u32 {%r996, %r997}, [%rd50];
	// end inline asm
	bra.uni 	$L__BB4_20;
$L__BB4_22:
	setp.eq.s32 	%p139, %r996, 101;
	mov.b32 	%r825, -1;
	vote.sync.ballot.b32 	%r826, %p139, %r825;
	and.b32  	%r827, %r826, %r753;
	or.b32  	%r828, %r827, -2147483648;
	add.s32 	%r829, %r828, -1;
	not.b32 	%r830, %r828;
	and.b32  	%r831, %r830, %r829;
	popc.b32 	%r804, %r831;
	mov.b32 	%r803, 1;
	// begin inline asm
	shfl.sync.down.b32 %r801, %r997, %r803, %r804, %r825;
	// end inline asm
	setp.lt.s32 	%p141, %r627, %r804;
	selp.b32 	%r832, %r801, 0, %p141;
	add.s32 	%r807, %r832, %r997;
	mov.b32 	%r808, 2;
	// begin inline asm
	shfl.sync.down.b32 %r806, %r807, %r808, %r804, %r825;
	// end inline asm
	setp.gt.s32 	%p142, %r57, %r804;
	selp.b32 	%r833, 0, %r806, %p142;
	add.s32 	%r812, %r807, %r833;
	mov.b32 	%r813, 4;
	// begin inline asm
	shfl.sync.down.b32 %r811, %r812, %r813, %r804, %r825;
	// end inline asm
	setp.gt.s32 	%p143, %r58, %r804;
	selp.b32 	%r834, 0, %r811, %p143;
	add.s32 	%r817, %r812, %r834;
	mov.b32 	%r818, 8;
	// begin inline asm
	shfl.sync.down.b32 %r816, %r817, %r818, %r804, %r825;
	// end inline asm
	setp.gt.s32 	%p144, %r59, %r804;
	selp.b32 	%r835, 0, %r816, %p144;
	add.s32 	%r822, %r817, %r835;
	mov.b32 	%r823, 16;
	// begin inline asm
	shfl.sync.down.b32 %r821, %r822, %r823, %r804, %r825;
	// end inline asm
	setp.gt.s32 	%p145, %r60, %r804;
	selp.b32 	%r836, 0, %r821, %p145;
	add.s32 	%r837, %r836, %r993;
	add.s32 	%r993, %r837, %r822;
	add.s32 	%r994, %r994, -32;
	bra.uni 	$L__BB4_18;
$L__BB4_23:
	@%p119 bra 	$L__BB4_25;
	add.s32 	%r794, %r993, %r40;
	add.s64 	%rd49, %rd5, 256;
	mov.b32 	%r793, 101;
	// begin inline asm
	st.relaxed.gpu.v2.u32 [%rd49], {%r793, %r794};
	// end inline asm
	st.shared.u32 	[_ZZN3cub18CUB_300001_SM_10006detail4scan16DeviceScanKernelINS2_10policy_hubIiiijN4cuda3std3__44plusIvEEE10Policy1000EPiSC_NS0_13ScanTileStateIiLb1EEES9_NS1_10InputValueIiSC_EEjiLb0EiEEvT0_T1_T2_iT3_T4_T5_E12temp_storage+4], %r993;
	st.shared.u32 	[_ZZN3cub18CUB_300001_SM_10006detail4scan16DeviceScanKernelINS2_10policy_hubIiiijN4cuda3std3__44plusIvEEE10Policy1000EPiSC_NS0_13ScanTileStateIiLb1EEES9_NS1_10InputValueIiSC_EEjiLb0EiEEvT0_T1_T2_iT3_T4_T5_E12temp_storage+8], %r794;
$L__BB4_25:
	setp.ne.s32 	%p134, %r627, 0;
	mov.u32 	%r999, %r42;
	@%p134 bra 	$L__BB4_27;
	st.shared.u32 	[_ZZN3cub18CUB_300001_SM_10006detail4scan16DeviceScanKernelINS2_10policy_hubIiiijN4cuda3std3__44plusIvEEE10Policy1000EPiSC_NS0_13ScanTileStateIiLb1EEES9_NS1_10InputValueIiSC_EEjiLb0EiEEvT0_T1_T2_iT3_T4_T5_E12temp_storage+76], %r993;
	mov.u32 	%r999, %r993;
$L__BB4_27:
	bar.sync 	0;
	setp.eq.s32 	%p135, %r7, 0;
	ld.shared.u32 	%r795, [_ZZN3cub18CUB_300001_SM_10006detail4scan16DeviceScanKernelINS2_10policy_hubIiiijN4cuda3std3__44plusIvEEE10Policy1000EPiSC_NS0_13ScanTileStateIiLb1EEES9_NS1_10InputValueIiSC_EEjiLb0EiEEvT0_T1_T2_iT3_T4_T5_E12temp_storage+76];
	selp.b32 	%r796, 0, %r795, %p135;
	add.s32 	%r1000, %r796, %r999;
$L__BB4_28:
	ld.param.u64 	%rd60, [_ZN3cub18CUB_300001_SM_10006detail4scan16DeviceScanKernelINS2_10policy_hubIiiijN4cuda3std3__44plusIvEEE10Policy1000EPiSC_NS0_13ScanTileStateIiLb1EEES9_NS1_10InputValueIiSC_EEjiLb0EiEEvT0_T1_T2_iT3_T4_T5__param_1];
	add.s32 	%r940, %r1000, %r12;
	add.s32 	%r941, %r13, %r940;
	add.s32 	%r942, %r14, %r941;
	add.s32 	%r943, %r15, %r942;
	add.s32 	%r944, %r16, %r943;
	add.s32 	%r945, %r17, %r944;
	add.s32 	%r946, %r18, %r945;
	add.s32 	%r947, %r19, %r946;
	add.s32 	%r948, %r20, %r947;
	add.s32 	%r949, %r21, %r948;
	add.s32 	%r950, %r22, %r949;
	add.s32 	%r951, %r23, %r950;
	add.s32 	%r952, %r24, %r951;
	add.s32 	%r953, %r25, %r952;
	add.s32 	%r954, %r26, %r953;
	add.s32 	%r955, %r27, %r954;
	add.s32 	%r956, %r28, %r955;
	add.s32 	%r957, %r29, %r956;
	add.s32 	%r958, %r30, %r957;
	add.s32 	%r959, %r31, %r958;
	add.s32 	%r960, %r32, %r959;
	bar.sync 	0;
	st.shared.v2.u32 	[%r11], {%r1000, %r940};
	st.shared.v2.u32 	[%r11+8], {%r941, %r942};
	st.shared.v2.u32 	[%r11+16], {%r943, %r944};
	st.shared.v2.u32 	[%r11+24], {%r945, %r946};
	st.shared.v2.u32 	[%r11+32], {%r947, %r948};
	st.shared.v2.u32 	[%r11+40], {%r949, %r950};
	st.shared.v2.u32 	[%r11+48], {%r951, %r952};
	st.shared.v2.u32 	[%r11+56], {%r953, %r954};
	st.shared.v2.u32 	[%r11+64], {%r955, %r956};
	st.shared.v2.u32 	[%r11+72], {%r957, %r958};
	st.shared.v2.u32 	[%r11+80], {%r959, %r960};
	bar.warp.sync 	-1;
	ld.shared.u32 	%r961, [%r10];
	ld.shared.u32 	%r962, [%r10+128];
	ld.shared.u32 	%r963, [%r10+256];
	ld.shared.u32 	%r964, [%r10+384];
	ld.shared.u32 	%r965, [%r10+512];
	ld.shared.u32 	%r966, [%r10+640];
	ld.shared.u32 	%r967, [%r10+768];
	ld.shared.u32 	%r968, [%r10+896];
	ld.shared.u32 	%r969, [%r10+1024];
	ld.shared.u32 	%r970, [%r10+1152];
	ld.shared.u32 	%r971, [%r10+1280];
	ld.shared.u32 	%r972, [%r10+1408];
	ld.shared.u32 	%r973, [%r10+1536];
	ld.shared.u32 	%r974, [%r10+1664];
	ld.shared.u32 	%r975, [%r10+1792];
	ld.shared.u32 	%r976, [%r10+1920];
	ld.shared.u32 	%r977, [%r10+2048];
	ld.shared.u32 	%r978, [%r10+2176];
	ld.shared.u32 	%r979, [%r10+2304];
	ld.shared.u32 	%r980, [%r10+2432];
	ld.shared.u32 	%r981, [%r10+2560];
	ld.shared.u32 	%r982, [%r10+2688];
	cvta.to.global.u64 	%rd56, %rd60;
	add.s64 	%rd58, %rd56, %rd42;
	st.global.u32 	[%rd58], %r961;
	st.global.u32 	[%rd58+128], %r962;
	st.global.u32 	[%rd58+256], %r963;
	st.global.u32 	[%rd58+384], %r964;
	st.global.u32 	[%rd58+512], %r965;
	st.global.u32 	[%rd58+640], %r966;
	st.global.u32 	[%rd58+768], %r967;
	st.global.u32 	[%rd58+896], %r968;
	st.global.u32 	[%rd58+1024], %r969;
	st.global.u32 	[%rd58+1152], %r970;
	st.global.u32 	[%rd58+1280], %r971;
	st.global.u32 	[%rd58+1408], %r972;
	st.global.u32 	[%rd58+1536], %r973;
	st.global.u32 	[%rd58+1664], %r974;
	st.global.u32 	[%rd58+1792], %r975;
	st.global.u32 	[%rd58+1920], %r976;
	st.global.u32 	[%rd58+2048], %r977;
	st.global.u32 	[%rd58+2176], %r978;
	st.global.u32 	[%rd58+2304], %r979;
	st.global.u32 	[%rd58+2432], %r980;
	st.global.u32 	[%rd58+2560], %r981;
	st.global.u32 	[%rd58+2688], %r982;
	bra.uni 	$L__BB4_143;
$L__BB4_29:
	setp.eq.s32 	%p3, %r6, 0;
	@%p3 bra 	$L__BB4_143;
	mul.wide.u32 	%rd17, %r5, 4;
	add.s64 	%rd18, %rd1, %rd17;
	mov.u32 	%r85, %tid.x;
	ld.global.u32 	%r1022, [%rd18];
	and.b32  	%r244, %r85, 31;
	and.b32  	%r245, %r85, 992;
	mul.lo.s32 	%r246, %r245, 22;
	or.b32  	%r87, %r246, %r244;
	setp.ge.u32 	%p4, %r87, %r6;
	shl.b32 	%r247, %r87, 2;
	cvt.u64.u32 	%rd19, %r247;
	add.s64 	%rd9, %rd18, %rd19;
	mov.u32 	%r1001, %r1022;
	@%p4 bra 	$L__BB4_32;
	ld.global.u32 	%r1001, [%rd9];
$L__BB4_32:
	add.s32 	%r90, %r87, 32;
	setp.ge.u32 	%p5, %r90, %r6;
	mov.u32 	%r1002, %r1022;
	@%p5 bra 	$L__BB4_34;
	ld.global.u32 	%r1002, [%rd9+128];
$L__BB4_34:
	add.s32 	%r93, %r87, 64;
	setp.ge.u32 	%p6, %r93, %r6;
	mov.u32 	%r1003, %r1022;
	@%p6 bra 	$L__BB4_36;
	ld.global.u32 	%r1003, [%rd9+256];
$L__BB4_36:
	add.s32 	%r96, %r87, 96;
	setp.ge.u32 	%p7, %r96, %r6;
	mov.u32 	%r1004, %r1022;
	@%p7 bra 	$L__BB4_38;
	ld.global.u32 	%r1004, [%rd9+384];
$L__BB4_38:
	add.s32 	%r248, %r87, 128;
	setp.ge.u32 	%p8, %r248, %r6;
	mov.u32 	%r1005, %r1022;
	@%p8 bra 	$L__BB4_40;
	ld.global.u32 	%r1005, [%rd9+512];
$L__BB4_40:
	add.s32 	%r249, %r87, 160;
	setp.ge.u32 	%p9, %r249, %r6;
	mov.u32 	%r1006, %r1022;
	@%p9 bra 	$L__BB4_42;
	ld.global.u32 	%r1006, [%rd9+640];
$L__BB4_42:
	add.s32 	%r103, %r87, 192;
	setp.ge.u32 	%p10, %r103, %r6;
	mov.u32 	%r1007, %r1022;
	@%p10 bra 	$L__BB4_44;
	ld.global.u32 	%r1007, [%rd9+768];
$L__BB4_44:
	add.s32 	%r250, %r87, 224;
	setp.ge.u32 	%p11, %r250, %r6;
	mov.u32 	%r1008, %r1022;
	@%p11 bra 	$L__BB4_46;
	ld.global.u32 	%r1008, [%rd9+896];
$L__BB4_46:
	add.s32 	%r108, %r87, 256;
	setp.ge.u32 	%p12, %r108, %r6;
	mov.u32 	%r1009, %r1022;
	@%p12 bra 	$L__BB4_48;
	ld.global.u32 	%r1009, [%rd9+1024];
$L__BB4_48:
	add.s32 	%r251, %r87, 288;
	setp.ge.u32 	%p13, %r251, %r6;
	mov.u32 	%r1010, %r1022;
	@%p13 bra 	$L__BB4_50;
	ld.global.u32 	%r1010, [%rd9+1152];
$L__BB4_50:
	add.s32 	%r113, %r87, 320;
	setp.ge.u32 	%p14, %r113, %r6;
	mov.u32 	%r1011, %r1022;
	@%p14 bra 	$L__BB4_52;
	ld.global.u32 	%r1011, [%rd9+1280];
$L__BB4_52:
	add.s32 	%r116, %r87, 352;
	setp.ge.u32 	%p15, %r116, %r6;
	mov.u32 	%r1012, %r1022;
	@%p15 bra 	$L__BB4_54;
	ld.global.u32 	%r1012, [%rd9+1408];
$L__BB4_54:
	add.s32 	%r119, %r87, 384;
	setp.ge.u32 	%p16, %r119, %r6;
	mov.u32 	%r1013, %r1022;
	@%p16 bra 	$L__BB4_56;
	ld.global.u32 	%r1013, [%rd9+1536];
$L__BB4_56:
	add.s32 	%r122, %r87, 416;
	setp.ge.u32 	%p17, %r122, %r6;
	mov.u32 	%r1014, %r1022;
	@%p17 bra 	$L__BB4_58;
	ld.global.u32 	%r1014, [%rd9+1664];
$L__BB4_58:
	add.s32 	%r252, %r87, 448;
	setp.ge.u32 	%p18, %r252, %r6;
	mov.u32 	%r1015, %r1022;
	@%p18 bra 	$L__BB4_60;
	ld.global.u32 	%r1015, [%rd9+1792];
$L__BB4_60:
	add.s32 	%r127, %r87, 480;
	setp.ge.u32 	%p19, %r127, %r6;
	mov.u32 	%r1016, %r1022;
	@%p19 bra 	$L__BB4_62;
	ld.global.u32 	%r1016, [%rd9+1920];
$L__BB4_62:
	add.s32 	%r253, %r87, 512;
	setp.ge.u32 	%p20, %r253, %r6;
	mov.u32 	%r1017, %r1022;
	@%p20 bra 	$L__BB4_64;
	ld.global.u32 	%r1017, [%rd9+2048];
$L__BB4_64:
	add.s32 	%r254, %r87, 544;
	setp.ge.u32 	%p21, %r254, %r6;
	mov.u32 	%r1018, %r1022;
	@%p21 bra 	$L__BB4_66;
	ld.global.u32 	%r1018, [%rd9+2176];
$L__BB4_66:
	add.s32 	%r134, %r87, 576;
	setp.ge.u32 	%p22, %r134, %r6;
	mov.u32 	%r1019, %r1022;
	@%p22 bra 	$L__BB4_68;
	ld.global.u32 	%r1019, [%rd9+2304];
$L__BB4_68:
	add.s32 	%r255, %r87, 608;
	setp.ge.u32 	%p23, %r255, %r6;
	mov.u32 	%r1020, %r1022;
	@%p23 bra 	$L__BB4_70;
	ld.global.u32 	%r1020, [%rd9+2432];
$L__BB4_70:
	add.s32 	%r256, %r87, 640;
	setp.ge.u32 	%p24, %r256, %r6;
	mov.u32 	%r1021, %r1022;
	@%p24 bra 	$L__BB4_72;
	ld.global.u32 	%r1021, [%rd9+2560];
$L__BB4_72:
	add.s32 	%r141, %r87, 672;
	setp.ge.u32 	%p25, %r141, %r6;
	@%p25 bra 	$L__BB4_74;
	ld.global.u32 	%r1022, [%rd9+2688];
$L__BB4_74:
	// begin inline asm
	mov.u32 %r257, %laneid;
	// end inline asm
	shr.u32 	%r145, %r85, 5;
	mad.lo.s32 	%r258, %r145, 704, %r257;
	shl.b32 	%r259, %r258, 2;
	mov.u32 	%r260, _ZZN3cub18CUB_300001_SM_10006detail4scan16DeviceScanKernelINS2_10policy_hubIiiijN4cuda3std3__44plusIvEEE10Policy1000EPiSC_NS0_13ScanTileStateIiLb1EEES9_NS1_10InputValueIiSC_EEjiLb0EiEEvT0_T1_T2_iT3_T4_T5_E12temp_storage;
	add.s32 	%r146, %r260, %r259;
	st.shared.u32 	[%r146], %r1001;
	st.shared.u32 	[%r146+128], %r1002;
	st.shared.u32 	[%r146+256], %r1003;
	st.shared.u32 	[%r146+384], %r1004;
	st.shared.u32 	[%r146+512], %r1005;
	st.shared.u32 	[%r146+640], %r1006;
	st.shared.u32 	[%r146+768], %r1007;
	st.shared.u32 	[%r146+896], %r1008;
	st.shared.u32 	[%r146+1024], %r1009;
	st.shared.u32 	[%r146+1152], %r1010;
	st.shared.u32 	[%r146+1280], %r1011;
	st.shared.u32 	[%r146+1408], %r1012;
	st.shared.u32 	[%r146+1536], %r1013;
	st.shared.u32 	[%r146+1664], %r1014;
	st.shared.u32 	[%r146+1792], %r1015;
	st.shared.u32 	[%r146+1920], %r1016;
	st.shared.u32 	[%r146+2048], %r1017;
	st.shared.u32 	[%r146+2176], %r1018;
	st.shared.u32 	[%r146+2304], %r1019;
	st.shared.u32 	[%r146+2432], %r1020;
	st.shared.u32 	[%r146+2560], %r1021;
	st.shared.u32 	[%r146+2688], %r1022;
	bar.warp.sync 	-1;
	mad.lo.s32 	%r147, %r257, 84, %r146;
	ld.shared.v2.u32 	{%r148, %r149}, [%r147];
	ld.shared.v2.u32 	{%r150, %r151}, [%r147+8];
	ld.shared.v2.u32 	{%r152, %r153}, [%r147+16];
	ld.shared.v2.u32 	{%r154, %r155}, [%r147+24];
	ld.shared.v2.u32 	{%r156, %r157}, [%r147+32];
	ld.shared.v2.u32 	{%r158, %r159}, [%r147+40];
	ld.shared.v2.u32 	{%r160, %r161}, [%r147+48];
	ld.shared.v2.u32 	{%r162, %r163}, [%r147+56];
	ld.shared.v2.u32 	{%r164, %r165}, [%r147+64];
	ld.shared.v2.u32 	{%r166, %r167}, [%r147+72];
	ld.shared.v2.u32 	{%r168, %r169}, [%r147+80];
	bar.sync 	0;
	setp.ne.s32 	%p26, %r986, 0;
	@%p26 bra 	$L__BB4_78;
	add.s32 	%r490, %r149, %r148;
	add.s32 	%r491, %r150, %r490;
	add.s32 	%r492, %r151, %r491;
	add.s32 	%r493, %r152, %r492;
	add.s32 	%r494, %r153, %r493;
	add.s32 	%r495, %r154, %r494;
	add.s32 	%r496, %r155, %r495;
	add.s32 	%r497, %r156, %r496;
	add.s32 	%r498, %r157, %r497;
	add.s32 	%r499, %r158, %r498;
	add.s32 	%r500, %r159, %r499;
	add.s32 	%r501, %r160, %r500;
	add.s32 	%r502, %r161, %r501;
	add.s32 	%r503, %r162, %r502;
	add.s32 	%r504, %r163, %r503;
	add.s32 	%r505, %r164, %r504;
	add.s32 	%r506, %r165, %r505;
	add.s32 	%r507, %r166, %r506;
	add.s32 	%r508, %r167, %r507;
	add.s32 	%r509, %r168, %r508;
	add.s32 	%r464, %r169, %r509;
	mov.b32 	%r462, 1;
	mov.b32 	%r487, 0;
	mov.b32 	%r489, -1;
	// begin inline asm
	{  .reg .s32 r0;  .reg .pred p;  shfl.sync.up.b32 r0|p, %r464, %r462, %r487, %r489;  @p add.s32 r0, r0, %r464;  mov.s32 %r460, r0;}
	// end inline asm
	mov.b32 	%r468, 2;
	// begin inline asm
	{  .reg .s32 r0;  .reg .pred p;  shfl.sync.up.b32 r0|p, %r460, %r468, %r487, %r489;  @p add.s32 r0, r0, %r460;  mov.s32 %r466, r0;}
	// end inline asm
	mov.b32 	%r474, 4;
	// begin inline asm
	{  .reg .s32 r0;  .reg .pred p;  shfl.sync.up.b32 r0|p, %r466, %r474, %r487, %r489;  @p add.s32 r0, r0, %r466;  mov.s32 %r472, r0;}
	// end inline asm
	mov.b32 	%r480, 8;
	// begin inline asm
	{  .reg .s32 r0;  .reg .pred p;  shfl.sync.up.b32 r0|p, %r472, %r480, %r487, %r489;  @p add.s32 r0, r0, %r472;  mov.s32 %r478, r0;}
	// end inline asm
	mov.b32 	%r486, 16;
	// begin inline asm
	{  .reg .s32 r0;  .reg .pred p;  shfl.sync.up.b32 r0|p, %r478, %r486, %r487, %r489;  @p add.s32 r0, r0, %r478;  mov.s32 %r484, r0;}
	// end inline asm
	setp.ne.s32 	%p68, %r257, 31;
	@%p68 bra 	$L__BB4_77;
	shl.b32 	%r510, %r145, 2;
	mov.u32 	%r511, _ZZN3cub18CUB_300001_SM_10006detail4scan16DeviceScanKernelINS2_10policy_hubIiiijN4cuda3std3__44plusIvEEE10Policy1000EPiSC_NS0_13ScanTileStateIiLb1EEES9_NS1_10InputValueIiSC_EEjiLb0EiEEvT0_T1_T2_iT3_T4_T5_E12temp_storage;
	add.s32 	%r512, %r511, %r510;
	st.shared.u32 	[%r512+16], %r484;
$L__BB4_77:
	bar.sync 	0;
	ld.shared.v4.u32 	{%r513, %r514, %r515, %r516}, [_ZZN3cub18CUB_300001_SM_10006detail4scan16DeviceScanKernelINS2_10policy_hubIiiijN4cuda3std3__44plusIvEEE10Policy1000EPiSC_NS0_13ScanTileStateIiLb1EEES9_NS1_10InputValueIiSC_EEjiLb0EiEEvT0_T1_T2_iT3_T4_T5_E12temp_storage+16];
	add.s32 	%r517, %r514, %r513;
	setp.eq.s32 	%p69, %r145, 2;
	selp.b32 	%r518, %r517, %r513, %p69;
	add.s32 	%r519, %r517, %r515;
	setp.eq.s32 	%p70, %r145, 3;
	selp.b32 	%r520, %r519, %r518, %p70;
	add.s32 	%r521, %r519, %r516;
	setp.eq.s32 	%p71, %r145, 4;
	selp.b32 	%r522, %r521, %r520, %p71;
	ld.shared.v4.u32 	{%r523, %r524, %r525, %r526}, [_ZZN3cub18CUB_300001_SM_10006detail4scan16DeviceScanKernelINS2_10policy_hubIiiijN4cuda3std3__44plusIvEEE10Policy1000EPiSC_NS0_13ScanTileStateIiLb1EEES9_NS1_10InputValueIiSC_EEjiLb0EiEEvT0_T1_T2_iT3_T4_T5_E12temp_storage+32];
	add.s32 	%r527, %r521, %r523;
	setp.eq.s32 	%p72, %r145, 5;
	selp.b32 	%r528, %r527, %r522, %p72;
	add.s32 	%r529, %r527, %r524;
	setp.eq.s32 	%p73, %r145, 6;
	selp.b32 	%r530, %r529, %r528, %p73;
	add.s32 	%r531, %r529, %r525;
	setp.eq.s32 	%p74, %r145, 7;
	selp.b32 	%r532, %r531, %r530, %p74;
	add.s32 	%r533, %r531, %r526;
	setp.eq.s32 	%p75, %r145, 8;
	selp.b32 	%r534, %r533, %r532, %p75;
	.pragma "used_bytes_mask 4095";
	ld.shared.v4.u32 	{%r535, %r536, %r537, %r538}, [_ZZN3cub18CUB_300001_SM_10006detail4scan16DeviceScanKernelINS2_10policy_hubIiiijN4cuda3std3__44plusIvEEE10Policy1000EPiSC_NS0_13ScanTileStateIiLb1EEES9_NS1_10InputValueIiSC_EEjiLb0EiEEvT0_T1_T2_iT3_T4_T5_E12temp_storage+48];
	add.s32 	%r539, %r533, %r535;
	setp.eq.s32 	%p76, %r145, 9;
	selp.b32 	%r540, %r539, %r534, %p76;
	add.s32 	%r541, %r539, %r536;
	setp.eq.s32 	%p77, %r145, 10;
	selp.b32 	%r542, %r541, %r540, %p77;
	add.s32 	%r543, %r541, %r537;
	setp.eq.s32 	%p78, %r145, 11;
	selp.b32 	%r544, %r543, %r542, %p78;
	setp.lt.u32 	%p79, %r85, 32;
	selp.b32 	%r545, 0, %r544, %p79;
	setp.eq.s32 	%p80, %r257, 0;
	sub.s32 	%r546, %r484, %r464;
	selp.b32 	%r547, 0, %r546, %p80;
	add.s32 	%r548, %r547, %r985;
	add.s32 	%r1037, %r548, %r545;
	bra.uni 	$L__BB4_97;
$L__BB4_78:
	add.s32 	%r291, %r149, %r148;
	add.s32 	%r292, %r150, %r291;
	add.s32 	%r293, %r151, %r292;
	add.s32 	%r294, %r152, %r293;
	add.s32 	%r295, %r153, %r294;
	add.s32 	%r296, %r154, %r295;
	add.s32 	%r297, %r155, %r296;
	add.s32 	%r298, %r156, %r297;
	add.s32 	%r299, %r157, %r298;
	add.s32 	%r300, %r158, %r299;
	add.s32 	%r301, %r159, %r300;
	add.s32 	%r302, %r160, %r301;
	add.s32 	%r303, %r161, %r302;
	add.s32 	%r304, %r162, %r303;
	add.s32 	%r305, %r163, %r304;
	add.s32 	%r306, %r164, %r305;
	add.s32 	%r307, %r165, %r306;
	add.s32 	%r308, %r166, %r307;
	add.s32 	%r309, %r167, %r308;
	add.s32 	%r310, %r168, %r309;
	add.s32 	%r265, %r169, %r310;
	mov.b32 	%r263, 1;
	mov.b32 	%r288, 0;
	mov.b32 	%r290, -1;
	// begin inline asm
	{  .reg .s32 r0;  .reg .pred p;  shfl.sync.up.b32 r0|p, %r265, %r263, %r288, %r290;  @p add.s32 r0, r0, %r265;  mov.s32 %r261, r0;}
	// end inline asm
	mov.b32 	%r269, 2;
	// begin inline asm
	{  .reg .s32 r0;  .reg .pred p;  shfl.sync.up.b32 r0|p, %r261, %r269, %r288, %r290;  @p add.s32 r0, r0, %r261;  mov.s32 %r267, r0;}
	// end inline asm
	mov.b32 	%r275, 4;
	// begin inline asm
	{  .reg .s32 r0;  .reg .pred p;  shfl.sync.up.b32 r0|p, %r267, %r275, %r288, %r290;  @p add.s32 r0, r0, %r267;  mov.s32 %r273, r0;}
	// end inline asm
	mov.b32 	%r281, 8;
	// begin inline asm
	{  .reg .s32 r0;  .reg .pred p;  shfl.sync.up.b32 r0|p, %r273, %r281, %r288, %r290;  @p add.s32 r0, r0, %r273;  mov.s32 %r279, r0;}
	// end inline asm
	mov.b32 	%r287, 16;
	// begin inline asm
	{  .reg .s32 r0;  .reg .pred p;  shfl.sync.up.b32 r0|p, %r279, %r287, %r288, %r290;  @p add.s32 r0, r0, %r279;  mov.s32 %r285, r0;}
	// end inline asm
	setp.ne.s32 	%p27, %r257, 31;
	@%p27 bra 	$L__BB4_80;
	shl.b32 	%r311, %r145, 2;
	mov.u32 	%r312, _ZZN3cub18CUB_300001_SM_10006detail4scan16DeviceScanKernelINS2_10policy_hubIiiijN4cuda3std3__44plusIvEEE10Policy1000EPiSC_NS0_13ScanTileStateIiLb1EEES9_NS1_10InputValueIiSC_EEjiLb0EiEEvT0_T1_T2_iT3_T4_T5_E12temp_storage;
	add.s32 	%r313, %r312, %r311;
	st.shared.u32 	[%r313+16], %r285;
$L__BB4_80:
	sub.s32 	%r314, %r285, %r265;
	bar.sync 	0;
	ld.shared.v4.u32 	{%r315, %r316, %r317, %r318}, [_ZZN3cub18CUB_300001_SM_10006detail4scan16DeviceScanKernelINS2_10policy_hubIiiijN4cuda3std3__44plusIvEEE10Policy1000EPiSC_NS0_13ScanTileStateIiLb1EEES9_NS1_10InputValueIiSC_EEjiLb0EiEEvT0_T1_T2_iT3_T4_T5_E12temp_storage+16];
	add.s32 	%r319, %r316, %r315;
	setp.eq.s32 	%p28, %r145, 2;
	selp.b32 	%r320, %r319, %r315, %p28;
	add.s32 	%r321, %r319, %r317;
	setp.eq.s32 	%p29, %r145, 3;
	selp.b32 	%r322, %r321, %r320, %p29;
	add.s32 	%r323, %r321, %r318;
	setp.eq.s32 	%p30, %r145, 4;
	selp.b32 	%r324, %r323, %r322, %p30;
	ld.shared.v4.u32 	{%r325, %r326, %r327, %r328}, [_ZZN3cub18CUB_300001_SM_10006detail4scan16DeviceScanKernelINS2_10policy_hubIiiijN4cuda3std3__44plusIvEEE10Policy1000EPiSC_NS0_13ScanTileStateIiLb1EEES9_NS1_10InputValueIiSC_EEjiLb0EiEEvT0_T1_T2_iT3_T4_T5_E12temp_storage+32];
	add.s32 	%r329, %r323, %r325;
	setp.eq.s32 	%p31, %r145, 5;
	selp.b32 	%r330, %r329, %r324, %p31;
	add.s32 	%r331, %r329, %r326;
	setp.eq.s32 	%p32, %r145, 6;
	selp.b32 	%r332, %r331, %r330, %p32;
	add.s32 	%r333, %r331, %r327;
	setp.eq.s32 	%p33, %r145, 7;
	selp.b32 	%r334, %r333, %r332, %p33;
	add.s32 	%r335, %r333, %r328;
	setp.eq.s32 	%p34, %r145, 8;
	selp.b32 	%r336, %r335, %r334, %p34;
	ld.shared.v4.u32 	{%r337, %r338, %r339, %r340}, [_ZZN3cub18CUB_300001_SM_10006detail4scan16DeviceScanKernelINS2_10policy_hubIiiijN4cuda3std3__44plusIvEEE10Policy1000EPiSC_NS0_13ScanTileStateIiLb1EEES9_NS1_10InputValueIiSC_EEjiLb0EiEEvT0_T1_T2_iT3_T4_T5_E12temp_storage+48];
	add.s32 	%r341, %r335, %r337;
	setp.eq.s32 	%p35, %r145, 9;
	selp.b32 	%r342, %r341, %r336, %p35;
	add.s32 	%r343, %r341, %r338;
	setp.eq.s32 	%p36, %r145, 10;
	selp.b32 	%r344, %r343, %r342, %p36;
	add.s32 	%r345, %r343, %r339;
	setp.eq.s32 	%p37, %r145, 11;
	selp.b32 	%r346, %r345, %r344, %p37;
	add.s32 	%r175, %r345, %r340;
	setp.gt.u32 	%p38, %r85, 31;
	setp.lt.u32 	%p39, %r85, 32;
	setp.eq.s32 	%p40, %r257, 0;
	selp.b32 	%r347, 0, %r314, %p40;
	add.s32 	%r1036, %r346, %r347;
	selp.b32 	%r177, %r314, %r1036, %p39;
	@%p38 bra 	$L__BB4_96;
	setp.ne.s32 	%p41, %r85, 0;
	mul.wide.s32 	%rd20, %r986, 8;
	add.s64 	%rd10, %rd14, %rd20;
	@%p41 bra 	$L__BB4_83;
	st.shared.u32 	[_ZZN3cub18CUB_300001_SM_10006detail4scan16DeviceScanKernelINS2_10policy_hubIiiijN4cuda3std3__44plusIvEEE10Policy1000EPiSC_NS0_13ScanTileStateIiLb1EEES9_NS1_10InputValueIiSC_EEjiLb0EiEEvT0_T1_T2_iT3_T4_T5_E12temp_storage+12], %r175;
	add.s64 	%rd21, %rd10, 256;
	mov.b32 	%r348, 100;
	// begin inline asm
	st.relaxed.gpu.v2.u32 [%rd21], {%r348, %r175};
	// end inline asm
$L__BB4_83:
	not.b32 	%r354, %r85;
	add.s32 	%r1031, %r986, %r354;
	mov.b32 	%r350, 830;
	// begin inline asm
	nanosleep.u32 %r350;
	// end inline asm
	mul.wide.s32 	%rd23, %r1031, 8;
	add.s64 	%rd24, %rd14, %rd23;
	add.s64 	%rd22, %rd24, 256;
	// begin inline asm
	ld.relaxed.gpu.v2.u32 {%r1033, %r1025}, [%rd22];
	// end inline asm
	mov.b32 	%r1026, 952;
$L__BB4_84:
	setp.eq.s32 	%p42, %r1033, 99;
	mov.b32 	%r355, -1;
	vote.sync.any.pred 	%p43, %p42, %r355;
	not.pred 	%p44, %p43;
	@%p44 bra 	$L__BB4_86;
	mul.lo.s32 	%r458, %r986, 16807;
	and.b32  	%r986, %r458, 2147483647;
	add.s32 	%r459, %r1026, 1;
	rem.u32 	%r455, %r986, %r459;
	// begin inline asm
	nanosleep.u32 %r455;
	// end inline asm
	shr.u32 	%r1026, %r1026, 1;
	// begin inline asm
	ld.relaxed.gpu.v2.u32 {%r1033, %r1025}, [%rd22];
	// end inline asm
	bra.uni 	$L__BB4_84;
$L__BB4_86:
	setp.eq.s32 	%p45, %r1033, 101;
	mov.b32 	%r382, -1;
	vote.sync.ballot.b32 	%r384, %p45, %r382;
	// begin inline asm
	mov.u32 %r357, %lanemask_ge;
	// end inline asm
	and.b32  	%r385, %r384, %r357;
	or.b32  	%r386, %r385, -2147483648;
	add.s32 	%r387, %r386, -1;
	not.b32 	%r388, %r386;
	and.b32  	%r389, %r388, %r387;
	popc.b32 	%r361, %r389;
	mov.b32 	%r360, 1;
	// begin inline asm
	shfl.sync.down.b32 %r358, %r1025, %r360, %r361, %r382;
	// end inline asm
	setp.lt.s32 	%p47, %r257, %r361;
	selp.b32 	%r390, %r358, 0, %p47;
	add.s32 	%r364, %r390, %r1025;
	mov.b32 	%r365, 2;
	// begin inline asm
	shfl.sync.down.b32 %r363, %r364, %r365, %r361, %r382;
	// end inline asm
	add.s32 	%r391, %r257, 2;
	setp.gt.s32 	%p48, %r391, %r361;
	selp.b32 	%r392, 0, %r363, %p48;
	add.s32 	%r369, %r364, %r392;
	mov.b32 	%r370, 4;
	// begin inline asm
	shfl.sync.down.b32 %r368, %r369, %r370, %r361, %r382;
	// end inline asm
	add.s32 	%r393, %r257, 4;
	setp.gt.s32 	%p49, %r393, %r361;
	selp.b32 	%r394, 0, %r368, %p49;
	add.s32 	%r374, %r369, %r394;
	mov.b32 	%r375, 8;
	// begin inline asm
	shfl.sync.down.b32 %r373, %r374, %r375, %r361, %r382;
	// end inline asm
	add.s32 	%r395, %r257, 8;
	setp.gt.s32 	%p50, %r395, %r361;
	selp.b32 	%r396, 0, %r373, %p50;
	add.s32 	%r379, %r374, %r396;
	mov.b32 	%r380, 16;
	// begin inline asm
	shfl.sync.down.b32 %r378, %r379, %r380, %r361, %r382;
	// end inline asm
	add.s32 	%r397, %r257, 16;
	setp.gt.s32 	%p51, %r397, %r361;
	selp.b32 	%r398, 0, %r378, %p51;
	add.s32 	%r1029, %r379, %r398;
	add.s64 	%rd11, %rd14, 256;
	mov.b32 	%r1027, 952;
$L__BB4_87:
	setp.ne.s32 	%p52, %r1033, 101;
	mov.b32 	%r399, -1;
	vote.sync.all.pred 	%p53, %p52, %r399;
	not.pred 	%p54, %p53;
	@%p54 bra 	$L__BB4_92;
	shr.u32 	%r1027, %r1027, 1;
	mul.wide.s32 	%rd27, %r1031, 8;
	add.s64 	%rd28, %rd11, %rd27;
	add.s64 	%rd26, %rd28, -256;
	// begin inline asm
	ld.relaxed.gpu.v2.u32 {%r1033, %r1034}, [%rd26];
	// end inline asm
	mov.u32 	%r1035, %r1027;
$L__BB4_89:
	setp.eq.s32 	%p58, %r1033, 99;
	mov.b32 	%r407, -1;
	vote.sync.any.pred 	%p59, %p58, %r407;
	not.pred 	%p60, %p59;
	@%p60 bra 	$L__BB4_91;
	mul.lo.s32 	%r453, %r986, 16807;
	and.b32  	%r986, %r453, 2147483647;
	add.s32 	%r454, %r1035, 1;
	rem.u32 	%r450, %r986, %r454;
	// begin inline asm
	nanosleep.u32 %r450;
	// end inline asm
	shr.u32 	%r1035, %r1035, 1;
	// begin inline asm
	ld.relaxed.gpu.v2.u32 {%r1033, %r1034}, [%rd26];
	// end inline asm
	bra.uni 	$L__BB4_89;
$L__BB4_91:
	setp.eq.s32 	%p61, %r1033, 101;
	mov.b32 	%r433, -1;
	vote.sync.ballot.b32 	%r434, %p61, %r433;
	and.b32  	%r435, %r434, %r357;
	or.b32  	%r436, %r435, -2147483648;
	add.s32 	%r437, %r436, -1;
	not.b32 	%r438, %r436;
	and.b32  	%r439, %r438, %r437;
	popc.b32 	%r412, %r439;
	mov.b32 	%r411, 1;
	// begin inline asm
	shfl.sync.down.b32 %r409, %r1034, %r411, %r412, %r433;
	// end inline asm
	setp.lt.s32 	%p63, %r257, %r412;
	selp.b32 	%r440, %r409, 0, %p63;
	add.s32 	%r415, %r440, %r1034;
	mov.b32 	%r416, 2;
	// begin inline asm
	shfl.sync.down.b32 %r414, %r415, %r416, %r412, %r433;
	// end inline asm
	add.s32 	%r441, %r257, 2;
	setp.gt.s32 	%p64, %r441, %r412;
	selp.b32 	%r442, 0, %r414, %p64;
	add.s32 	%r420, %r415, %r442;
	mov.b32 	%r421, 4;
	// begin inline asm
	shfl.sync.down.b32 %r419, %r420, %r421, %r412, %r433;
	// end inline asm
	add.s32 	%r443, %r257, 4;
	setp.gt.s32 	%p65, %r443, %r412;
	selp.b32 	%r444, 0, %r419, %p65;
	add.s32 	%r425, %r420, %r444;
	mov.b32 	%r426, 8;
	// begin inline asm
	shfl.sync.down.b32 %r424, %r425, %r426, %r412, %r433;
	// end inline asm
	add.s32 	%r445, %r257, 8;
	setp.gt.s32 	%p66, %r445, %r412;
	selp.b32 	%r446, 0, %r424, %p66;
	add.s32 	%r430, %r425, %r446;
	mov.b32 	%r431, 16;
	// begin inline asm
	shfl.sync.down.b32 %r429, %r430, %r431, %r412, %r433;
	// end inline asm
	add.s32 	%r447, %r257, 16;
	setp.gt.s32 	%p67, %r447, %r412;
	selp.b32 	%r448, 0, %r429, %p67;
	add.s32 	%r449, %r448, %r1029;
	add.s32 	%r1029, %r449, %r430;
	add.s32 	%r1031, %r1031, -32;
	bra.uni 	$L__BB4_87;
$L__BB4_92:
	@%p41 bra 	$L__BB4_94;
	add.s32 	%r402, %r1029, %r175;
	add.s64 	%rd25, %rd10, 256;
	mov.b32 	%r401, 101;
	// begin inline asm
	st.relaxed.gpu.v2.u32 [%rd25], {%r401, %r402};
	// end inline asm
	st.shared.u32 	[_ZZN3cub18CUB_300001_SM_10006detail4scan16DeviceScanKernelINS2_10policy_hubIiiijN4cuda3std3__44plusIvEEE10Policy1000EPiSC_NS0_13ScanTileStateIiLb1EEES9_NS1_10InputValueIiSC_EEjiLb0EiEEvT0_T1_T2_iT3_T4_T5_E12temp_storage+4], %r1029;
	st.shared.u32 	[_ZZN3cub18CUB_300001_SM_10006detail4scan16DeviceScanKernelINS2_10policy_hubIiiijN4cuda3std3__44plusIvEEE10Policy1000EPiSC_NS0_13ScanTileStateIiLb1EEES9_NS1_10InputValueIiSC_EEjiLb0EiEEvT0_T1_T2_iT3_T4_T5_E12temp_storage+8], %r402;
$L__BB4_94:
	setp.ne.s32 	%p56, %r257, 0;
	mov.u32 	%r1036, %r177;
	@%p56 bra 	$L__BB4_96;
	st.shared.u32 	[_ZZN3cub18CUB_300001_SM_10006detail4scan16DeviceScanKernelINS2_10policy_hubIiiijN4cuda3std3__44plusIvEEE10Policy1000EPiSC_NS0_13ScanTileStateIiLb1EEES9_NS1_10InputValueIiSC_EEjiLb0EiEEvT0_T1_T2_iT3_T4_T5_E12temp_storage+76], %r1029;
	mov.u32 	%r1036, %r1029;
$L__BB4_96:
	bar.sync 	0;
	setp.eq.s32 	%p57, %r85, 0;
	ld.shared.u32 	%r403, [_ZZN3cub18CUB_300001_SM_10006detail4scan16DeviceScanKernelINS2_10policy_hubIiiijN4cuda3std3__44plusIvEEE10Policy1000EPiSC_NS0_13ScanTileStateIiLb1EEES9_NS1_10InputValueIiSC_EEjiLb0EiEEvT0_T1_T2_iT3_T4_T5_E12temp_storage+76];
	selp.b32 	%r404, 0, %r403, %p57;
	add.s32 	%r1037, %r404, %r1036;
$L__BB4_97:
	add.s32 	%r549, %r1037, %r148;
	add.s32 	%r550, %r149, %r549;
	add.s32 	%r551, %r150, %r550;
	add.s32 	%r552, %r151, %r551;
	add.s32 	%r553, %r152, %r552;
	add.s32 	%r554, %r153, %r553;
	add.s32 	%r555, %r154, %r554;
	add.s32 	%r556, %r155, %r555;
	add.s32 	%r557, %r156, %r556;
	add.s32 	%r558, %r157, %r557;
	add.s32 	%r559, %r158, %r558;
	add.s32 	%r560, %r159, %r559;
	add.s32 	%r561, %r160, %r560;
	add.s32 	%r562, %r161, %r561;
	add.s32 	%r563, %r162, %r562;
	add.s32 	%r564, %r163, %r563;
	add.s32 	%r565, %r164, %r564;
	add.s32 	%r566, %r165, %r565;
	add.s32 	%r567, %r166, %r566;
	add.s32 	%r568, %r167, %r567;
	add.s32 	%r569, %r168, %r568;
	bar.sync 	0;
	st.shared.v2.u32 	[%r147], {%r1037, %r549};
	st.shared.v2.u32 	[%r147+8], {%r550, %r551};
	st.shared.v2.u32 	[%r147+16], {%r552, %r553};
	st.shared.v2.u32 	[%r147+24], {%r554, %r555};
	st.shared.v2.u32 	[%r147+32], {%r556, %r557};
	st.shared.v2.u32 	[%r147+40], {%r558, %r559};
	st.shared.v2.u32 	[%r147+48], {%r560, %r561};
	st.shared.v2.u32 	[%r147+56], {%r562, %r563};
	st.shared.v2.u32 	[%r147+64], {%r564, %r565};
	st.shared.v2.u32 	[%r147+72], {%r566, %r567};
	st.shared.v2.u32 	[%r147+80], {%r568, %r569};
	bar.warp.sync 	-1;
	ld.shared.u32 	%r216, [%r146];
	ld.shared.u32 	%r217, [%r146+128];
	ld.shared.u32 	%r218, [%r146+256];
	ld.shared.u32 	%r219, [%r146+384];
	ld.shared.u32 	%r220, [%r146+512];
	ld.shared.u32 	%r221, [%r146+640];
	ld.shared.u32 	%r222, [%r146+768];
	ld.shared.u32 	%r223, [%r146+896];
	ld.shared.u32 	%r224, [%r146+1024];
	ld.shared.u32 	%r225, [%r146+1152];
	ld.shared.u32 	%r226, [%r146+1280];
	ld.shared.u32 	%r227, [%r146+1408];
	ld.shared.u32 	%r228, [%r146+1536];
	ld.shared.u32 	%r229, [%r146+1664];
	ld.shared.u32 	%r230, [%r146+1792];
	ld.shared.u32 	%r231, [%r146+1920];
	ld.shared.u32 	%r232, [%r146+2048];
	ld.shared.u32 	%r233, [%r146+2176];
	ld.shared.u32 	%r234, [%r146+2304];
	ld.shared.u32 	%r235, [%r146+2432];
	ld.shared.u32 	%r236, [%r146+2560];
	ld.shared.u32 	%r237, [%r146+2688];
	setp.ne.s32 	%p81, %r85, 0;
	@%p81 bra 	$L__BB4_99;
	st.volatile.shared.u32 	[_ZZN3cub18CUB_300001_SM_10006detail4scan16DeviceScanKernelINS2_10policy_hubIiiijN4cuda3std3__44plusIvEEE10Policy1000EPiSC_NS0_13ScanTileStateIiLb1EEES9_NS1_10InputValueIiSC_EEjiLb0EiEEvT0_T1_T2_iT3_T4_T5_E12temp_storage+33792], %r6;
$L__BB4_99:
	ld.param.u32 	%r984, [_ZN3cub18CUB_300001_SM_10006detail4scan16DeviceScanKernelINS2_10policy_hubIiiijN4cuda3std3__44plusIvEEE10Policy1000EPiSC_NS0_13ScanTileStateIiLb1EEES9_NS1_10InputValueIiSC_EEjiLb0EiEEvT0_T1_T2_iT3_T4_T5__param_3];
	ld.param.u64 	%rd59, [_ZN3cub18CUB_300001_SM_10006detail4scan16DeviceScanKernelINS2_10policy_hubIiiijN4cuda3std3__44plusIvEEE10Policy1000EPiSC_NS0_13ScanTileStateIiLb1EEES9_NS1_10InputValueIiSC_EEjiLb0EiEEvT0_T1_T2_iT3_T4_T5__param_1];
	bar.sync 	0;
	ld.volatile.shared.u32 	%r238, [_ZZN3cub18CUB_300001_SM_10006detail4scan16DeviceScanKernelINS2_10policy_hubIiiijN4cuda3std3__44plusIvEEE10Policy1000EPiSC_NS0_13ScanTileStateIiLb1EEES9_NS1_10InputValueIiSC_EEjiLb0EiEEvT0_T1_T2_iT3_T4_T5_E12temp_storage+33792];
	setp.ge.s32 	%p82, %r87, %r238;
	cvt.u64.u32 	%rd35, %r87;
	mov.u32 	%r570, %ctaid.x;
	add.s32 	%r571, %r984, %r570;
	mul.lo.s32 	%r572, %r571, 8448;
	cvt.u64.u32 	%rd36, %r572;
	add.s64 	%rd37, %rd35, %rd36;
	cvta.to.global.u64 	%rd38, %rd59;
	shl.b64 	%rd39, %rd37, 2;
	add.s64 	%rd12, %rd38, %rd39;
	@%p82 bra 	$L__BB4_101;
	st.global.u32 	[%rd12], %r216;
$L__BB4_101:
	setp.ge.s32 	%p83, %r90, %r238;
	@%p83 bra 	$L__BB4_103;
	st.global.u32 	[%rd12+128], %r217;
$L__BB4_103:
	setp.ge.s32 	%p84, %r93, %r238;
	@%p84 bra 	$L__BB4_105;
	st.global.u32 	[%rd12+256], %r218;
$L__BB4_105:
	setp.ge.s32 	%p85, %r96, %r238;
	@%p85 bra 	$L__BB4_107;
	st.global.u32 	[%rd12+384], %r219;
$L__BB4_107:
	mov.u32 	%r573, %tid.x;
	and.b32  	%r574, %r573, 992;
	mul.lo.s32 	%r575, %r574, 22;
	and.b32  	%r576, %r573, 31;
	or.b32  	%r577, %r575, %r576;
	add.s32 	%r578, %r577, 128;
	setp.ge.s32 	%p86, %r578, %r238;
	@%p86 bra 	$L__BB4_109;
	st.global.u32 	[%rd12+512], %r220;
$L__BB4_109:
	add.s32 	%r584, %r577, 160;
	setp.ge.s32 	%p87, %r584, %r238;
	@%p87 bra 	$L__BB4_111;
	st.global.u32 	[%rd12+640], %r221;
$L__BB4_111:
	setp.ge.s32 	%p88, %r103, %r238;
	@%p88 bra 	$L__BB4_113;
	st.global.u32 	[%rd12+768], %r222;
$L__BB4_113:
	add.s32 	%r590, %r577, 224;
	setp.ge.s32 	%p89, %r590, %r238;
	@%p89 bra 	$L__BB4_115;
	st.global.u32 	[%rd12+896], %r223;
$L__BB4_115:
	setp.ge.s32 	%p90, %r108, %r238;
	@%p90 bra 	$L__BB4_117;
	st.global.u32 	[%rd12+1024], %r224;
$L__BB4_117:
	add.s32 	%r596, %r577, 288;
	setp.ge.s32 	%p91, %r596, %r238;
	@%p91 bra 	$L__BB4_119;
	st.global.u32 	[%rd12+1152], %r225;
$L__BB4_119:
	setp.ge.s32 	%p92, %r113, %r238;
	@%p92 bra 	$L__BB4_121;
	st.global.u32 	[%rd12+1280], %r226;
$L__BB4_121:
	setp.ge.s32 	%p93, %r116, %r238;
	@%p93 bra 	$L__BB4_123;
	st.global.u32 	[%rd12+1408], %r227;
$L__BB4_123:
	setp.ge.s32 	%p94, %r119, %r238;
	@%p94 bra 	$L__BB4_125;
	st.global.u32 	[%rd12+1536], %r228;
$L__BB4_125:
	setp.ge.s32 	%p95, %r122, %r238;
	@%p95 bra 	$L__BB4_127;
	st.global.u32 	[%rd12+1664], %r229;
$L__BB4_127:
	add.s32 	%r602, %r577, 448;
	setp.ge.s32 	%p96, %r602, %r238;
	@%p96 bra 	$L__BB4_129;
	st.global.u32 	[%rd12+1792], %r230;
$L__BB4_129:
	setp.ge.s32 	%p97, %r127, %r238;
	@%p97 bra 	$L__BB4_131;
	st.global.u32 	[%rd12+1920], %r231;
$L__BB4_131:
	add.s32 	%r608, %r577, 512;
	setp.ge.s32 	%p98, %r608, %r238;
	@%p98 bra 	$L__BB4_133;
	st.global.u32 	[%rd12+2048], %r232;
$L__BB4_133:
	add.s32 	%r614, %r577, 544;
	setp.ge.s32 	%p99, %r614, %r238;
	@%p99 bra 	$L__BB4_135;
	st.global.u32 	[%rd12+2176], %r233;
$L__BB4_135:
	setp.ge.s32 	%p100, %r134, %r238;
	@%p100 bra 	$L__BB4_137;
	st.global.u32 	[%rd12+2304], %r234;
$L__BB4_137:
	add.s32 	%r620, %r577, 608;
	setp.ge.s32 	%p101, %r620, %r238;
	@%p101 bra 	$L__BB4_139;
	st.global.u32 	[%rd12+2432], %r235;
$L__BB4_139:
	add.s32 	%r626, %r577, 640;
	setp.ge.s32 	%p102, %r626, %r238;
	@%p102 bra 	$L__BB4_141;
	st.global.u32 	[%rd12+2560], %r236;
$L__BB4_141:
	setp.ge.s32 	%p103, %r141, %r238;
	@%p103 bra 	$L__BB4_143;
	st.global.u32 	[%rd12+2688], %r237;
$L__BB4_143:
	ret;

}
	// .globl	_ZN3cub18CUB_300001_SM_10006detail4scan16DeviceScanKernelINS2_10policy_hubIiiimN4cuda3std3__44plusIvEEE10Policy1000EPiSC_NS0_13ScanTileStateIiLb1EEES9_NS1_10InputValueIiSC_EEmiLb0EiEEvT0_T1_T2_iT3_T4_T5_
.visible .entry _ZN3cub18CUB_300001_SM_10006detail4scan16DeviceScanKernelINS2_10policy_hubIiiimN4cuda3std3__44plusIvEEE10Policy1000EPiSC_NS0_13ScanTileStateIiLb1EEES9_NS1_10InputValueIiSC_EEmiLb0EiEEvT0_T1_T2_iT3_T4_T5_(
	.param .u64 .ptr .align 1 _ZN3cub18CUB_300001_SM_10006detail4scan16DeviceScanKernelINS2_10policy_hubIiiimN4cuda3std3__44plusIvEEE10Policy1000EPiSC_NS0_13ScanTileStateIiLb1EEES9_NS1_10InputValueIiSC_EEmiLb0EiEEvT0_T1_T2_iT3_T4_T5__param_0,
	.param .u64 .ptr .align 1 _ZN3cub18CUB_300001_SM_10006detail4scan16DeviceScanKernelINS2_10policy_hubIiiimN4cuda3std3__44plusIvEEE10Policy1000EPiSC_NS0_13ScanTileStateIiLb1EEES9_NS1_10InputValueIiSC_EEmiLb0EiEEvT0_T1_T2_iT3_T4_T5__param_1,
	.param .align 8 .b8 _ZN3cub18CUB_300001_SM_10006detail4scan16DeviceScanKernelINS2_10policy_hubIiiimN4cuda3std3__44plusIvEEE10Policy1000EPiSC_NS0_13ScanTileStateIiLb1EEES9_NS1_10InputValueIiSC_EEmiLb0EiEEvT0_T1_T2_iT3_T4_T5__param_2[8],
	.param .u32 _ZN3cub18CUB_300001_SM_10006detail4scan16DeviceScanKernelINS2_10policy_hubIiiimN4cuda3std3__44plusIvEEE10Policy1000EPiSC_NS0_13ScanTileStateIiLb1EEES9_NS1_10InputValueIiSC_EEmiLb0EiEEvT0_T1_T2_iT3_T4_T5__param_3,
	.param .align 1 .b8 _ZN3cub18CUB_300001_SM_10006detail4scan16DeviceScanKernelINS2_10policy_hubIiiimN4cuda3std3__44plusIvEEE10Policy1000EPiSC_NS0_13ScanTileStateIiLb1EEES9_NS1_10InputValueIiSC_EEmiLb0EiEEvT0_T1_T2_iT3_T4_T5__param_4[1],
	.param .align 8 .b8 _ZN3cub18CUB_300001_SM_10006detail4scan16DeviceScanKernelINS2_10policy_hubIiiimN4cuda3std3__44plusIvEEE10Policy1000EPiSC_NS0_13ScanTileStateIiLb1EEES9_NS1_10InputValueIiSC_EEmiLb0EiEEvT0_T1_T2_iT3_T4_T5__param_5[16],
	.param .u64 _ZN3cub18CUB_300001_SM_10006detail4scan16DeviceScanKernelINS2_10policy_hubIiiimN4cuda3std3__44plusIvEEE10Policy1000EPiSC_NS0_13ScanTileStateIiLb1EEES9_NS1_10InputValueIiSC_EEmiLb0EiEEvT0_T1_T2_iT3_T4_T5__param_6
)
.maxntid 416
{
	.reg .pred 	%p<158>;
	.reg .b16 	%rs<3>;
	.reg .b32 	%r<1011>;
	.reg .b64 	%rd<98>;
	// demoted variable
	.shared .align 16 .b8 _ZZN3cub18CUB_300001_SM_10006detail4scan16DeviceScanKernelINS2_10policy_hubIiiimN4cuda3std3__44plusIvEEE10Policy1000EPiSC_NS0_13ScanTileStateIiLb1EEES9_NS1_10InputValueIiSC_EEmiLb0EiEEvT0_T1_T2_iT3_T4_T5_E12temp_storage[31632];
	ld.param.u32 	%r208, [_ZN3cub18CUB_300001_SM_10006detail4scan16DeviceScanKernelINS2_10policy_hubIiiimN4cuda3std3__44plusIvEEE10Policy1000EPiSC_NS0_13ScanTileStateIiLb1EEES9_NS1_10InputValueIiSC_EEmiLb0EiEEvT0_T1_T2_iT3_T4_T5__param_5];
	bfe.u32 	%r209, %r208, 0, 8;
	cvt.u16.u32 	%rs1, %r209;
	and.b16  	%rs2, %rs1, 255;
	ld.param.u64 	%rd16, [_ZN3cub18CUB_300001_SM_10006detail4scan16DeviceScanKernelINS2_10policy_hubIiiimN4cuda3std3__44plusIvEEE10Policy1000EPiSC_NS0_13ScanTileStateIiLb1EEES9_NS1_10InputValueIiSC_EEmiLb0EiEEvT0_T1_T2_iT3_T4_T5__param_2];
	ld.param.u64 	%rd14, [_ZN3cub18CUB_300001_SM_10006detail4scan16DeviceScanKernelINS2_10policy_hubIiiimN4cuda3std3__44plusIvEEE10Policy1000EPiSC_NS0_13ScanTileStateIiLb1EEES9_NS1_10InputValueIiSC_EEmiLb0EiEEvT0_T1_T2_iT3_T4_T5__param_0];
	ld.param.u64 	%rd1, [_ZN3cub18CUB_300001_SM_10006detail4scan16DeviceScanKernelINS2_10policy_hubIiiimN4cuda3std3__44plusIvEEE10Policy1000EPiSC_NS0_13ScanTileStateIiLb1EEES9_NS1_10InputValueIiSC_EEmiLb0EiEEvT0_T1_T2_iT3_T4_T5__param_5+8];
	ld.param.u32 	%r207, [_ZN3cub18CUB_300001_SM_10006detail4scan16DeviceScanKernelINS2_10policy_hubIiiimN4cuda3std3__44plusIvEEE10Policy1000EPiSC_NS0_13ScanTileStateIiLb1EEES9_NS1_10InputValueIiSC_EEmiLb0EiEEvT0_T1_T2_iT3_T4_T5__param_3];
	ld.param.u64 	%rd17, [_ZN3cub18CUB_300001_SM_10006detail4scan16DeviceScanKernelINS2_10policy_hubIiiimN4cuda3std3__44plusIvEEE10Policy1000EPiSC_NS0_13ScanTileStateIiLb1EEES9_NS1_10InputValueIiSC_EEmiLb0EiEEvT0_T1_T2_iT3_T4_T5__param_6];
	setp.eq.s16 	%p1, %rs2, 0;
	@%p1 bra 	$L__BB5_2;
	cvta.to.global.u64 	%rd18, %rd1;
	ld.global.u32 	%r967, [%rd18];
	bra.uni 	$L__BB5_3;
$L__BB5_2:
	cvt.u32.u64 	%r967, %rd1;
$L__BB5_3:
	mov.u32 	%r210, %ctaid.x;
	add.s32 	%r4, %r207, %r210;
	mul.wide.s32 	%rd3, %r4, 7904;
	sub.s64 	%rd4, %rd17, %rd3;
	setp.lt.u64 	%p2, %rd4, 7905;
	@%p2 bra 	$L__BB5_29;
	mov.u32 	%r5, %tid.x;
	and.b32  	%r644, %r5, 31;
	and.b32  	%r645, %r5, 992;
	mul.lo.s32 	%r646, %r645, 19;
	or.b32  	%r647, %r646, %r644;
	cvt.u64.u32 	%rd79, %r647;
	add.s64 	%rd5, %rd3, %rd79;
	shl.b64 	%rd80, %rd5, 2;
	add.s64 	%rd60, %rd14, %rd80;
	// begin inline asm
	ld.ca.u32 %r624, [%rd60];
	// end inline asm
	add.s64 	%rd61, %rd60, 128;
	// begin inline asm
	ld.ca.u32 %r625, [%rd61];
	// end inline asm
	add.s64 	%rd62, %rd60, 256;
	// begin inline asm
	ld.ca.u32 %r626, [%rd62];
	// end inline asm
	add.s64 	%rd63, %rd60, 384;
	// begin inline asm
	ld.ca.u32 %r627, [%rd63];
	// end inline asm
	add.s64 	%rd64, %rd60, 512;
	// begin inline asm
	ld.ca.u32 %r628, [%rd64];
	// end inline asm
	add.s64 	%rd65, %rd60, 640;
	// begin inline asm
	ld.ca.u32 %r629, [%rd65];
	// end inline asm
	add.s64 	%rd66, %rd60, 768;
	// begin inline asm
	ld.ca.u32 %r630, [%rd66];
	// end inline asm
	add.s64 	%rd67, %rd60, 896;
	// begin inline asm
	ld.ca.u32 %r631, [%rd67];
	// end inline asm
	add.s64 	%rd68, %rd60, 1024;
	// begin inline asm
	ld.ca.u32 %r632, [%rd68];
	// end inline asm
	add.s64 	%rd69, %rd60, 1152;
	// begin inline asm
	ld.ca.u32 %r633, [%rd69];
	// end inline asm
	add.s64 	%rd70, %rd60, 1280;
	// begin inline asm
	ld.ca.u32 %r634, [%rd70];
	// end inline asm
	add.s64 	%rd71, %rd60, 1408;
	// begin inline asm
	ld.ca.u32 %r635, [%rd71];
	// end inline asm
	add.s64 	%rd72, %rd60, 1536;
	// begin inline asm
	ld.ca.u32 %r636, [%rd72];
	// end inline asm
	add.s64 	%rd73, %rd60, 1664;
	// begin inline asm
	ld.ca.u32 %r637, [%rd73];
	// end inline asm
	add.s64 	%rd74, %rd60, 1792;
	// begin inline asm
	ld.ca.u32 %r638, [%rd74];
	// end inline asm
	add.s64 	%rd75, %rd60, 1920;
	// begin inline asm
	ld.ca.u32 %r639, [%rd75];
	// end inline asm
	add.s64 	%rd76, %rd60, 2048;
	// begin inline asm
	ld.ca.u32 %r640, [%rd76];
	// end inline asm
	add.s64 	%rd77, %rd60, 2176;
	// begin inline asm
	ld.ca.u32 %r641, [%rd77];
	// end inline asm
	add.s64 	%rd78, %rd60, 2304;
	// begin inline asm
	ld.ca.u32 %r642, [%rd78];
	// end inline asm
	// begin inline asm
	mov.u32 %r643, %laneid;
	// end inline asm
	shr.u32 	%r7, %r5, 5;
	mad.lo.s32 	%r648, %r7, 608, %r643;
	shl.b32 	%r649, %r648, 2;
	mov.u32 	%r650, _ZZN3cub18CUB_300001_SM_10006detail4scan16DeviceScanKernelINS2_10policy_hubIiiimN4cuda3std3__44plusIvEEE10Policy1000EPiSC_NS0_13ScanTileStateIiLb1EEES9_NS1_10InputValueIiSC_EEmiLb0EiEEvT0_T1_T2_iT3_T4_T5_E12temp_storage;
	add.s32 	%r8, %r650, %r649;
	st.shared.u32 	[%r8], %r624;
	st.shared.u32 	[%r8+128], %r625;
	st.shared.u32 	[%r8+256], %r626;
	st.shared.u32 	[%r8+384], %r627;
	st.shared.u32 	[%r8+512], %r628;
	st.shared.u32 	[%r8+640], %r629;
	st.shared.u32 	[%r8+768], %r630;
	st.shared.u32 	[%r8+896], %r631;
	st.shared.u32 	[%r8+1024], %r632;
	st.shared.u32 	[%r8+1152], %r633;
	st.shared.u32 	[%r8+1280], %r634;
	st.shared.u32 	[%r8+1408], %r635;
	st.shared.u32 	[%r8+1536], %r636;
	st.shared.u32 	[%r8+1664], %r637;
	st.shared.u32 	[%r8+1792], %r638;
	st.shared.u32 	[%r8+1920], %r639;
	st.shared.u32 	[%r8+2048], %r640;
	st.shared.u32 	[%r8+2176], %r641;
	st.shared.u32 	[%r8+2304], %r642;
	bar.warp.sync 	-1;
	mad.lo.s32 	%r9, %r643, 72, %r8;
	ld.shared.u32 	%r10, [%r9];
	ld.shared.u32 	%r11, [%r9+4];
	ld.shared.u32 	%r12, [%r9+8];
	ld.shared.u32 	%r13, [%r9+12];
	ld.shared.u32 	%r14, [%r9+16];
	ld.shared.u32 	%r15, [%r9+20];
	ld.shared.u32 	%r16, [%r9+24];
	ld.shared.u32 	%r17, [%r9+28];
	ld.shared.u32 	%r18, [%r9+32];
	ld.shared.u32 	%r19, [%r9+36];
	ld.shared.u32 	%r20, [%r9+40];
	ld.shared.u32 	%r21, [%r9+44];
	ld.shared.u32 	%r22, [%r9+48];
	ld.shared.u32 	%r23, [%r9+52];
	ld.shared.u32 	%r24, [%r9+56];
	ld.shared.u32 	%r25, [%r9+60];
	ld.shared.u32 	%r26, [%r9+64];
	ld.shared.u32 	%r27, [%r9+68];
	ld.shared.u32 	%r28, [%r9+72];
	bar.sync 	0;
	setp.ne.s32 	%p100, %r4, 0;
	@%p100 bra 	$L__BB5_9;
	add.s32 	%r868, %r11, %r10;
	add.s32 	%r869, %r12, %r868;
	add.s32 	%r870, %r13, %r869;
	add.s32 	%r871, %r14, %r870;
	add.s32 	%r872, %r15, %r871;
	add.s32 	%r873, %r16, %r872;
	add.s32 	%r874, %r17, %r873;
	add.s32 	%r875, %r18, %r874;
	add.s32 	%r876, %r19, %r875;
	add.s32 	%r877, %r20, %r876;
	add.s32 	%r878, %r21, %r877;
	add.s32 	%r879, %r22, %r878;
	add.s32 	%r880, %r23, %r879;
	add.s32 	%r881, %r24, %r880;
	add.s32 	%r882, %r25, %r881;
	add.s32 	%r883, %r26, %r882;
	add.s32 	%r884, %r27, %r883;
	add.s32 	%r842, %r28, %r884;
	mov.b32 	%r840, 1;
	mov.b32 	%r865, 0;
	mov.b32 	%r867, -1;
	// begin inline asm
	{  .reg .s32 r0;  .reg .pred p;  shfl.sync.up.b32 r0|p, %r842, %r840, %r865, %r867;  @p add.s32 r0, r0, %r842;  mov.s32 %r838, r0;}
	// end inline asm
	mov.b32 	%r846, 2;
	// begin inline asm
	{  .reg .s32 r0;  .reg .pred p;  shfl.sync.up.b32 r0|p, %r838, %r846, %r865, %r867;  @p add.s32 r0, r0, %r838;  mov.s32 %r844, r0;}
	// end inline asm
	mov.b32 	%r852, 4;
	// begin inline asm
	{  .reg .s32 r0;  .reg .pred p;  shfl.sync.up.b32 r0|p, %r844, %r852, %r865, %r867;  @p add.s32 r0, r0, %r844;  mov.s32 %r850, r0;}
	// end inline asm
	mov.b32 	%r858, 8;
	// begin inline asm
	{  .reg .s32 r0;  .reg .pred p;  shfl.sync.up.b32 r0|p, %r850, %r858, %r865, %r867;  @p add.s32 r0, r0, %r850;  mov.s32 %r856, r0;}
	// end inline asm
	mov.b32 	%r864, 16;
	// begin inline asm
	{  .reg .s32 r0;  .reg .pred p;  shfl.sync.up.b32 r0|p, %r856, %r864, %r865, %r867;  @p add.s32 r0, r0, %r856;  mov.s32 %r862, r0;}
	// end inline asm
	setp.ne.s32 	%p143, %r643, 31;
	@%p143 bra 	$L__BB5_7;
	shl.b32 	%r885, %r7, 2;
	mov.u32 	%r886, _ZZN3cub18CUB_300001_SM_10006detail4scan16DeviceScanKernelINS2_10policy_hubIiiimN4cuda3std3__44plusIvEEE10Policy1000EPiSC_NS0_13ScanTileStateIiLb1EEES9_NS1_10InputValueIiSC_EEmiLb0EiEEvT0_T1_T2_iT3_T4_T5_E12temp_storage;
	add.s32 	%r887, %r886, %r885;
	st.shared.u32 	[%r887+16], %r862;
$L__BB5_7:
	bar.sync 	0;
	ld.shared.v4.u32 	{%r888, %r889, %r890, %r891}, [_ZZN3cub18CUB_300001_SM_10006detail4scan16DeviceScanKernelINS2_10policy_hubIiiimN4cuda3std3__44plusIvEEE10Policy1000EPiSC_NS0_13ScanTileStateIiLb1EEES9_NS1_10InputValueIiSC_EEmiLb0EiEEvT0_T1_T2_iT3_T4_T5_E12temp_storage+16];
	add.s32 	%r892, %r889, %r888;
	setp.eq.s32 	%p144, %r7, 2;
	selp.b32 	%r893, %r892, %r888, %p144;
	add.s32 	%r894, %r892, %r890;
	setp.eq.s32 	%p145, %r7, 3;
	selp.b32 	%r895, %r894, %r893, %p145;
	add.s32 	%r896, %r894, %r891;
	setp.eq.s32 	%p146, %r7, 4;
	selp.b32 	%r897, %r896, %r895, %p146;
	ld.shared.v4.u32 	{%r898, %r899, %r900, %r901}, [_ZZN3cub18CUB_300001_SM_10006detail4scan16DeviceScanKernelINS2_10policy_hubIiiimN4cuda3std3__44plusIvEEE10Policy1000EPiSC_NS0_13ScanTileStateIiLb1EEES9_NS1_10InputValueIiSC_EEmiLb0EiEEvT0_T1_T2_iT3_T4_T5_E12temp_storage+32];
	add.s32 	%r902, %r896, %r898;
	setp.eq.s32 	%p147, %r7, 5;
	selp.b32 	%r903, %r902, %r897, %p147;
	add.s32 	%r904, %r902, %r899;
	setp.eq.s32 	%p148, %r7, 6;
	selp.b32 	%r905, %r904, %r903, %p148;
	add.s32 	%r906, %r904, %r900;
	setp.eq.s32 	%p149, %r7, 7;
	selp.b32 	%r907, %r906, %r905, %p149;
	add.s32 	%r908, %r906, %r901;
	setp.eq.s32 	%p150, %r7, 8;
	selp.b32 	%r909, %r908, %r907, %p150;
	ld.shared.v4.u32 	{%r910, %r911, %r912, %r913}, [_ZZN3cub18CUB_300001_SM_10006detail4scan16DeviceScanKernelINS2_10policy_hubIiiimN4cuda3std3__44plusIvEEE10Policy1000EPiSC_NS0_13ScanTileStateIiLb1EEES9_NS1_10InputValueIiSC_EEmiLb0EiEEvT0_T1_T2_iT3_T4_T5_E12temp_storage+48];
	add.s32 	%r914, %r908, %r910;
	setp.eq.s32 	%p151, %r7, 9;
	selp.b32 	%r915, %r914, %r909, %p151;
	add.s32 	%r916, %r914, %r911;
	setp.eq.s32 	%p152, %r7, 10;
	selp.b32 	%r917, %r916, %r915, %p152;
	add.s32 	%r918, %r916, %r912;
	setp.eq.s32 	%p153, %r7, 11;
	selp.b32 	%r919, %r918, %r917, %p153;
	add.s32 	%r920, %r918, %r913;
	setp.eq.s32 	%p154, %r7, 12;
	selp.b32 	%r921, %r920, %r919, %p154;
	ld.shared.u32 	%r922, [_ZZN3cub18CUB_300001_SM_10006detail4scan16DeviceScanKernelINS2_10policy_hubIiiimN4cuda3std3__44plusIvEEE10Policy1000EPiSC_NS0_13ScanTileStateIiLb1EEES9_NS1_10InputValueIiSC_EEmiLb0EiEEvT0_T1_T2_iT3_T4_T5_E12temp_storage+64];
	setp.lt.u32 	%p155, %r5, 32;
	selp.b32 	%r923, 0, %r921, %p155;
	setp.eq.s32 	%p156, %r643, 0;
	sub.s32 	%r924, %r862, %r842;
	selp.b32 	%r925, 0, %r924, %p156;
	add.s32 	%r926, %r925, %r967;
	add.s32 	%r979, %r926, %r923;
	add.s32 	%r927, %r922, %r967;
	add.s32 	%r32, %r927, %r920;
	setp.ne.s32 	%p157, %r5, 0;
	@%p157 bra 	$L__BB5_28;
	add.s64 	%rd92, %rd16, 256;
	mov.b32 	%r928, 101;
	// begin inline asm
	st.relaxed.gpu.v2.u32 [%rd92], {%r928, %r32};
	// end inline asm
	bra.uni 	$L__BB5_28;
$L__BB5_9:
	add.s32 	%r681, %r11, %r10;
	add.s32 	%r682, %r12, %r681;
	add.s32 	%r683, %r13, %r682;
	add.s32 	%r684, %r14, %r683;
	add.s32 	%r685, %r15, %r684;
	add.s32 	%r686, %r16, %r685;
	add.s32 	%r687, %r17, %r686;
	add.s32 	%r688, %r18, %r687;
	add.s32 	%r689, %r19, %r688;
	add.s32 	%r690, %r20, %r689;
	add.s32 	%r691, %r21, %r690;
	add.s32 	%r692, %r22, %r691;
	add.s32 	%r693, %r23, %r692;
	add.s32 	%r694, %r24, %r693;
	add.s32 	%r695, %r25, %r694;
	add.s32 	%r696, %r26, %r695;
	add.s32 	%r697, %r27, %r696;
	add.s32 	%r655, %r28, %r697;
	mov.b32 	%r653, 1;
	mov.b32 	%r678, 0;
	mov.b32 	%r680, -1;
	// begin inline asm
	{  .reg .s32 r0;  .reg .pred p;  shfl.sync.up.b32 r0|p, %r655, %r653, %r678, %r680;  @p add.s32 r0, r0, %r655;  mov.s32 %r651, r0;}
	// end inline asm
	mov.b32 	%r659, 2;
	// begin inline asm
	{  .reg .s32 r0;  .reg .pred p;  shfl.sync.up.b32 r0|p, %r651, %r659, %r678, %r680;  @p add.s32 r0, r0, %r651;  mov.s32 %r657, r0;}
	// end inline asm
	mov.b32 	%r665, 4;
	// begin inline asm
	{  .reg .s32 r0;  .reg .pred p;  shfl.sync.up.b32 r0|p, %r657, %r665, %r678, %r680;  @p add.s32 r0, r0, %r657;  mov.s32 %r663, r0;}
	// end inline asm
	mov.b32 	%r671, 8;
	// begin inline asm
	{  .reg .s32 r0;  .reg .pred p;  shfl.sync.up.b32 r0|p, %r663, %r671, %r678, %r680;  @p add.s32 r0, r0, %r663;  mov.s32 %r669, r0;}
	// end inline asm
	mov.b32 	%r677, 16;
	// begin inline asm
	{  .reg .s32 r0;  .reg .pred p;  shfl.sync.up.b32 r0|p, %r669, %r677, %r678, %r680;  @p add.s32 r0, r0, %r669;  mov.s32 %r675, r0;}
	// end inline asm
	setp.ne.s32 	%p101, %r643, 31;
	@%p101 bra 	$L__BB5_11;
	shl.b32 	%r698, %r7, 2;
	mov.u32 	%r699, _ZZN3cub18CUB_300001_SM_10006detail4scan16DeviceScanKernelINS2_10policy_hubIiiimN4cuda3std3__44plusIvEEE10Policy1000EPiSC_NS0_13ScanTileStateIiLb1EEES9_NS1_10InputValueIiSC_EEmiLb0EiEEvT0_T1_T2_iT3_T4_T5_E12temp_storage;
	add.s32 	%r700, %r699, %r698;
	st.shared.u32 	[%r700+16], %r675;
$L__BB5_11:
	sub.s32 	%r701, %r675, %r655;
	bar.sync 	0;
	ld.shared.v4.u32 	{%r702, %r703, %r704, %r705}, [_ZZN3cub18CUB_300001_SM_10006detail4scan16DeviceScanKernelINS2_10policy_hubIiiimN4cuda3std3__44plusIvEEE10Policy1000EPiSC_NS0_13ScanTileStateIiLb1EEES9_NS1_10InputValueIiSC_EEmiLb0EiEEvT0_T1_T2_iT3_T4_T5_E12temp_storage+16];
	add.s32 	%r706, %r703, %r702;
	setp.eq.s32 	%p102, %r7, 2;
	selp.b32 	%r707, %r706, %r702, %p102;
	add.s32 	%r708, %r706, %r704;
	setp.eq.s32 	%p103, %r7, 3;
	selp.b32 	%r709, %r708, %r707, %p103;
	add.s32 	%r710, %r708, %r705;
	setp.eq.s32 	%p104, %r7, 4;
	selp.b32 	%r711, %r710, %r709, %p104;
	ld.shared.v4.u32 	{%r712, %r713, %r714, %r715}, [_ZZN3cub18CUB_300001_SM_10006detail4scan16DeviceScanKernelINS2_10policy_hubIiiimN4cuda3std3__44plusIvEEE10Policy1000EPiSC_NS0_13ScanTileStateIiLb1EEES9_NS1_10InputValueIiSC_EEmiLb0EiEEvT0_T1_T2_iT3_T4_T5_E12temp_storage+32];
	add.s32 	%r716, %r710, %r712;
	setp.eq.s32 	%p105, %r7, 5;
	selp.b32 	%r717, %r716, %r711, %p105;
	add.s32 	%r718, %r716, %r713;
	setp.eq.s32 	%p106, %r7, 6;
	selp.b32 	%r719, %r718, %r717, %p106;
	add.s32 	%r720, %r718, %r714;
	setp.eq.s32 	%p107, %r7, 7;
	selp.b32 	%r721, %r720, %r719, %p107;
	add.s32 	%r722, %r720, %r715;
	setp.eq.s32 	%p108, %r7, 8;
	selp.b32 	%r723, %r722, %r721, %p108;
	ld.shared.v4.u32 	{%r724, %r725, %r726, %r727}, [_ZZN3cub18CUB_300001_SM_10006detail4scan16DeviceScanKernelINS2_10policy_hubIiiimN4cuda3std3__44plusIvEEE10Policy1000EPiSC_NS0_13ScanTileStateIiLb1EEES9_NS1_10InputValueIiSC_EEmiLb0EiEEvT0_T1_T2_iT3_T4_T5_E12temp_storage+48];
	add.s32 	%r728, %r722, %r724;
	setp.eq.s32 	%p109, %r7, 9;
	selp.b32 	%r729, %r728, %r723, %p109;
	add.s32 	%r730, %r728, %r725;
	setp.eq.s32 	%p110, %r7, 10;
	selp.b32 	%r731, %r730, %r729, %p110;
	add.s32 	%r732, %r730, %r726;
	setp.eq.s32 	%p111, %r7, 11;
	selp.b32 	%r733, %r732, %r731, %p111;
	add.s32 	%r734, %r732, %r727;
	setp.eq.s32 	%p112, %r7, 12;
	selp.b32 	%r735, %r734, %r733, %p112;
	ld.shared.u32 	%r736, [_ZZN3cub18CUB_300001_SM_10006detail4scan16DeviceScanKernelINS2_10policy_hubIiiimN4cuda3std3__44plusIvEEE10Policy1000EPiSC_NS0_13ScanTileStateIiLb1EEES9_NS1_10InputValueIiSC_EEmiLb0EiEEvT0_T1_T2_iT3_T4_T5_E12temp_storage+64];
	add.s32 	%r35, %r734, %r736;
	setp.gt.u32 	%p113, %r5, 31;
	setp.lt.u32 	%p114, %r5, 32;
	setp.eq.s32 	%p115, %r643, 0;
	selp.b32 	%r737, 0, %r701, %p115;
	add.s32 	%r978, %r735, %r737;
	selp.b32 	%r37, %r701, %r978, %p114;
	@%p113 bra 	$L__BB5_27;
	setp.ne.s32 	%p116, %r5, 0;
	mul.wide.s32 	%rd81, %r4, 8;
	add.s64 	%rd6, %rd16, %rd81;
	@%p116 bra 	$L__BB5_14;
	st.shared.u32 	[_ZZN3cub18CUB_300001_SM_10006detail4scan16DeviceScanKernelINS2_10policy_hubIiiimN4cuda3std3__44plusIvEEE10Policy1000EPiSC_NS0_13ScanTileStateIiLb1EEES9_NS1_10InputValueIiSC_EEmiLb0EiEEvT0_T1_T2_iT3_T4_T5_E12temp_storage+12], %r35;
	add.s64 	%rd82, %rd6, 256;
	mov.b32 	%r738, 100;
	// begin inline asm
	st.relaxed.gpu.v2.u32 [%rd82], {%r738, %r35};
	// end inline asm
$L__BB5_14:
	not.b32 	%r744, %r5;
	add.s32 	%r974, %r4, %r744;
	mov.b32 	%r740, 550;
	// begin inline asm
	nanosleep.u32 %r740;
	// end inline asm
	mul.wide.s32 	%rd84, %r974, 8;
	add.s64 	%rd85, %rd16, %rd84;
	add.s64 	%rd83, %rd85, 256;
	// begin inline asm
	ld.relaxed.gpu.v2.u32 {%r975, %r969}, [%rd83];
	// end inline asm
	mov.b32 	%r970, 478;
$L__BB5_15:
	setp.eq.s32 	%p117, %r975, 99;
	mov.b32 	%r745, -1;
	vote.sync.any.pred 	%p118, %p117, %r745;
	not.pred 	%p119, %p118;
	@%p119 bra 	$L__BB5_17;
	// begin inline asm
	nanosleep.u32 %r970;
	// end inline asm
	shr.u32 	%r970, %r970, 1;
	// begin inline asm
	ld.relaxed.gpu.v2.u32 {%r975, %r969}, [%rd83];
	// end inline asm
	bra.uni 	$L__BB5_15;
$L__BB5_17:
	setp.eq.s32 	%p120, %r975, 101;
	mov.b32 	%r772, -1;
	vote.sync.ballot.b32 	%r774, %p120, %r772;
	// begin inline asm
	mov.u32 %r747, %lanemask_ge;
	// end inline asm
	and.b32  	%r775, %r774, %r747;
	or.b32  	%r776, %r775, -2147483648;
	add.s32 	%r777, %r776, -1;
	not.b32 	%r778, %r776;
	and.b32  	%r779, %r778, %r777;
	popc.b32 	%r751, %r779;
	mov.b32 	%r750, 1;
	// begin inline asm
	shfl.sync.down.b32 %r748, %r969, %r750, %r751, %r772;
	// end inline asm
	setp.lt.s32 	%p122, %r643, %r751;
	selp.b32 	%r780, %r748, 0, %p122;
	add.s32 	%r754, %r780, %r969;
	mov.b32 	%r755, 2;
	// begin inline asm
	shfl.sync.down.b32 %r753, %r754, %r755, %r751, %r772;
	// end inline asm
	add.s32 	%r50, %r643, 2;
	setp.gt.s32 	%p123, %r50, %r751;
	selp.b32 	%r781, 0, %r753, %p123;
	add.s32 	%r759, %r754, %r781;
	mov.b32 	%r760, 4;
	// begin inline asm
	shfl.sync.down.b32 %r758, %r759, %r760, %r751, %r772;
	// end inline asm
	add.s32 	%r51, %r643, 4;
	setp.gt.s32 	%p124, %r51, %r751;
	selp.b32 	%r782, 0, %r758, %p124;
	add.s32 	%r764, %r759, %r782;
	mov.b32 	%r765, 8;
	// begin inline asm
	shfl.sync.down.b32 %r763, %r764, %r765, %r751, %r772;
	// end inline asm
	add.s32 	%r52, %r643, 8;
	setp.gt.s32 	%p125, %r52, %r751;
	selp.b32 	%r783, 0, %r763, %p125;
	add.s32 	%r769, %r764, %r783;
	mov.b32 	%r770, 16;
	// begin inline asm
	shfl.sync.down.b32 %r768, %r769, %r770, %r751, %r772;
	// end inline asm
	add.s32 	%r53, %r643, 16;
	setp.gt.s32 	%p126, %r53, %r751;
	selp.b32 	%r784, 0, %r768, %p126;
	add.s32 	%r973, %r769, %r784;
	add.s64 	%rd8, %rd16, 256;
	mov.b32 	%r971, 478;
$L__BB5_18:
	setp.ne.s32 	%p127, %r975, 101;
	mov.b32 	%r785, -1;
	vote.sync.all.pred 	%p128, %p127, %r785;
	not.pred 	%p129, %p128;
	@%p129 bra 	$L__BB5_23;
	shr.u32 	%r971, %r971, 1;
	mul.wide.s32 	%rd88, %r974, 8;
	add.s64 	%rd89, %rd8, %rd88;
	add.s64 	%rd87, %rd89, -256;
	// begin inline asm
	ld.relaxed.gpu.v2.u32 {%r975, %r976}, [%rd87];
	// end inline asm
	mov.u32 	%r977, %r971;
$L__BB5_20:
	setp.eq.s32 	%p133, %r975, 99;
	mov.b32 	%r793, -1;
	vote.sync.any.pred 	%p134, %p133, %r793;
	not.pred 	%p135, %p134;
	@%p135 bra 	$L__BB5_22;
	// begin inline asm
	nanosleep.u32 %r977;
	// end inline asm
	shr.u32 	%r977, %r977, 1;
	// begin inline asm
	ld.relaxed.gpu.v2.u32 {%r975, %r976}, [%rd87];
	// end inline asm
	bra.uni 	$L__BB5_20;
$L__BB5_22:
	setp.eq.s32 	%p136, %r975, 101;
	mov.b32 	%r819, -1;
	vote.sync.ballot.b32 	%r820, %p136, %r819;
	and.b32  	%r821, %r820, %r747;
	or.b32  	%r822, %r821, -2147483648;
	add.s32 	%r823, %r822, -1;
	not.b32 	%r824, %r822;
	and.b32  	%r825, %r824, %r823;
	popc.b32 	%r798, %r825;
	mov.b32 	%r797, 1;
	// begin inline asm
	shfl.sync.down.b32 %r795, %r976, %r797, %r798, %r819;
	// end inline asm
	setp.lt.s32 	%p138, %r643, %r798;
	selp.b32 	%r826, %r795, 0, %p138;
	add.s32 	%r801, %r826, %r976;
	mov.b32 	%r802, 2;
	// begin inline asm
	shfl.sync.down.b32 %r800, %r801, %r802, %r798, %r819;
	// end inline asm
	setp.gt.s32 	%p139, %r50, %r798;
	selp.b32 	%r827, 0, %r800, %p139;
	add.s32 	%r806, %r801, %r827;
	mov.b32 	%r807, 4;
	// begin inline asm
	shfl.sync.down.b32 %r805, %r806, %r807, %r798, %r819;
	// end inline asm
	setp.gt.s32 	%p140, %r51, %r798;
	selp.b32 	%r828, 0, %r805, %p140;
	add.s32 	%r811, %r806, %r828;
	mov.b32 	%r812, 8;
	// begin inline asm
	shfl.sync.down.b32 %r810, %r811, %r812, %r798, %r819;
	// end inline asm
	setp.gt.s32 	%p141, %r52, %r798;
	selp.b32 	%r829, 0, %r810, %p141;
	add.s32 	%r816, %r811, %r829;
	mov.b32 	%r817, 16;
	// begin inline asm
	shfl.sync.down.b32 %r815, %r816, %r817, %r798, %r819;
	// end inline asm
	setp.gt.s32 	%p142, %r53, %r798;
	selp.b32 	%r830, 0, %r815, %p142;
	add.s32 	%r831, %r830, %r973;
	add.s32 	%r973, %r831, %r816;
	add.s32 	%r974, %r974, -32;
	bra.uni 	$L__BB5_18;
$L__BB5_23:
	@%p116 bra 	$L__BB5_25;
	add.s32 	%r788, %r973, %r35;
	add.s64 	%rd86, %rd6, 256;
	mov.b32 	%r787, 101;
	// begin inline asm
	st.relaxed.gpu.v2.u32 [%rd86], {%r787, %r788};
	// end inline asm
	st.shared.u32 	[_ZZN3cub18CUB_300001_SM_10006detail4scan16DeviceScanKernelINS2_10policy_hubIiiimN4cuda3std3__44plusIvEEE10Policy1000EPiSC_NS0_13ScanTileStateIiLb1EEES9_NS1_10InputValueIiSC_EEmiLb0EiEEvT0_T1_T2_iT3_T4_T5_E12temp_storage+4], %r973;
	st.shared.u32 	[_ZZN3cub18CUB_300001_SM_10006detail4scan16DeviceScanKernelINS2_10policy_hubIiiimN4cuda3std3__44plusIvEEE10Policy1000EPiSC_NS0_13ScanTileStateIiLb1EEES9_NS1_10InputValueIiSC_EEmiLb0EiEEvT0_T1_T2_iT3_T4_T5_E12temp_storage+8], %r788;
$L__BB5_25:
	setp.ne.s32 	%p131, %r643, 0;
	mov.u32 	%r978, %r37;
	@%p131 bra 	$L__BB5_27;
	st.shared.u32 	[_ZZN3cub18CUB_300001_SM_10006detail4scan16DeviceScanKernelINS2_10policy_hubIiiimN4cuda3std3__44plusIvEEE10Policy1000EPiSC_NS0_13ScanTileStateIiLb1EEES9_NS1_10InputValueIiSC_EEmiLb0EiEEvT0_T1_T2_iT3_T4_T5_E12temp_storage+84], %r973;
	mov.u32 	%r978, %r973;
$L__BB5_27:
	bar.sync 	0;
	setp.eq.s32 	%p132, %r5, 0;
	ld.shared.u32 	%r789, [_ZZN3cub18CUB_300001_SM_10006detail4scan16DeviceScanKernelINS2_10policy_hubIiiimN4cuda3std3__44plusIvEEE10Policy1000EPiSC_NS0_13ScanTileStateIiLb1EEES9_NS1_10InputValueIiSC_EEmiLb0EiEEvT0_T1_T2_iT3_T4_T5_E12temp_storage+84];
	selp.b32 	%r790, 0, %r789, %p132;
	add.s32 	%r979, %r790, %r978;
$L__BB5_28:
	ld.param.u64 	%rd97, [_ZN3cub18CUB_300001_SM_10006detail4scan16DeviceScanKernelINS2_10policy_hubIiiimN4cuda3std3__44plusIvEEE10Policy1000EPiSC_NS0_13ScanTileStateIiLb1EEES9_NS1_10InputValueIiSC_EEmiLb0EiEEvT0_T1_T2_iT3_T4_T5__param_1];
	add.s32 	%r930, %r979, %r10;
	add.s32 	%r931, %r11, %r930;
	add.s32 	%r932, %r12, %r931;
	add.s32 	%r933, %r13, %r932;
	add.s32 	%r934, %r14, %r933;
	add.s32 	%r935, %r15, %r934;
	add.s32 	%r936, %r16, %r935;
	add.s32 	%r937, %r17, %r936;
	add.s32 	%r938, %r18, %r937;
	add.s32 	%r939, %r19, %r938;
	add.s32 	%r940, %r20, %r939;
	add.s32 	%r941, %r21, %r940;
	add.s32 	%r942, %r22, %r941;
	add.s32 	%r943, %r23, %r942;
	add.s32 	%r944, %r24, %r943;
	add.s32 	%r945, %r25, %r944;
	add.s32 	%r946, %r26, %r945;
	add.s32 	%r947, %r27, %r946;
	bar.sync 	0;
	st.shared.u32 	[%r9], %r979;
	st.shared.u32 	[%r9+4], %r930;
	st.shared.u32 	[%r9+8], %r931;
	st.shared.u32 	[%r9+12], %r932;
	st.shared.u32 	[%r9+16], %r933;
	st.shared.u32 	[%r9+20], %r934;
	st.shared.u32 	[%r9+24], %r935;
	st.shared.u32 	[%r9+28], %r936;
	st.shared.u32 	[%r9+32], %r937;
	st.shared.u32 	[%r9+36], %r938;
	st.shared.u32 	[%r9+40], %r939;
	st.shared.u32 	[%r9+44], %r940;
	st.shared.u32 	[%r9+48], %r941;
	st.shared.u32 	[%r9+52], %r942;
	st.shared.u32 	[%r9+56], %r943;
	st.shared.u32 	[%r9+60], %r944;
	st.shared.u32 	[%r9+64], %r945;
	st.shared.u32 	[%r9+68], %r946;
	st.shared.u32 	[%r9+72], %r947;
	bar.warp.sync 	-1;
	ld.shared.u32 	%r948, [%r8];
	ld.shared.u32 	%r949, [%r8+128];
	ld.shared.u32 	%r950, [%r8+256];
	ld.shared.u32 	%r951, [%r8+384];
	ld.shared.u32 	%r952, [%r8+512];
	ld.shared.u32 	%r953, [%r8+640];
	ld.shared.u32 	%r954, [%r8+768];
	ld.shared.u32 	%r955, [%r8+896];
	ld.shared.u32 	%r956, [%r8+1024];
	ld.shared.u32 	%r957, [%r8+1152];
	ld.shared.u32 	%r958, [%r8+1280];
	ld.shared.u32 	%r959, [%r8+1408];
	ld.shared.u32 	%r960, [%r8+1536];
	ld.shared.u32 	%r961, [%r8+1664];
	ld.shared.u32 	%r962, [%r8+1792];
	ld.shared.u32 	%r963, [%r8+1920];
	ld.shared.u32 	%r964, [%r8+2048];
	ld.shared.u32 	%r965, [%r8+2176];
	ld.shared.u32 	%r966, [%r8+2304];
	cvta.to.global.u64 	%rd93, %rd97;
	add.s64 	%rd95, %rd93, %rd80;
	st.global.u32 	[%rd95], %r948;
	st.global.u32 	[%rd95+128], %r949;
	st.global.u32 	[%rd95+256], %r950;
	st.global.u32 	[%rd95+384], %r951;
	st.global.u32 	[%rd95+512], %r952;
	st.global.u32 	[%rd95+640], %r953;
	st.global.u32 	[%rd95+768], %r954;
	st.global.u32 	[%rd95+896], %r955;
	st.global.u32 	[%rd95+1024], %r956;
	st.global.u32 	[%rd95+1152], %r957;
	st.global.u32 	[%rd95+1280], %r958;
	st.global.u32 	[%rd95+1408], %r959;
	st.global.u32 	[%rd95+1536], %r960;
	st.global.u32 	[%rd95+1664], %r961;
	st.global.u32 	[%rd95+1792], %r962;
	st.global.u32 	[%rd95+1920], %r963;
	st.global.u32 	[%rd95+2048], %r964;
	st.global.u32 	[%rd95+2176], %r965;
	st.global.u32 	[%rd95+2304], %r966;
	bra.uni 	$L__BB5_131;
$L__BB5_29:
	setp.eq.s64 	%p3, %rd4, 0;
	@%p3 bra 	$L__BB5_131;
	cvt.u32.u64 	%r75, %rd4;
	shl.b64 	%rd20, %rd3, 2;
	add.s64 	%rd19, %rd14, %rd20;
	// begin inline asm
	ld.ca.u32 %r998, [%rd19];
	// end inline asm
	mov.u32 	%r77, %tid.x;
	and.b32  	%r212, %r77, 31;
	and.b32  	%r213, %r77, 992;
	mul.lo.s32 	%r214, %r213, 19;
	or.b32  	%r78, %r214, %r212;
	setp.ge.u32 	%p4, %r78, %r75;
	shl.b32 	%r215, %r78, 2;
	cvt.u64.u32 	%rd21, %r215;
	add.s64 	%rd10, %rd19, %rd21;
	mov.u32 	%r980, %r998;
	@%p4 bra 	$L__BB5_32;
	// begin inline asm
	ld.ca.u32 %r980, [%rd10];
	// end inline asm
$L__BB5_32:
	add.s32 	%r81, %r78, 32;
	setp.ge.u32 	%p5, %r81, %r75;
	mov.u32 	%r981, %r998;
	@%p5 bra 	$L__BB5_34;
	add.s64 	%rd23, %rd10, 128;
	// begin inline asm
	ld.ca.u32 %r981, [%rd23];
	// end inline asm
$L__BB5_34:
	add.s32 	%r218, %r78, 64;
	setp.ge.u32 	%p6, %r218, %r75;
	mov.u32 	%r982, %r998;
	@%p6 bra 	$L__BB5_36;
	add.s64 	%rd24, %rd10, 256;
	// begin inline asm
	ld.ca.u32 %r982, [%rd24];
	// end inline asm
$L__BB5_36:
	add.s32 	%r220, %r78, 96;
	setp.ge.u32 	%p7, %r220, %r75;
	mov.u32 	%r983, %r998;
	@%p7 bra 	$L__BB5_38;
	add.s64 	%rd25, %rd10, 384;
	// begin inline asm
	ld.ca.u32 %r983, [%rd25];
	// end inline asm
$L__BB5_38:
	add.s32 	%r222, %r78, 128;
	setp.ge.u32 	%p8, %r222, %r75;
	mov.u32 	%r984, %r998;
	@%p8 bra 	$L__BB5_40;
	add.s64 	%rd26, %rd10, 512;
	// begin inline asm
	ld.ca.u32 %r984, [%rd26];
	// end inline asm
$L__BB5_40:
	add.s32 	%r224, %r78, 160;
	setp.ge.u32 	%p9, %r224, %r75;
	mov.u32 	%r985, %r998;
	@%p9 bra 	$L__BB5_42;
	add.s64 	%rd27, %rd10, 640;
	// begin inline asm
	ld.ca.u32 %r985, [%rd27];
	// end inline asm
$L__BB5_42:
	add.s32 	%r226, %r78, 192;
	setp.ge.u32 	%p10, %r226, %r75;
	mov.u32 	%r986, %r998;
	@%p10 bra 	$L__BB5_44;
	add.s64 	%rd28, %rd10, 768;
	// begin inline asm
	ld.ca.u32 %r986, [%rd28];
	// end inline asm
$L__BB5_44:
	add.s32 	%r228, %r78, 224;
	setp.ge.u32 	%p11, %r228, %r75;
	mov.u32 	%r987, %r998;
	@%p11 bra 	$L__BB5_46;
	add.s64 	%rd29, %rd10, 896;
	// begin inline asm
	ld.ca.u32 %r987, [%rd29];
	// end inline asm
$L__BB5_46:
	add.s32 	%r96, %r78, 256;
	setp.ge.u32 	%p12, %r96, %r75;
	mov.u32 	%r988, %r998;
	@%p12 bra 	$L__BB5_48;
	add.s64 	%rd30, %rd10, 1024;
	// begin inline asm
	ld.ca.u32 %r988, [%rd30];
	// end inline asm
$L__BB5_48:
	add.s32 	%r99, %r78, 288;
	setp.ge.u32 	%p13, %r99, %r75;
	mov.u32 	%r989, %r998;
	@%p13 bra 	$L__BB5_50;
	add.s64 	%rd31, %rd10, 1152;
	// begin inline asm
	ld.ca.u32 %r989, [%rd31];
	// end inline asm
$L__BB5_50:
	add.s32 	%r232, %r78, 320;
	setp.ge.u32 	%p14, %r232, %r75;
	mov.u32 	%r990, %r998;
	@%p14 bra 	$L__BB5_52;
	add.s64 	%rd32, %rd10, 1280;
	// begin inline asm
	ld.ca.u32 %r990, [%rd32];
	// end inline asm
$L__BB5_52:
	add.s32 	%r234, %r78, 352;
	setp.ge.u32 	%p15, %r234, %r75;
	mov.u32 	%r991, %r998;
	@%p15 bra 	$L__BB5_54;
	add.s64 	%rd33, %rd10, 1408;
	// begin inline asm
	ld.ca.u32 %r991, [%rd33];
	// end inline asm
$L__BB5_54:
	add.s32 	%r236, %r78, 384;
	setp.ge.u32 	%p16, %r236, %r75;
	mov.u32 	%r992, %r998;
	@%p16 bra 	$L__BB5_56;
	add.s64 	%rd34, %rd10, 1536;
	// begin inline asm
	ld.ca.u32 %r992, [%rd34];
	// end inline asm
$L__BB5_56:
	add.s32 	%r238, %r78, 416;
	setp.ge.u32 	%p17, %r238, %r75;
	mov.u32 	%r993, %r998;
	@%p17 bra 	$L__BB5_58;
	add.s64 	%rd35, %rd10, 1664;
	// begin inline asm
	ld.ca.u32 %r993, [%rd35];
	// end inline asm
$L__BB5_58:
	add.s32 	%r110, %r78, 448;
	setp.ge.u32 	%p18, %r110, %r75;
	mov.u32 	%r994, %r998;
	@%p18 bra 	$L__BB5_60;
	add.s64 	%rd36, %rd10, 1792;
	// begin inline asm
	ld.ca.u32 %r994, [%rd36];
	// end inline asm
$L__BB5_60:
	add.s32 	%r241, %r78, 480;
	setp.ge.u32 	%p19, %r241, %r75;
	mov.u32 	%r995, %r998;
	@%p19 bra 	$L__BB5_62;
	add.s64 	%rd37, %rd10, 1920;
	// begin inline asm
	ld.ca.u32 %r995, [%rd37];
	// end inline asm
$L__BB5_62:
	add.s32 	%r243, %r78, 512;
	setp.ge.u32 	%p20, %r243, %r75;
	mov.u32 	%r996, %r998;
	@%p20 bra 	$L__BB5_64;
	add.s64 	%rd38, %rd10, 2048;
	// begin inline asm
	ld.ca.u32 %r996, [%rd38];
	// end inline asm
$L__BB5_64:
	add.s32 	%r117, %r78, 544;
	setp.ge.u32 	%p21, %r117, %r75;
	mov.u32 	%r997, %r998;
	@%p21 bra 	$L__BB5_66;
	add.s64 	%rd39, %rd10, 2176;
	// begin inline asm
	ld.ca.u32 %r997, [%rd39];
	// end inline asm
$L__BB5_66:
	add.s32 	%r120, %r78, 576;
	setp.ge.u32 	%p22, %r120, %r75;
	@%p22 bra 	$L__BB5_68;
	add.s64 	%rd40, %rd10, 2304;
	// begin inline asm
	ld.ca.u32 %r998, [%rd40];
	// end inline asm
$L__BB5_68:
	// begin inline asm
	mov.u32 %r247, %laneid;
	// end inline asm
	shr.u32 	%r124, %r77, 5;
	mad.lo.s32 	%r248, %r124, 608, %r247;
	shl.b32 	%r249, %r248, 2;
	mov.u32 	%r250, _ZZN3cub18CUB_300001_SM_10006detail4scan16DeviceScanKernelINS2_10policy_hubIiiimN4cuda3std3__44plusIvEEE10Policy1000EPiSC_NS0_13ScanTileStateIiLb1EEES9_NS1_10InputValueIiSC_EEmiLb0EiEEvT0_T1_T2_iT3_T4_T5_E12temp_storage;
	add.s32 	%r125, %r250, %r249;
	st.shared.u32 	[%r125], %r980;
	st.shared.u32 	[%r125+128], %r981;
	st.shared.u32 	[%r125+256], %r982;
	st.shared.u32 	[%r125+384], %r983;
	st.shared.u32 	[%r125+512], %r984;
	st.shared.u32 	[%r125+640], %r985;
	st.shared.u32 	[%r125+768], %r986;
	st.shared.u32 	[%r125+896], %r987;
	st.shared.u32 	[%r125+1024], %r988;
	st.shared.u32 	[%r125+1152], %r989;
	st.shared.u32 	[%r125+1280], %r990;
	st.shared.u32 	[%r125+1408], %r991;
	st.shared.u32 	[%r125+1536], %r992;
	st.shared.u32 	[%r125+1664], %r993;
	st.shared.u32 	[%r125+1792], %r994;
	st.shared.u32 	[%r125+1920], %r995;
	st.shared.u32 	[%r125+2048], %r996;
	st.shared.u32 	[%r125+2176], %r997;
	st.shared.u32 	[%r125+2304], %r998;
	bar.warp.sync 	-1;
	mad.lo.s32 	%r126, %r247, 72, %r125;
	ld.shared.u32 	%r127, [%r126];
	ld.shared.u32 	%r128, [%r126+4];
	ld.shared.u32 	%r129, [%r126+8];
	ld.shared.u32 	%r130, [%r126+12];
	ld.shared.u32 	%r131, [%r126+16];
	ld.shared.u32 	%r132, [%r126+20];
	ld.shared.u32 	%r133, [%r126+24];
	ld.shared.u32 	%r134, [%r126+28];
	ld.shared.u32 	%r135, [%r126+32];
	ld.shared.u32 	%r136, [%r126+36];
	ld.shared.u32 	%r137, [%r126+40];
	ld.shared.u32 	%r138, [%r126+44];
	ld.shared.u32 	%r139, [%r126+48];
	ld.shared.u32 	%r140, [%r126+52];
	ld.shared.u32 	%r141, [%r126+56];
	ld.shared.u32 	%r142, [%r126+60];
	ld.shared.u32 	%r143, [%r126+64];
	ld.shared.u32 	%r144, [%r126+68];
	ld.shared.u32 	%r145, [%r126+72];
	bar.sync 	0;
	setp.ne.s32 	%p23, %r4, 0;
	@%p23 bra 	$L__BB5_72;
	add.s32 	%r476, %r128, %r127;
	add.s32 	%r477, %r129, %r476;
	add.s32 	%r478, %r130, %r477;
	add.s32 	%r479, %r131, %r478;
	add.s32 	%r480, %r132, %r479;
	add.s32 	%r481, %r133, %r480;
	add.s32 	%r482, %r134, %r481;
	add.s32 	%r483, %r135, %r482;
	add.s32 	%r484, %r136, %r483;
	add.s32 	%r485, %r137, %r484;
	add.s32 	%r486, %r138, %r485;
	add.s32 	%r487, %r139, %r486;
	add.s32 	%r488, %r140, %r487;
	add.s32 	%r489, %r141, %r488;
	add.s32 	%r490, %r142, %r489;
	add.s32 	%r491, %r143, %r490;
	add.s32 	%r492, %r144, %r491;
	add.s32 	%r450, %r145, %r492;
	mov.b32 	%r448, 1;
	mov.b32 	%r473, 0;
	mov.b32 	%r475, -1;
	// begin inline asm
	{  .reg .s32 r0;  .reg .pred p;  shfl.sync.up.b32 r0|p, %r450, %r448, %r473, %r475;  @p add.s32 r0, r0, %r450;  mov.s32 %r446, r0;}
	// end inline asm
	mov.b32 	%r454, 2;
	// begin inline asm
	{  .reg .s32 r0;  .reg .pred p;  shfl.sync.up.b32 r0|p, %r446, %r454, %r473, %r475;  @p add.s32 r0, r0, %r446;  mov.s32 %r452, r0;}
	// end inline asm
	mov.b32 	%r460, 4;
	// begin inline asm
	{  .reg .s32 r0;  .reg .pred p;  shfl.sync.up.b32 r0|p, %r452, %r460, %r473, %r475;  @p add.s32 r0, r0, %r452;  mov.s32 %r458, r0;}
	// end inline asm
	mov.b32 	%r466, 8;
	// begin inline asm
	{  .reg .s32 r0;  .reg .pred p;  shfl.sync.up.b32 r0|p, %r458, %r466, %r473, %r475;  @p add.s32 r0, r0, %r458;  mov.s32 %r464, r0;}
	// end inline asm
	mov.b32 	%r472, 16;
	// begin inline asm
	{  .reg .s32 r0;  .reg .pred p;  shfl.sync.up.b32 r0|p, %r464, %r472, %r473, %r475;  @p add.s32 r0, r0, %r464;  mov.s32 %r470, r0;}
	// end inline asm
	setp.ne.s32 	%p66, %r247, 31;
	@%p66 bra 	$L__BB5_71;
	shl.b32 	%r493, %r124, 2;
	mov.u32 	%r494, _ZZN3cub18CUB_300001_SM_10006detail4scan16DeviceScanKernelINS2_10policy_hubIiiimN4cuda3std3__44plusIvEEE10Policy1000EPiSC_NS0_13ScanTileStateIiLb1EEES9_NS1_10InputValueIiSC_EEmiLb0EiEEvT0_T1_T2_iT3_T4_T5_E12temp_storage;
	add.s32 	%r495, %r494, %r493;
	st.shared.u32 	[%r495+16], %r470;
$L__BB5_71:
	bar.sync 	0;
	ld.shared.v4.u32 	{%r496, %r497, %r498, %r499}, [_ZZN3cub18CUB_300001_SM_10006detail4scan16DeviceScanKernelINS2_10policy_hubIiiimN4cuda3std3__44plusIvEEE10Policy1000EPiSC_NS0_13ScanTileStateIiLb1EEES9_NS1_10InputValueIiSC_EEmiLb0EiEEvT0_T1_T2_iT3_T4_T5_E12temp_storage+16];
	add.s32 	%r500, %r497, %r496;
	setp.eq.s32 	%p67, %r124, 2;
	selp.b32 	%r501, %r500, %r496, %p67;
	add.s32 	%r502, %r500, %r498;
	setp.eq.s32 	%p68, %r124, 3;
	selp.b32 	%r503, %r502, %r501, %p68;
	add.s32 	%r504, %r502, %r499;
	setp.eq.s32 	%p69, %r124, 4;
	selp.b32 	%r505, %r504, %r503, %p69;
	ld.shared.v4.u32 	{%r506, %r507, %r508, %r509}, [_ZZN3cub18CUB_300001_SM_10006detail4scan16DeviceScanKernelINS2_10policy_hubIiiimN4cuda3std3__44plusIvEEE10Policy1000EPiSC_NS0_13ScanTileStateIiLb1EEES9_NS1_10InputValueIiSC_EEmiLb0EiEEvT0_T1_T2_iT3_T4_T5_E12temp_storage+32];
	add.s32 	%r510, %r504, %r506;
	setp.eq.s32 	%p70, %r124, 5;
	selp.b32 	%r511, %r510, %r505, %p70;
	add.s32 	%r512, %r510, %r507;
	setp.eq.s32 	%p71, %r124, 6;
	selp.b32 	%r513, %r512, %r511, %p71;
	add.s32 	%r514, %r512, %r508;
	setp.eq.s32 	%p72, %r124, 7;
	selp.b32 	%r515, %r514, %r513, %p72;
	add.s32 	%r516, %r514, %r509;
	setp.eq.s32 	%p73, %r124, 8;
	selp.b32 	%r517, %r516, %r515, %p73;
	ld.shared.v4.u32 	{%r518, %r519, %r520, %r521}, [_ZZN3cub18CUB_300001_SM_10006detail4scan16DeviceScanKernelINS2_10policy_hubIiiimN4cuda3std3__44plusIvEEE10Policy1000EPiSC_NS0_13ScanTileStateIiLb1EEES9_NS1_10InputValueIiSC_EEmiLb0EiEEvT0_T1_T2_iT3_T4_T5_E12temp_storage+48];
	add.s32 	%r522, %r516, %r518;
	setp.eq.s32 	%p74, %r124, 9;
	selp.b32 	%r523, %r522, %r517, %p74;
	add.s32 	%r524, %r522, %r519;
	setp.eq.s32 	%p75, %r124, 10;
	selp.b32 	%r525, %r524, %r523, %p75;
	add.s32 	%r526, %r524, %r520;
	setp.eq.s32 	%p76, %r124, 11;
	selp.b32 	%r527, %r526, %r525, %p76;
	add.s32 	%r528, %r526, %r521;
	setp.eq.s32 	%p77, %r124, 12;
	selp.b32 	%r529, %r528, %r527, %p77;
	setp.lt.u32 	%p78, %r77, 32;
	selp.b32 	%r530, 0, %r529, %p78;
	setp.eq.s32 	%p79, %r247, 0;
	sub.s32 	%r531, %r470, %r450;
	selp.b32 	%r532, 0, %r531, %p79;
	add.s32 	%r533, %r532, %r967;
	add.s32 	%r1010, %r533, %r530;
	bra.uni 	$L__BB5_91;
$L__BB5_72:
	add.s32 	%r281, %r128, %r127;
	add.s32 	%r282, %r129, %r281;
	add.s32 	%r283, %r130, %r282;
	add.s32 	%r284, %r131, %r283;
	add.s32 	%r285, %r132, %r284;
	add.s32 	%r286, %r133, %r285;
	add.s32 	%r287, %r134, %r286;
	add.s32 	%r288, %r135, %r287;
	add.s32 	%r289, %r136, %r288;
	add.s32 	%r290, %r137, %r289;
	add.s32 	%r291, %r138, %r290;
	add.s32 	%r292, %r139, %r291;
	add.s32 	%r293, %r140, %r292;
	add.s32 	%r294, %r141, %r293;
	add.s32 	%r295, %r142, %r294;
	add.s32 	%r296, %r143, %r295;
	add.s32 	%r297, %r144, %r296;
	add.s32 	%r255, %r145, %r297;
	mov.b32 	%r253, 1;
	mov.b32 	%r278, 0;
	mov.b32 	%r280, -1;
	// begin inline asm
	{  .reg .s32 r0;  .reg .pred p;  shfl.sync.up.b32 r0|p, %r255, %r253, %r278, %r280;  @p add.s32 r0, r0, %r255;  mov.s32 %r251, r0;}
	// end inline asm
	mov.b32 	%r259, 2;
	// begin inline asm
	{  .reg .s32 r0;  .reg .pred p;  shfl.sync.up.b32 r0|p, %r251, %r259, %r278, %r280;  @p add.s32 r0, r0, %r251;  mov.s32 %r257, r0;}
	// end inline asm
	mov.b32 	%r265, 4;
	// begin inline asm
	{  .reg .s32 r0;  .reg .pred p;  shfl.sync.up.b32 r0|p, %r257, %r265, %r278, %r280;  @p add.s32 r0, r0, %r257;  mov.s32 %r263, r0;}
	// end inline asm
	mov.b32 	%r271, 8;
	// begin inline asm
	{  .reg .s32 r0;  .reg .pred p;  shfl.sync.up.b32 r0|p, %r263, %r271, %r278, %r280;  @p add.s32 r0, r0, %r263;  mov.s32 %r269, r0;}
	// end inline asm
	mov.b32 	%r277, 16;
	// begin inline asm
	{  .reg .s32 r0;  .reg .pred p;  shfl.sync.up.b32 r0|p, %r269, %r277, %r278, %r280;  @p add.s32 r0, r0, %r269;  mov.s32 %r275, r0;}
	// end inline asm
	setp.ne.s32 	%p24, %r247, 31;
	@%p24 bra 	$L__BB5_74;
	shl.b32 	%r298, %r124, 2;
	mov.u32 	%r299, _ZZN3cub18CUB_300001_SM_10006detail4scan16DeviceScanKernelINS2_10policy_hubIiiimN4cuda3std3__44plusIvEEE10Policy1000EPiSC_NS0_13ScanTileStateIiLb1EEES9_NS1_10InputValueIiSC_EEmiLb0EiEEvT0_T1_T2_iT3_T4_T5_E12temp_storage;
	add.s32 	%r300, %r299, %r298;
	st.shared.u32 	[%r300+16], %r275;
$L__BB5_74:
	sub.s32 	%r301, %r275, %r255;
	bar.sync 	0;
	ld.shared.v4.u32 	{%r302, %r303, %r304, %r305}, [_ZZN3cub18CUB_300001_SM_10006detail4scan16DeviceScanKernelINS2_10policy_hubIiiimN4cuda3std3__44plusIvEEE10Policy1000EPiSC_NS0_13ScanTileStateIiLb1EEES9_NS1_10InputValueIiSC_EEmiLb0EiEEvT0_T1_T2_iT3_T4_T5_E12temp_storage+16];
	add.s32 	%r306, %r303, %r302;
	setp.eq.s32 	%p25, %r124, 2;
	selp.b32 	%r307, %r306, %r302, %p25;
	add.s32 	%r308, %r306, %r304;
	setp.eq.s32 	%p26, %r124, 3;
	selp.b32 	%r309, %r308, %r307, %p26;
	add.s32 	%r310, %r308, %r305;
	setp.eq.s32 	%p27, %r124, 4;
	selp.b32 	%r311, %r310, %r309, %p27;
	ld.shared.v4.u32 	{%r312, %r313, %r314, %r315}, [_ZZN3cub18CUB_300001_SM_10006detail4scan16DeviceScanKernelINS2_10policy_hubIiiimN4cuda3std3__44plusIvEEE10Policy1000EPiSC_NS0_13ScanTileStateIiLb1EEES9_NS1_10InputValueIiSC_EEmiLb0EiEEvT0_T1_T2_iT3_T4_T5_E12temp_storage+32];
	add.s32 	%r316, %r310, %r312;
	setp.eq.s32 	%p28, %r124, 5;
	selp.b32 	%r317, %r316, %r311, %p28;
	add.s32 	%r318, %r316, %r313;
	setp.eq.s32 	%p29, %r124, 6;
	selp.b32 	%r319, %r318, %r317, %p29;
	add.s32 	%r320, %r318, %r314;
	setp.eq.s32 	%p30, %r124, 7;
	selp.b32 	%r321, %r320, %r319, %p30;
	add.s32 	%r322, %r320, %r315;
	setp.eq.s32 	%p31, %r124, 8;
	selp.b32 	%r323, %r322, %r321, %p31;
	ld.shared.v4.u32 	{%r324, %r325, %r326, %r327}, [_ZZN3cub18CUB_300001_SM_10006detail4scan16DeviceScanKernelINS2_10policy_hubIiiimN4cuda3std3__44plusIvEEE10Policy1000EPiSC_NS0_13ScanTileStateIiLb1EEES9_NS1_10InputValueIiSC_EEmiLb0EiEEvT0_T1_T2_iT3_T4_T5_E12temp_storage+48];
	add.s32 	%r328, %r322, %r324;
	setp.eq.s32 	%p32, %r124, 9;
	selp.b32 	%r329, %r328, %r323, %p32;
	add.s32 	%r330, %r328, %r325;
	setp.eq.s32 	%p33, %r124, 10;
	selp.b32 	%r331, %r330, %r329, %p33;
	add.s32 	%r332, %r330, %r326;
	setp.eq.s32 	%p34, %r124, 11;
	selp.b32 	%r333, %r332, %r331, %p34;
	add.s32 	%r334, %r332, %r327;
	setp.eq.s32 	%p35, %r124, 12;
	selp.b32 	%r335, %r334, %r333, %p35;
	ld.shared.u32 	%r336, [_ZZN3cub18CUB_300001_SM_10006detail4scan16DeviceScanKernelINS2_10policy_hubIiiimN4cuda3std3__44plusIvEEE10Policy1000EPiSC_NS0_13ScanTileStateIiLb1EEES9_NS1_10InputValueIiSC_EEmiLb0EiEEvT0_T1_T2_iT3_T4_T5_E12temp_storage+64];
	add.s32 	%r151, %r334, %r336;
	setp.gt.u32 	%p36, %r77, 31;
	setp.lt.u32 	%p37, %r77, 32;
	setp.eq.s32 	%p38, %r247, 0;
	selp.b32 	%r337, 0, %r301, %p38;
	add.s32 	%r1009, %r335, %r337;
	selp.b32 	%r153, %r301, %r1009, %p37;
	@%p36 bra 	$L__BB5_90;
	setp.ne.s32 	%p39, %r77, 0;
	mul.wide.s32 	%rd41, %r4, 8;
	add.s64 	%rd11, %rd16, %rd41;
	@%p39 bra 	$L__BB5_77;
	st.shared.u32 	[_ZZN3cub18CUB_300001_SM_10006detail4scan16DeviceScanKernelINS2_10policy_hubIiiimN4cuda3std3__44plusIvEEE10Policy1000EPiSC_NS0_13ScanTileStateIiLb1EEES9_NS1_10InputValueIiSC_EEmiLb0EiEEvT0_T1_T2_iT3_T4_T5_E12temp_storage+12], %r151;
	add.s64 	%rd42, %rd11, 256;
	mov.b32 	%r338, 100;
	// begin inline asm
	st.relaxed.gpu.v2.u32 [%rd42], {%r338, %r151};
	// end inline asm
$L__BB5_77:
	not.b32 	%r344, %r77;
	add.s32 	%r1005, %r4, %r344;
	mov.b32 	%r340, 550;
	// begin inline asm
	nanosleep.u32 %r340;
	// end inline asm
	mul.wide.s32 	%rd44, %r1005, 8;
	add.s64 	%rd45, %rd16, %rd44;
	add.s64 	%rd43, %rd45, 256;
	// begin inline asm
	ld.relaxed.gpu.v2.u32 {%r1006, %r1000}, [%rd43];
	// end inline asm
	mov.b32 	%r1001, 478;
$L__BB5_78:
	setp.eq.s32 	%p40, %r1006, 99;
	mov.b32 	%r345, -1;
	vote.sync.any.pred 	%p41, %p40, %r345;
	not.pred 	%p42, %p41;
	@%p42 bra 	$L__BB5_80;
	// begin inline asm
	nanosleep.u32 %r1001;
	// end inline asm
	shr.u32 	%r1001, %r1001, 1;
	// begin inline asm
	ld.relaxed.gpu.v2.u32 {%r1006, %r1000}, [%rd43];
	// end inline asm
	bra.uni 	$L__BB5_78;
$L__BB5_80:
	setp.eq.s32 	%p43, %r1006, 101;
	mov.b32 	%r372, -1;
	vote.sync.ballot.b32 	%r374, %p43, %r372;
	// begin inline asm
	mov.u32 %r347, %lanemask_ge;
	// end inline asm
	and.b32  	%r375, %r374, %r347;
	or.b32  	%r376, %r375, -2147483648;
	add.s32 	%r377, %r376, -1;
	not.b32 	%r378, %r376;
	and.b32  	%r379, %r378, %r377;
	popc.b32 	%r351, %r379;
	mov.b32 	%r350, 1;
	// begin inline asm
	shfl.sync.down.b32 %r348, %r1000, %r350, %r351, %r372;
	// end inline asm
	setp.lt.s32 	%p45, %r247, %r351;
	selp.b32 	%r380, %r348, 0, %p45;
	add.s32 	%r354, %r380, %r1000;
	mov.b32 	%r355, 2;
	// begin inline asm
	shfl.sync.down.b32 %r353, %r354, %r355, %r351, %r372;
	// end inline asm
	add.s32 	%r381, %r247, 2;
	setp.gt.s32 	%p46, %r381, %r351;
	selp.b32 	%r382, 0, %r353, %p46;
	add.s32 	%r359, %r354, %r382;
	mov.b32 	%r360, 4;
	// begin inline asm
	shfl.sync.down.b32 %r358, %r359, %r360, %r351, %r372;
	// end inline asm
	add.s32 	%r383, %r247, 4;
	setp.gt.s32 	%p47, %r383, %r351;
	selp.b32 	%r384, 0, %r358, %p47;
	add.s32 	%r364, %r359, %r384;
	mov.b32 	%r365, 8;
	// begin inline asm
	shfl.sync.down.b32 %r363, %r364, %r365, %r351, %r372;
	// end inline asm
	add.s32 	%r385, %r247, 8;
	setp.gt.s32 	%p48, %r385, %r351;
	selp.b32 	%r386, 0, %r363, %p48;
	add.s32 	%r369, %r364, %r386;
	mov.b32 	%r370, 16;
	// begin inline asm
	shfl.sync.down.b32 %r368, %r369, %r370, %r351, %r372;
	// end inline asm
	add.s32 	%r387, %r247, 16;
	setp.gt.s32 	%p49, %r387, %r351;
	selp.b32 	%r388, 0, %r368, %p49;
	add.s32 	%r1002, %r369, %r388;
	add.s64 	%rd12, %rd16, 256;
	mov.b32 	%r1003, 478;
$L__BB5_81:
	setp.ne.s32 	%p50, %r1006, 101;
	mov.b32 	%r389, -1;
	vote.sync.all.pred 	%p51, %p50, %r389;
	not.pred 	%p52, %p51;
	@%p52 bra 	$L__BB5_86;
	shr.u32 	%r1003, %r1003, 1;
	mul.wide.s32 	%rd48, %r1005, 8;
	add.s64 	%rd49, %rd12, %rd48;
	add.s64 	%rd47, %rd49, -256;
	// begin inline asm
	ld.relaxed.gpu.v2.u32 {%r1006, %r1007}, [%rd47];
	// end inline asm
	mov.u32 	%r1008, %r1003;
$L__BB5_83:
	setp.eq.s32 	%p56, %r1006, 99;
	mov.b32 	%r397, -1;
	vote.sync.any.pred 	%p57, %p56, %r397;
	not.pred 	%p58, %p57;
	@%p58 bra 	$L__BB5_85;
	// begin inline asm
	nanosleep.u32 %r1008;
	// end inline asm
	shr.u32 	%r1008, %r1008, 1;
	// begin inline asm
	ld.relaxed.gpu.v2.u32 {%r1006, %r1007}, [%rd47];
	// end inline asm
	bra.uni 	$L__BB5_83;
$L__BB5_85:
	setp.eq.s32 	%p59, %r1006, 101;
	mov.b32 	%r423, -1;
	vote.sync.ballot.b32 	%r424, %p59, %r423;
	and.b32  	%r425, %r424, %r347;
	or.b32  	%r426, %r425, -2147483648;
	add.s32 	%r427, %r426, -1;
	not.b32 	%r428, %r426;
	and.b32  	%r429, %r428, %r427;
	popc.b32 	%r402, %r429;
	mov.b32 	%r401, 1;
	// begin inline asm
	shfl.sync.down.b32 %r399, %r1007, %r401, %r402, %r423;
	// end inline asm
	setp.lt.s32 	%p61, %r247, %r402;
	selp.b32 	%r430, %r399, 0, %p61;
	add.s32 	%r405, %r430, %r1007;
	mov.b32 	%r406, 2;
	// begin inline asm
	shfl.sync.down.b32 %r404, %r405, %r406, %r402, %r423;
	// end inline asm
	add.s32 	%r431, %r247, 2;
	setp.gt.s32 	%p62, %r431, %r402;
	selp.b32 	%r432, 0, %r404, %p62;
	add.s32 	%r410, %r405, %r432;
	mov.b32 	%r411, 4;
	// begin inline asm
	shfl.sync.down.b32 %r409, %r410, %r411, %r402, %r423;
	// end inline asm
	add.s32 	%r433, %r247, 4;
	setp.gt.s32 	%p63, %r433, %r402;
	selp.b32 	%r434, 0, %r409, %p63;
	add.s32 	%r415, %r410, %r434;
	mov.b32 	%r416, 8;
	// begin inline asm
	shfl.sync.down.b32 %r414, %r415, %r416, %r402, %r423;
	// end inline asm
	add.s32 	%r435, %r247, 8;
	setp.gt.s32 	%p64, %r435, %r402;
	selp.b32 	%r436, 0, %r414, %p64;
	add.s32 	%r420, %r415, %r436;
	mov.b32 	%r421, 16;
	// begin inline asm
	shfl.sync.down.b32 %r419, %r420, %r421, %r402, %r423;
	// end inline asm
	add.s32 	%r437, %r247, 16;
	setp.gt.s32 	%p65, %r437, %r402;
	selp.b32 	%r438, 0, %r419, %p65;
	add.s32 	%r439, %r438, %r1002;
	add.s32 	%r1002, %r439, %r420;
	add.s32 	%r1005, %r1005, -32;
	bra.uni 	$L__BB5_81;
$L__BB5_86:
	@%p39 bra 	$L__BB5_88;
	add.s32 	%r392, %r1002, %r151;
	add.s64 	%rd46, %rd11, 256;
	mov.b32 	%r391, 101;
	// begin inline asm
	st.relaxed.gpu.v2.u32 [%rd46], {%r391, %r392};
	// end inline asm
	st.shared.u32 	[_ZZN3cub18CUB_300001_SM_10006detail4scan16DeviceScanKernelINS2_10policy_hubIiiimN4cuda3std3__44plusIvEEE10Policy1000EPiSC_NS0_13ScanTileStateIiLb1EEES9_NS1_10InputValueIiSC_EEmiLb0EiEEvT0_T1_T2_iT3_T4_T5_E12temp_storage+4], %r1002;
	st.shared.u32 	[_ZZN3cub18CUB_300001_SM_10006detail4scan16DeviceScanKernelINS2_10policy_hubIiiimN4cuda3std3__44plusIvEEE10Policy1000EPiSC_NS0_13ScanTileStateIiLb1EEES9_NS1_10InputValueIiSC_EEmiLb0EiEEvT0_T1_T2_iT3_T4_T5_E12temp_storage+8], %r392;
$L__BB5_88:
	setp.ne.s32 	%p54, %r247, 0;
	mov.u32 	%r1009, %r153;
	@%p54 bra 	$L__BB5_90;
	st.shared.u32 	[_ZZN3cub18CUB_300001_SM_10006detail4scan16DeviceScanKernelINS2_10policy_hubIiiimN4cuda3std3__44plusIvEEE10Policy1000EPiSC_NS0_13ScanTileStateIiLb1EEES9_NS1_10InputValueIiSC_EEmiLb0EiEEvT0_T1_T2_iT3_T4_T5_E12temp_storage+84], %r1002;
	mov.u32 	%r1009, %r1002;
$L__BB5_90:
	bar.sync 	0;
	setp.eq.s32 	%p55, %r77, 0;
	ld.shared.u32 	%r393, [_ZZN3cub18CUB_300001_SM_10006detail4scan16DeviceScanKernelINS2_10policy_hubIiiimN4cuda3std3__44plusIvEEE10Policy1000EPiSC_NS0_13ScanTileStateIiLb1EEES9_NS1_10InputValueIiSC_EEmiLb0EiEEvT0_T1_T2_iT3_T4_T5_E12temp_storage+84];
	selp.b32 	%r394, 0, %r393, %p55;
	add.s32 	%r1010, %r394, %r1009;
$L__BB5_91:
	add.s32 	%r534, %r1010, %r127;
	add.s32 	%r535, %r128, %r534;
	add.s32 	%r536, %r129, %r535;
	add.s32 	%r537, %r130, %r536;
	add.s32 	%r538, %r131, %r537;
	add.s32 	%r539, %r132, %r538;
	add.s32 	%r540, %r133, %r539;
	add.s32 	%r541, %r134, %r540;
	add.s32 	%r542, %r135, %r541;
	add.s32 	%r543, %r136, %r542;
	add.s32 	%r544, %r137, %r543;
	add.s32 	%r545, %r138, %r544;
	add.s32 	%r546, %r139, %r545;
	add.s32 	%r547, %r140, %r546;
	add.s32 	%r548, %r141, %r547;
	add.s32 	%r549, %r142, %r548;
	add.s32 	%r550, %r143, %r549;
	add.s32 	%r551, %r144, %r550;
	bar.sync 	0;
	st.shared.u32 	[%r126], %r1010;
	st.shared.u32 	[%r126+4], %r534;
	st.shared.u32 	[%r126+8], %r535;
	st.shared.u32 	[%r126+12], %r536;
	st.shared.u32 	[%r126+16], %r537;
	st.shared.u32 	[%r126+20], %r538;
	st.shared.u32 	[%r126+24], %r539;
	st.shared.u32 	[%r126+28], %r540;
	st.shared.u32 	[%r126+32], %r541;
	st.shared.u32 	[%r126+36], %r542;
	st.shared.u32 	[%r126+40], %r543;
	st.shared.u32 	[%r126+44], %r544;
	st.shared.u32 	[%r126+48], %r545;
	st.shared.u32 	[%r126+52], %r546;
	st.shared.u32 	[%r126+56], %r547;
	st.shared.u32 	[%r126+60], %r548;
	st.shared.u32 	[%r126+64], %r549;
	st.shared.u32 	[%r126+68], %r550;
	st.shared.u32 	[%r126+72], %r551;
	bar.warp.sync 	-1;
	ld.shared.u32 	%r187, [%r125];
	ld.shared.u32 	%r188, [%r125+128];
	ld.shared.u32 	%r189, [%r125+256];
	ld.shared.u32 	%r190, [%r125+384];
	ld.shared.u32 	%r191, [%r125+512];
	ld.shared.u32 	%r192, [%r125+640];
	ld.shared.u32 	%r193, [%r125+768];
	ld.shared.u32 	%r194, [%r125+896];
	ld.shared.u32 	%r195, [%r125+1024];
	ld.shared.u32 	%r196, [%r125+1152];
	ld.shared.u32 	%r197, [%r125+1280];
	ld.shared.u32 	%r198, [%r125+1408];
	ld.shared.u32 	%r199, [%r125+1536];
	ld.shared.u32 	%r200, [%r125+1664];
	ld.shared.u32 	%r201, [%r125+1792];
	ld.shared.u32 	%r202, [%r125+1920];
	ld.shared.u32 	%r203, [%r125+2048];
	ld.shared.u32 	%r204, [%r125+2176];
	ld.shared.u32 	%r205, [%r125+2304];
	setp.ne.s32 	%p80, %r77, 0;
	@%p80 bra 	$L__BB5_93;
	st.volatile.shared.u32 	[_ZZN3cub18CUB_300001_SM_10006detail4scan16DeviceScanKernelINS2_10policy_hubIiiimN4cuda3std3__44plusIvEEE10Policy1000EPiSC_NS0_13ScanTileStateIiLb1EEES9_NS1_10InputValueIiSC_EEmiLb0EiEEvT0_T1_T2_iT3_T4_T5_E12temp_storage+31616], %r75;
$L__BB5_93:
	ld.param.u64 	%rd96, [_ZN3cub18CUB_300001_SM_10006detail4scan16DeviceScanKernelINS2_10policy_hubIiiimN4cuda3std3__44plusIvEEE10Policy1000EPiSC_NS0_13ScanTileStateIiLb1EEES9_NS1_10InputValueIiSC_EEmiLb0EiEEvT0_T1_T2_iT3_T4_T5__param_1];
	bar.sync 	0;
	ld.volatile.shared.u32 	%r206, [_ZZN3cub18CUB_300001_SM_10006detail4scan16DeviceScanKernelINS2_10policy_hubIiiimN4cuda3std3__44plusIvEEE10Policy1000EPiSC_NS0_13ScanTileStateIiLb1EEES9_NS1_10InputValueIiSC_EEmiLb0EiEEvT0_T1_T2_iT3_T4_T5_E12temp_storage+31616];
	setp.ge.s32 	%p81, %r78, %r206;
	cvt.u64.u32 	%rd56, %r78;
	add.s64 	%rd57, %rd3, %rd56;
	cvta.to.global.u64 	%rd58, %rd96;
	shl.b64 	%rd59, %rd57, 2;
	add.s64 	%rd13, %rd58, %rd59;
	@%p81 bra 	$L__BB5_95;
	st.global.u32 	[%rd13], %r187;
$L__BB5_95:
	setp.ge.s32 	%p82, %r81, %r206;
	@%p82 bra 	$L__BB5_97;
	st.global.u32 	[%rd13+128], %r188;
$L__BB5_97:
	mov.u32 	%r552, %tid.x;
	and.b32  	%r553, %r552, 992;
	mul.lo.s32 	%r554, %r553, 19;
	and.b32  	%r555, %r552, 31;
	or.b32  	%r556, %r554, %r555;
	add.s32 	%r557, %r556, 64;
	setp.ge.s32 	%p83, %r557, %r206;
	@%p83 bra 	$L__BB5_99;
	st.global.u32 	[%rd13+256], %r189;
$L__BB5_99:
	add.s32 	%r563, %r556, 96;
	setp.ge.s32 	%p84, %r563, %r206;
	@%p84 bra 	$L__BB5_101;
	st.global.u32 	[%rd13+384], %r190;
$L__BB5_101:
	add.s32 	%r569, %r556, 128;
	setp.ge.s32 	%p85, %r569, %r206;
	@%p85 bra 	$L__BB5_103;
	st.global.u32 	[%rd13+512], %r191;
$L__BB5_103:
	add.s32 	%r575, %r556, 160;
	setp.ge.s32 	%p86, %r575, %r206;
	@%p86 bra 	$L__BB5_105;
	st.global.u32 	[%rd13+640], %r192;
$L__BB5_105:
	add.s32 	%r581, %r556, 192;
	setp.ge.s32 	%p87, %r581, %r206;
	@%p87 bra 	$L__BB5_107;
	st.global.u32 	[%rd13+768], %r193;
$L__BB5_107:
	add.s32 	%r587, %r556, 224;
	setp.ge.s32 	%p88, %r587, %r206;
	@%p88 bra 	$L__BB5_109;
	st.global.u32 	[%rd13+896], %r194;
$L__BB5_109:
	setp.ge.s32 	%p89, %r96, %r206;
	@%p89 bra 	$L__BB5_111;
	st.global.u32 	[%rd13+1024], %r195;
$L__BB5_111:
	setp.ge.s32 	%p90, %r99, %r206;
	@%p90 bra 	$L__BB5_113;
	st.global.u32 	[%rd13+1152], %r196;
$L__BB5_113:
	add.s32 	%r593, %r556, 320;
	setp.ge.s32 	%p91, %r593, %r206;
	@%p91 bra 	$L__BB5_115;
	st.global.u32 	[%rd13+1280], %r197;
$L__BB5_115:
	add.s32 	%r599, %r556, 352;
	setp.ge.s32 	%p92, %r599, %r206;
	@%p92 bra 	$L__BB5_117;
	st.global.u32 	[%rd13+1408], %r198;
$L__BB5_117:
	add.s32 	%r605, %r556, 384;
	setp.ge.s32 	%p93, %r605, %r206;
	@%p93 bra 	$L__BB5_119;
	st.global.u32 	[%rd13+1536], %r199;
$L__BB5_119:
	add.s32 	%r611, %r556, 416;
	setp.ge.s32 	%p94, %r611, %r206;
	@%p94 bra 	$L__BB5_121;
	st.global.u32 	[%rd13+1664], %r200;
$L__BB5_121:
	setp.ge.s32 	%p95, %r110, %r206;
	@%p95 bra 	$L__BB5_123;
	st.global.u32 	[%rd13+1792], %r201;
$L__BB5_123:
	add.s32 	%r617, %r556, 480;
	setp.ge.s32 	%p96, %r617, %r206;
	@%p96 bra 	$L__BB5_125;
	st.global.u32 	[%rd13+1920], %r202;
$L__BB5_125:
	add.s32 	%r623, %r556, 512;
	setp.ge.s32 	%p97, %r623, %r206;
	@%p97 bra 	$L__BB5_127;
	st.global.u32 	[%rd13+2048], %r203;
$L__BB5_127:
	setp.ge.s32 	%p98, %r117, %r206;
	@%p98 bra 	$L__BB5_129;
	st.global.u32 	[%rd13+2176], %r204;
$L__BB5_129:
	setp.ge.s32 	%p99, %r120, %r206;
	@%p99 bra 	$L__BB5_131;
	st.global.u32 	[%rd13+2304], %r205;
$L__BB5_131:
	ret;

}


// ===== COMPILED SASS (sm_100) =====

	.target	sm_100

	.elftype	@"ET_EXEC"


//--------------------- .note.nv.tkinfo           --------------------------
	.section	.note.nv.tkinfo,"",@"SHT_NOTE"
	.sectionflags	@"SHF_NOTE_NV_TKINFO"
	.tkinfo
        /*0018*/ 	.word	0x00000002
        /*0030*/ 	.string	""
        /*0030*/ 	.string	"ptxas"
        /*0030*/ 	.string	"Cuda compilation tools, release 13.0, V13.0.88"
        /*0030*/ 	.string	"Build cuda_13.0.r13.0/compiler.36424714_0"
        /*0030*/ 	.string	"-arch sm_100 -m 64 "



//--------------------- .note.nv.cuinfo           --------------------------
	.section	.note.nv.cuinfo,"",@"SHT_NOTE"
	.sectionflags	@"SHF_NOTE_NV_CUINFO"
        /*0018*/ 	.short	0x0002
        /*001a*/ 	.short	0x0064
        /*001c*/ 	.short	0x0082
	.zero		2


//--------------------- .nv.info                  --------------------------
	.section	.nv.info,"",@"SHT_CUDA_INFO"
	.align	4


	//----- nvinfo : EIATTR_REGCOUNT
	.align		4
        /*0000*/ 	.byte	0x04, 0x2f
        /*0002*/ 	.short	(.L_46 - .L_45)
	.align		4
.L_45:
        /*0004*/ 	.word	index@(_Z17generatePredicatePKiPiii)
        /*0008*/ 	.word	0x0000000a


	//----- nvinfo : EIATTR_FRAME_SIZE
	.align		4
.L_46:
        /*000c*/ 	.byte	0x04, 0x11
        /*000e*/ 	.short	(.L_48 - .L_47)
	.align		4
.L_47:
        /*0010*/ 	.word	index@(_Z17generatePredicatePKiPiii)
        /*0014*/ 	.word	0x00000000


	//----- nvinfo : EIATTR_REGCOUNT
	.align		4
.L_48:
        /*0018*/ 	.byte	0x04, 0x2f
        /*001a*/ 	.short	(.L_50 - .L_49)
	.align		4
.L_49:
        /*001c*/ 	.word	index@(_Z13placeElementsPKiPiS0_S0_ii)
        /*0020*/ 	.word	0x0000000e


	//----- nvinfo : EIATTR_FRAME_SIZE
	.align		4
.L_50:
        /*0024*/ 	.byte	0x04, 0x11
        /*0026*/ 	.short	(.L_52 - .L_51)
	.align		4
.L_51:
        /*0028*/ 	.word	index@(_Z13placeElementsPKiPiS0_S0_ii)
        /*002c*/ 	.word	0x00000000


	//----- nvinfo : EIATTR_REGCOUNT
	.align		4
.L_52:
        /*0030*/ 	.byte	0x04, 0x2f
        /*0032*/ 	.short	(.L_54 - .L_53)
	.align		4
.L_53:
        /*0034*/ 	.word	index@(_ZN3cub18CUB_300001_SM_10006detail11EmptyKernelIvEEvv)
        /*0038*/ 	.word	0x00000004


	//----- nvinfo : EIATTR_FRAME_SIZE
	.align		4
.L_54:
        /*003c*/ 	.byte	0x04, 0x11
        /*003e*/ 	.short	(.L_56 - .L_55)
	.align		4
.L_55:
        /*0040*/ 	.word	index@(_ZN3cub18CUB_300001_SM_10006detail11EmptyKernelIvEEvv)
        /*0044*/ 	.word	0x00000000


	//----- nvinfo : EIATTR_REGCOUNT
	.align		4
.L_56:
        /*0048*/ 	.byte	0x04, 0x2f
        /*004a*/ 	.short	(.L_58 - .L_57)
	.align		4
.L_57:
        /*004c*/ 	.word	index@(_ZN3cub18CUB_300001_SM_10006detail4scan20DeviceScanInitKernelINS0_13ScanTileStateIiLb1EEEEEvT_i)
        /*0050*/ 	.word	0x00000008


	//----- nvinfo : EIATTR_FRAME_SIZE
	.align		4
.L_58:
        /*0054*/ 	.byte	0x04, 0x11
        /*0056*/ 	.short	(.L_60 - .L_59)
	.align		4
.L_59:
        /*0058*/ 	.word	index@(_ZN3cub18CUB_300001_SM_10006detail4scan20DeviceScanInitKernelINS0_13ScanTileStateIiLb1EEEEEvT_i)
        /*005c*/ 	.word	0x00000000


	//----- nvinfo : EIATTR_REGCOUNT
	.align		4
.L_60:
        /*0060*/ 	.byte	0x04, 0x2f
        /*0062*/ 	.short	(.L_62 - .L_61)
	.align		4
.L_61:
        /*0064*/ 	.word	index@(_ZN3cub18CUB_300001_SM_10006detail4scan16DeviceScanKernelINS2_10policy_hubIiiijN4cuda3std3__44plusIvEEE10Policy1000EPiSC_NS0_13ScanTileStateIiLb1EEES9_NS1_10InputValueIiSC_EEjiLb0EiEEvT0_T1_T2_iT3_T4_T5_)
        /*0068*/ 	.word	0x00000038


	//----- nvinfo : EIATTR_FRAME_SIZE
	.align		4
.L_62:
        /*006c*/ 	.byte	0x04, 0x11
        /*006e*/ 	.short	(.L_64 - .L_63)
	.align		4
.L_63:
        /*0070*/ 	.word	index@(_ZN3cub18CUB_300001_SM_10006detail4scan16DeviceScanKernelINS2_10policy_hubIiiijN4cuda3std3__44plusIvEEE10Policy1000EPiSC_NS0_13ScanTileStateIiLb1EEES9_NS1_10InputValueIiSC_EEjiLb0EiEEvT0_T1_T2_iT3_T4_T5_)
        /*0074*/ 	.word	0x00000000


	//----- nvinfo : EIATTR_REGCOUNT
	.align		4
.L_64:
        /*0078*/ 	.byte	0x04, 0x2f
        /*007a*/ 	.short	(.L_66 - .L_65)
	.align		4
.L_65:
        /*007c*/ 	.word	index@(_ZN3cub18CUB_300001_SM_10006detail4scan16DeviceScanKernelINS2_10policy_hubIiiimN4cuda3std3__44plusIvEEE10Policy1000EPiSC_NS0_13ScanTileStateIiLb1EEES9_NS1_10InputValueIiSC_EEmiLb0EiEEvT0_T1_T2_iT3_T4_T5_)
        /*0080*/ 	.word	0x00000030


	//----- nvinfo : EIATTR_FRAME_SIZE
	.align		4
.L_66:
        /*0084*/ 	.byte	0x04, 0x11
        /*0086*/ 	.short	(.L_68 - .L_67)
	.align		4
.L_67:
        /*0088*/ 	.word	index@(_ZN3cub18CUB_300001_SM_10006detail4scan16DeviceScanKernelINS2_10policy_hubIiiimN4cuda3std3__44plusIvEEE10Policy1000EPiSC_NS0_13ScanTileStateIiLb1EEES9_NS1_10InputValueIiSC_EEmiLb0EiEEvT0_T1_T2_iT3_T4_T5_)
        /*008c*/ 	.word	0x00000000


	//----- nvinfo : EIATTR_MIN_STACK_SIZE
	.align		4
.L_68:
        /*0090*/ 	.byte	0x04, 0x12
        /*0092*/ 	.short	(.L_70 - .L_69)
	.align		4
.L_69:
        /*0094*/ 	.word	index@(_ZN3cub18CUB_300001_SM_10006detail4scan16DeviceScanKernelINS2_10policy_hubIiiimN4cuda3std3__44plusIvEEE10Policy1000EPiSC_NS0_13ScanTileStateIiLb1EEES9_NS1_10InputValueIiSC_EEmiLb0EiEEvT0_T1_T2_iT3_T4_T5_)
        /*0098*/ 	.word	0x00000000


	//----- nvinfo : EIATTR_MIN_STACK_SIZE
	.align		4
.L_70:
        /*009c*/ 	.byte	0x04, 0x12
        /*009e*/ 	.short	(.L_72 - .L_71)
	.align		4
.L_71:
        /*00a0*/ 	.word	index@(_ZN3cub18CUB_300001_SM_10006detail4scan16DeviceScanKernelINS2_10policy_hubIiiijN4cuda3std3__44plusIvEEE10Policy1000EPiSC_NS0_13ScanTileStateIiLb1EEES9_NS1_10InputValueIiSC_EEjiLb0EiEEvT0_T1_T2_iT3_T4_T5_)
        /*00a4*/ 	.word	0x00000000


	//----- nvinfo : EIATTR_MIN_STACK_SIZE
	.align		4
.L_72:
        /*00a8*/ 	.byte	0x04, 0x12
        /*00aa*/ 	.short	(.L_74 - .L_73)
	.align		4
.L_73:
        /*00ac*/ 	.word	index@(_ZN3cub18CUB_300001_SM_10006detail4scan20DeviceScanInitKernelINS0_13ScanTileStateIiLb1EEEEEvT_i)
        /*00b0*/ 	.word	0x00000000


	//----- nvinfo : EIATTR_MIN_STACK_SIZE
	.align		4
.L_74:
        /*00b4*/ 	.byte	0x04, 0x12
        /*00b6*/ 	.short	(.L_76 - .L_75)
	.align		4
.L_75:
        /*00b8*/ 	.word	index@(_ZN3cub18CUB_300001_SM_10006detail11EmptyKernelIvEEvv)
        /*00bc*/ 	.word	0x00000000


	//----- nvinfo : EIATTR_MIN_STACK_SIZE
	.align		4
.L_76:
        /*00c0*/ 	.byte	0x04, 0x12
        /*00c2*/ 	.short	(.L_78 - .L_77)
	.align		4
.L_77:
        /*00c4*/ 	.word	index@(_Z13placeElementsPKiPiS0_S0_ii)
        /*00c8*/ 	.word	0x00000000


	//----- nvinfo : EIATTR_MIN_STACK_SIZE
	.align		4
.L_78:
        /*00cc*/ 	.byte	0x04, 0x12
        /*00ce*/ 	.short	(.L_80 - .L_79)
	.align		4
.L_79:
        /*00d0*/ 	.word	index@(_Z17generatePredicatePKiPiii)
        /*00d4*/ 	.word	0x00000000
.L_80:


//--------------------- .nv.compat                --------------------------
	.section	.nv.compat,"",@"SHT_CUDA_COMPAT_INFO"
	.align	4
        /*0000*/ 	.byte	0x02, 0x09, 0x00, 0x00, 0x02, 0x02, 0x01, 0x00, 0x02, 0x05, 0x05, 0x00, 0x03, 0x07, 0x01, 0x01
        /*0010*/ 	.byte	0x02, 0x03, 0x00, 0x00, 0x02, 0x06, 0x01, 0x00, 0x04, 0x0b, 0x08, 0x00, 0x09, 0x00, 0x00, 0x00
        /*0020*/ 	.byte	0x00, 0x00, 0x00, 0x00


//--------------------- .nv.info._ZN3cub18CUB_300001_SM_10006detail4scan16DeviceScanKernelINS2_10policy_hubIiiimN4cuda3std3__44plusIvEEE10Policy1000EPiSC_NS0_13ScanTileStateIiLb1EEES9_NS1_10InputValueIiSC_EEmiLb0EiEEvT0_T1_T2_iT3_T4_T5_ --------------------------
	.section	.nv.info._ZN3cub18CUB_300001_SM_10006detail4scan16DeviceScanKernelINS2_10policy_hubIiiimN4cuda3std3__44plusIvEEE10Policy1000EPiSC_NS0_13ScanTileStateIiLb1EEES9_NS1_10InputValueIiSC_EEmiLb0EiEEvT0_T1_T2_iT3_T4_T5_,"",@"SHT_CUDA_INFO"
	.sectionflags	@""
	.align	4


	//----- nvinfo : EIATTR_CUDA_API_VERSION
	.align		4
        /*0000*/ 	.byte	0x04, 0x37
        /*0002*/ 	.short	(.L_82 - .L_81)
.L_81:
        /*0004*/ 	.word	0x00000082


	//----- nvinfo : EIATTR_KPARAM_INFO
	.align		4
.L_82:
        /*0008*/ 	.byte	0x04, 0x17
        /*000a*/ 	.short	(.L_84 - .L_83)
.L_83:
        /*000c*/ 	.word	0x00000000
        /*0010*/ 	.short	0x0006
        /*0012*/ 	.short	0x0030
        /*0014*/ 	.byte	0x00, 0xf0, 0x21, 0x00


	//----- nvinfo : EIATTR_KPARAM_INFO
	.align		4
.L_84:
        /*0018*/ 	.byte	0x04, 0x17
        /*001a*/ 	.short	(.L_86 - .L_85)
.L_85:
        /*001c*/ 	.word	0x00000000
        /*0020*/ 	.short	0x0005
        /*0022*/ 	.short	0x0020
        /*0024*/ 	.byte	0x00, 0xf0, 0x41, 0x00


	//----- nvinfo : EIATTR_KPARAM_INFO
	.align		4
.L_86:
        /*0028*/ 	.byte	0x04, 0x17
        /*002a*/ 	.short	(.L_88 - .L_87)
.L_87:
        /*002c*/ 	.word	0x00000000
        /*0030*/ 	.short	0x0004
        /*0032*/ 	.short	0x001c
        /*0034*/ 	.byte	0x00, 0xf0, 0x05, 0x00


	//----- nvinfo : EIATTR_KPARAM_INFO
	.align		4
.L_88:
        /*0038*/ 	.byte	0x04, 0x17
        /*003a*/ 	.short	(.L_90 - .L_89)
.L_89:
        /*003c*/ 	.word	0x00000000
        /*0040*/ 	.short	0x0003
        /*0042*/ 	.short	0x0018
        /*0044*/ 	.byte	0x00, 0xf0, 0x11, 0x00


	//----- nvinfo : EIATTR_KPARAM_INFO
	.align		4
.L_90:
        /*0048*/ 	.byte	0x04, 0x17
        /*004a*/ 	.short	(.L_92 - .L_91)
.L_91:
        /*004c*/ 	.word	0x00000000
        /*0050*/ 	.short	0x0002
        /*0052*/ 	.short	0x0010
        /*0054*/ 	.byte	0x00, 0xf0, 0x21, 0x00


	//----- nvinfo : EIATTR_KPARAM_INFO
	.align		4
.L_92:
        /*0058*/ 	.byte	0x04, 0x17
        /*005a*/ 	.short	(.L_94 - .L_93)
.L_93:
        /*005c*/ 	.word	0x00000000
        /*0060*/ 	.short	0x0001
        /*0062*/ 	.short	0x0008
        /*0064*/ 	.byte	0x00, 0xf5, 0x21, 0x00


	//----- nvinfo : EIATTR_KPARAM_INFO
	.align		4
.L_94:
        /*0068*/ 	.byte	0x04, 0x17
        /*006a*/ 	.short	(.L_96 - .L_95)
.L_95:
        /*006c*/ 	.word	0x00000000
        /*0070*/ 	.short	0x0000
        /*0072*/ 	.short	0x0000
        /*0074*/ 	.byte	0x00, 0xf5, 0x21, 0x00


	//----- nvinfo : EIATTR_SPARSE_MMA_MASK
	.align		4
.L_96:
        /*0078*/ 	.byte	0x03, 0x50
        /*007a*/ 	.short	0x0000


	//----- nvinfo : EIATTR_MAXREG_COUNT
	.align		4
        /*007c*/ 	.byte	0x03, 0x1b
        /*007e*/ 	.short	0x0080


	//----- nvinfo : EIATTR_NUM_BARRIERS
	.align		4
        /*0080*/ 	.byte	0x02, 0x4c
        /*0082*/ 	.byte	0x01
	.zero		1


	//----- nvinfo : EIATTR_MERCURY_ISA_VERSION
	.align		4
        /*0084*/ 	.byte	0x03, 0x5f
        /*0086*/ 	.short	0x0101


	//----- nvinfo : EIATTR_COOP_GROUP_MASK_REGIDS
	.align		4
        /*0088*/ 	.byte	0x04, 0x29
        /*008a*/ 	.short	(.L_98 - .L_97)


	//   ....[0]....
.L_97:
        /*008c*/ 	.word	0xffffffff


	//   ....[1]....
        /*0090*/ 	.word	0xffffffff


	//   ....[2]....
        /*0094*/ 	.word	0xffffffff


	//   ....[3]....
        /*0098*/ 	.word	0xffffffff


	//   ....[4]....
        /*009c*/ 	.word	0xffffffff


	//   ....[5]....
        /*00a0*/ 	.word	0xffffffff


	//   ....[6]....
        /*00a4*/ 	.word	0xffffffff


	//   ....[7]....
        /*00a8*/ 	.word	0xffffffff


	//   ....[8]....
        /*00ac*/ 	.word	0xffffffff


	//   ....[9]....
        /*00b0*/ 	.word	0xffffffff


	//   ....[10]....
        /*00b4*/ 	.word	0xffffffff


	//   ....[11]....
        /*00b8*/ 	.word	0xffffffff


	//   ....[12]....
        /*00bc*/ 	.word	0xffffffff


	//   ....[13]....
        /*00c0*/ 	.word	0xffffffff


	//   ....[14]....
        /*00c4*/ 	.word	0xffffffff


	//   ....[15]....
        /*00c8*/ 	.word	0xffffffff


	//   ....[16]....
        /*00cc*/ 	.word	0xffffffff


	//   ....[17]....
        /*00d0*/ 	.word	0xffffffff


	//   ....[18]....
        /*00d4*/ 	.word	0xffffffff


	//   ....[19]....
        /*00d8*/ 	.word	0xffffffff


	//   ....[20]....
        /*00dc*/ 	.word	0xffffffff


	//   ....[21]....
        /*00e0*/ 	.word	0xffffffff


	//   ....[22]....
        /*00e4*/ 	.word	0xffffffff


	//   ....[23]....
        /*00e8*/ 	.word	0xffffffff


	//   ....[24]....
        /*00ec*/ 	.word	0xffffffff


	//   ....[25]....
        /*00f0*/ 	.word	0xffffffff


	//   ....[26]....
        /*00f4*/ 	.word	0xffffffff


	//   ....[27]....
        /*00f8*/ 	.word	0xffffffff


	//   ....[28]....
        /*00fc*/ 	.word	0xffffffff


	//   ....[29]....
        /*0100*/ 	.word	0xffffffff


	//   ....[30]....
        /*0104*/ 	.word	0xffffffff


	//   ....[31]....
        /*0108*/ 	.word	0xffffffff


	//   ....[32]....
        /*010c*/ 	.word	0xffffffff


	//   ....[33]....
        /*0110*/ 	.word	0xffffffff


	//   ....[34]....
        /*0114*/ 	.word	0xffffffff


	//   ....[35]....
        /*0118*/ 	.word	0xffffffff


	//   ....[36]....
        /*011c*/ 	.word	0xffffffff


	//   ....[37]....
        /*0120*/ 	.word	0xffffffff


	//   ....[38]....
        /*0124*/ 	.word	0xffffffff


	//   ....[39]....
        /*0128*/ 	.word	0xffffffff


	//   ....[40]....
        /*012c*/ 	.word	0xffffffff


	//   ....[41]....
        /*0130*/ 	.word	0xffffffff


	//   ....[42]....
        /*0134*/ 	.word	0xffffffff


	//   ....[43]....
        /*0138*/ 	.word	0xffffffff


	//   ....[44]....
        /*013c*/ 	.word	0xffffffff


	//   ....[45]....
        /*0140*/ 	.word	0xffffffff


	//   ....[46]....
        /*0144*/ 	.word	0xffffffff


	//   ....[47]....
        /*0148*/ 	.word	0xffffffff


	//   ....[48]....
        /*014c*/ 	.word	0xffffffff


	//   ....[49]....
        /*0150*/ 	.word	0xffffffff


	//   ....[50]....
        /*0154*/ 	.word	0xffffffff


	//   ....[51]....
        /*0158*/ 	.word	0xffffffff


	//   ....[52]....
        /*015c*/ 	.word	0xffffffff


	//   ....[53]....
        /*0160*/ 	.word	0xffffffff


	//   ....[54]....
        /*0164*/ 	.word	0xffffffff


	//   ....[55]....
        /*0168*/ 	.word	0xffffffff


	//   ....[56]....
        /*016c*/ 	.word	0xffffffff


	//   ....[57]....
        /*0170*/ 	.word	0xffffffff


	//   ....[58]....
        /*0174*/ 	.word	0xffffffff


	//   ....[59]....
        /*0178*/ 	.word	0xffffffff


	//   ....[60]....
        /*017c*/ 	.word	0x0500000a


	//   ....[61]....
        /*0180*/ 	.word	0x0500000a


	//   ....[62]....
        /*0184*/ 	.word	0x0500000a


	//   ....[63]....
        /*0188*/ 	.word	0x0500000a


	//   ....[64]....
        /*018c*/ 	.word	0x0500000a


	//   ....[65]....
        /*0190*/ 	.word	0x0500000a


	//   ....[66]....
        /*0194*/ 	.word	0x0500000a


	//   ....[67]....
        /*0198*/ 	.word	0x0500000a


	//   ....[68]....
        /*019c*/ 	.word	0x0500000a


	//   ....[69]....
        /*01a0*/ 	.word	0x0500000a


	//   ....[70]....
        /*01a4*/ 	.word	0x0500000a


	//   ....[71]....
        /*01a8*/ 	.word	0x0500000a


	//   ....[72]....
        /*01ac*/ 	.word	0x0500000a


	//   ....[73]....
        /*01b0*/ 	.word	0x0500000a


	//   ....[74]....
        /*01b4*/ 	.word	0x0500000a


	//   ....[75]....
        /*01b8*/ 	.word	0x0500000a


	//   ....[76]....
        /*01bc*/ 	.word	0x0500000a


	//   ....[77]....
        /*01c0*/ 	.word	0x0500000a


	//   ....[78]....
        /*01c4*/ 	.word	0x0500000a


	//   ....[79]....
        /*01c8*/ 	.word	0x0500000a


	//   ....[80]....
        /*01cc*/ 	.word	0x0500000a


	//   ....[81]....
        /*01d0*/ 	.word	0x0500000a


	//   ....[82]....
        /*01d4*/ 	.word	0x0500000a


	//   ....[83]....
        /*01d8*/ 	.word	0x0500000a


	//   ....[84]....
        /*01dc*/ 	.word	0x0500000a


	//   ....[85]....
        /*01e0*/ 	.word	0x0500000a


	//   ....[86]....
        /*01e4*/ 	.word	0x0500000a


	//   ....[87]....
        /*01e8*/ 	.word	0x0500000a


	//   ....[88]....
        /*01ec*/ 	.word	0x0500000a


	//   ....[89]....
        /*01f0*/ 	.word	0x0500000a


	//   ....[90]....
        /*01f4*/ 	.word	0x0500000a


	//   ....[91]....
        /*01f8*/ 	.word	0x0500000a


	//   ....[92]....
        /*01fc*/ 	.word	0x0500000a


	//   ....[93]....
        /*0200*/ 	.word	0x0500000a


	//   ....[94]....
        /*0204*/ 	.word	0x0500000a


	//   ....[95]....
        /*0208*/ 	.word	0x0500000a


	//----- nvinfo : EIATTR_COOP_GROUP_INSTR_OFFSETS
	.align		4
.L_98:
        /*020c*/ 	.byte	0x04, 0x28
        /*020e*/ 	.short	(.L_100 - .L_99)


	//   ....[0]....
.L_99:
        /*0210*/ 	.word	0x000004d0


	//   ....[1]....
        /*0214*/ 	.word	0x000006f0


	//   ....[2]....
        /*0218*/ 	.word	0x00000710


	//   ....[3]....
        /*021c*/ 	.word	0x00000730


	//   ....[4]....
        /*0220*/ 	.word	0x00000750


	//   ....[5]....
        /*0224*/ 	.word	0x00000770


	//   ....[6]....
        /*0228*/ 	.word	0x00000b80


	//   ....[7]....
        /*022c*/ 	.word	0x00000ba0


	//   ....[8]....
        /*0230*/ 	.word	0x00000bc0


	//   ....[9]....
        /*0234*/ 	.word	0x00000be0


	//   ....[10]....
        /*0238*/ 	.word	0x00000c00


	//   ....[11]....
        /*023c*/ 	.word	0x00001000


	//   ....[12]....
        /*0240*/ 	.word	0x00001090


	//   ....[13]....
        /*0244*/ 	.word	0x000010f0


	//   ....[14]....
        /*0248*/ 	.word	0x00001160


	//   ....[15]....
        /*024c*/ 	.word	0x000011c0


	//   ....[16]....
        /*0250*/ 	.word	0x00001210


	//   ....[17]....
        /*0254*/ 	.word	0x00001270


	//   ....[18]....
        /*0258*/ 	.word	0x000012c0


	//   ....[19]....
        /*025c*/ 	.word	0x000012e0


	//   ....[20]....
        /*0260*/ 	.word	0x000013a0


	//   ....[21]....
        /*0264*/ 	.word	0x00001430


	//   ....[22]....
        /*0268*/ 	.word	0x00001480


	//   ....[23]....
        /*026c*/ 	.word	0x000014e0


	//   ....[24]....
        /*0270*/ 	.word	0x00001540


	//   ....[25]....
        /*0274*/ 	.word	0x00001580


	//   ....[26]....
        /*0278*/ 	.word	0x000015c0


	//   ....[27]....
        /*027c*/ 	.word	0x00001600


	//   ....[28]....
        /*0280*/ 	.word	0x00001610


	//   ....[29]....
        /*0284*/ 	.word	0x00001a50


	//   ....[30]....
        /*0288*/ 	.word	0x00002430


	//   ....[31]....
        /*028c*/ 	.word	0x00002650


	//   ....[32]....
        /*0290*/ 	.word	0x00002670


	//   ....[33]....
        /*0294*/ 	.word	0x00002690


	//   ....[34]....
        /*0298*/ 	.word	0x000026b0


	//   ....[35]....
        /*029c*/ 	.word	0x000026d0


	//   ....[36]....
        /*02a0*/ 	.word	0x00002a60


	//   ....[37]....
        /*02a4*/ 	.word	0x00002a80


	//   ....[38]....
        /*02a8*/ 	.word	0x00002aa0


	//   ....[39]....
        /*02ac*/ 	.word	0x00002ac0


	//   ....[40]....
        /*02b0*/ 	.word	0x00002ae0


	//   ....[41]....
        /*02b4*/ 	.word	0x00002ee0


	//   ....[42]....
        /*02b8*/ 	.word	0x00002f70


	//   ....[43]....
        /*02bc*/ 	.word	0x00002fd0


	//   ....[44]....
        /*02c0*/ 	.word	0x00003030


	//   ....[45]....
        /*02c4*/ 	.word	0x00003090


	//   ....[46]....
        /*02c8*/ 	.word	0x000030f0


	//   ....[47]....
        /*02cc*/ 	.word	0x00003140


	//   ....[48]....
        /*02d0*/ 	.word	0x000031b0


	//   ....[49]....
        /*02d4*/ 	.word	0x000031c0


	//   ....[50]....
        /*02d8*/ 	.word	0x000032a0


	//   ....[51]....
        /*02dc*/ 	.word	0x00003330


	//   ....[52]....
        /*02e0*/ 	.word	0x00003380


	//   ....[53]....
        /*02e4*/ 	.word	0x000033f0


	//   ....[54]....
        /*02e8*/ 	.word	0x00003450


	//   ....[55]....
        /*02ec*/ 	.word	0x000034a0


	//   ....[56]....
        /*02f0*/ 	.word	0x000034e0


	//   ....[57]....
        /*02f4*/ 	.word	0x00003540


	//   ....[58]....
        /*02f8*/ 	.word	0x00003550


	//   ....[59]....
        /*02fc*/ 	.word	0x000039d0


	//   ....[60]....
        /*0300*/ 	.word	0x00003f80


	//   ....[61]....
        /*0304*/ 	.word	0x00004000


	//   ....[62]....
        /*0308*/ 	.word	0x00004090


	//   ....[63]....
        /*030c*/ 	.word	0x00004170


	//   ....[64]....
        /*0310*/ 	.word	0x000041f0


	//   ....[65]....
        /*0314*/ 	.word	0x00004280


	//   ....[66]....
        /*0318*/ 	.word	0x00004300


	//   ....[67]....
        /*031c*/ 	.word	0x00004380


	//   ....[68]....
        /*0320*/ 	.word	0x000043b0


	//   ....[69]....
        /*0324*/ 	.word	0x00004480


	//   ....[70]....
        /*0328*/ 	.word	0x00004500


	//   ....[71]....
        /*032c*/ 	.word	0x00004580


	//   ....[72]....
        /*0330*/ 	.word	0x00004630


	//   ....[73]....
        /*0334*/ 	.word	0x000046c0


	//   ....[74]....
        /*0338*/ 	.word	0x00004740


	//   ....[75]....
        /*033c*/ 	.word	0x000047b0


	//   ....[76]....
        /*0340*/ 	.word	0x00004830


	//   ....[77]....
        /*0344*/ 	.word	0x00004890


	//   ....[78]....
        /*0348*/ 	.word	0x00004900


	//   ....[79]....
        /*034c*/ 	.word	0x00004980


	//   ....[80]....
        /*0350*/ 	.word	0x00004a20


	//   ....[81]....
        /*0354*/ 	.word	0x00004ae0


	//   ....[82]....
        /*0358*/ 	.word	0x00004b80


	//   ....[83]....
        /*035c*/ 	.word	0x00004c10


	//   ....[84]....
        /*0360*/ 	.word	0x00004ca0


	//   ....[85]....
        /*0364*/ 	.word	0x00004d10


	//   ....[86]....
        /*0368*/ 	.word	0x00004d40


	//   ....[87]....
        /*036c*/ 	.word	0x00004e10


	//   ....[88]....
        /*0370*/ 	.word	0x00004e90


	//   ....[89]....
        /*0374*/ 	.word	0x00004f10


	//   ....[90]....
        /*0378*/ 	.word	0x00004fd0


	//   ....[91]....
        /*037c*/ 	.word	0x00005070


	//   ....[92]....
        /*0380*/ 	.word	0x00005100


	//   ....[93]....
        /*0384*/ 	.word	0x00005190


	//   ....[94]....
        /*0388*/ 	.word	0x00005220


	//   ....[95]....
        /*038c*/ 	.word	0x00005280


	//----- nvinfo : EIATTR_VRC_CTA_INIT_COUNT
	.align		4
.L_100:
        /*0390*/ 	.byte	0x02, 0x4a
	.zero		1
	.zero		1


	//----- nvinfo : EIATTR_EXIT_INSTR_OFFSETS
	.align		4
        /*0394*/ 	.byte	0x04, 0x1c
        /*0396*/ 	.short	(.L_102 - .L_101)


	//   ....[0]....
.L_101:
        /*0398*/ 	.word	0x00001ce0


	//   ....[1]....
        /*039c*/ 	.word	0x00001d10


	//   ....[2]....
        /*03a0*/ 	.word	0x00003f10


	//   ....[3]....
        /*03a4*/ 	.word	0x00003f30


	//----- nvinfo : EIATTR_MAX_THREADS
	.align		4
.L_102:
        /*03a8*/ 	.byte	0x04, 0x05
        /*03aa*/ 	.short	(.L_104 - .L_103)
.L_103:
        /*03ac*/ 	.word	0x000001a0
        /*03b0*/ 	.word	0x00000001
        /*03b4*/ 	.word	0x00000001


	//----- nvinfo : EIATTR_CRS_STACK_SIZE
	.align		4
.L_104:
        /*03b8*/ 	.byte	0x04, 0x1e
        /*03ba*/ 	.short	(.L_106 - .L_105)
.L_105:
        /*03bc*/ 	.word	0x00000000


	//----- nvinfo : EIATTR_CBANK_PARAM_SIZE
	.align		4
.L_106:
        /*03c0*/ 	.byte	0x03, 0x19
        /*03c2*/ 	.short	0x0038


	//----- nvinfo : EIATTR_PARAM_CBANK
	.align		4
        /*03c4*/ 	.byte	0x04, 0x0a
        /*03c6*/ 	.short	(.L_108 - .L_107)
	.align		4
.L_107:
        /*03c8*/ 	.word	index@(.nv.constant0._ZN3cub18CUB_300001_SM_10006detail4scan16DeviceScanKernelINS2_10policy_hubIiiimN4cuda3std3__44plusIvEEE10Policy1000EPiSC_NS0_13ScanTileStateIiLb1EEES9_NS1_10InputValueIiSC_EEmiLb0EiEEvT0_T1_T2_iT3_T4_T5_)
        /*03cc*/ 	.short	0x0380
        /*03ce*/ 	.short	0x0038


	//----- nvinfo : EIATTR_SW_WAR
	.align		4
.L_108:
        /*03d0*/ 	.byte	0x04, 0x36
        /*03d2*/ 	.short	(.L_110 - .L_109)
.L_109:
        /*03d4*/ 	.word	0x00000008
.L_110:


//--------------------- .nv.info._ZN3cub18CUB_300001_SM_10006detail4scan16DeviceScanKernelINS2_10policy_hubIiiijN4cuda3std3__44plusIvEEE10Policy1000EPiSC_NS0_13ScanTileStateIiLb1EEES9_NS1_10InputValueIiSC_EEjiLb0EiEEvT0_T1_T2_iT3_T4_T5_ --------------------------
	.section	.nv.info._ZN3cub18CUB_300001_SM_10006detail4scan16DeviceScanKernelINS2_10policy_hubIiiijN4cuda3std3__44plusIvEEE10Policy1000EPiSC_NS0_13ScanTileStateIiLb1EEES9_NS1_10InputValueIiSC_EEjiLb0EiEEvT0_T1_T2_iT3_T4_T5_,"",@"SHT_CUDA_INFO"
	.sectionflags	@""
	.align	4


	//----- nvinfo : EIATTR_CUDA_API_VERSION
	.align		4
        /*0000*/ 	.byte	0x04, 0x37
        /*0002*/ 	.short	(.L_112 - .L_111)
.L_111:
        /*0004*/ 	.word	0x00000082


	//----- nvinfo : EIATTR_KPARAM_INFO
	.align		4
.L_112:
        /*0008*/ 	.byte	0x04, 0x17
        /*000a*/ 	.short	(.L_114 - .L_113)
.L_113:
        /*000c*/ 	.word	0x00000000
        /*0010*/ 	.short	0x0006
        /*0012*/ 	.short	0x0030
        /*0014*/ 	.byte	0x00, 0xf0, 0x11, 0x00


	//----- nvinfo : EIATTR_KPARAM_INFO
	.align		4
.L_114:
        /*0018*/ 	.byte	0x04, 0x17
        /*001a*/ 	.short	(.L_116 - .L_115)
.L_115:
        /*001c*/ 	.word	0x00000000
        /*0020*/ 	.short	0x0005
        /*0022*/ 	.short	0x0020
        /*0024*/ 	.byte	0x00, 0xf0, 0x41, 0x00


	//----- nvinfo : EIATTR_KPARAM_INFO
	.align		4
.L_116:
        /*0028*/ 	.byte	0x04, 0x17
        /*002a*/ 	.short	(.L_118 - .L_117)
.L_117:
        /*002c*/ 	.word	0x00000000
        /*0030*/ 	.short	0x0004
        /*0032*/ 	.short	0x001c
        /*0034*/ 	.byte	0x00, 0xf0, 0x05, 0x00


	//----- nvinfo : EIATTR_KPARAM_INFO
	.align		4
.L_118:
        /*0038*/ 	.byte	0x04, 0x17
        /*003a*/ 	.short	(.L_120 - .L_119)
.L_119:
        /*003c*/ 	.word	0x00000000
        /*0040*/ 	.short	0x0003
        /*0042*/ 	.short	0x0018
        /*0044*/ 	.byte	0x00, 0xf0, 0x11, 0x00


	//----- nvinfo : EIATTR_KPARAM_INFO
	.align		4
.L_120:
        /*0048*/ 	.byte	0x04, 0x17
        /*004a*/ 	.short	(.L_122 - .L_121)
.L_121:
        /*004c*/ 	.word	0x00000000
        /*0050*/ 	.short	0x0002
        /*0052*/ 	.short	0x0010
        /*0054*/ 	.byte	0x00, 0xf0, 0x21, 0x00


	//----- nvinfo : EIATTR_KPARAM_INFO
	.align		4
.L_122:
        /*0058*/ 	.byte	0x04, 0x17
        /*005a*/ 	.short	(.L_124 - .L_123)
.L_123:
        /*005c*/ 	.word	0x00000000
        /*0060*/ 	.short	0x0001
        /*0062*/ 	.short	0x0008
        /*0064*/ 	.byte	0x00, 0xf5, 0x21, 0x00


	//----- nvinfo : EIATTR_KPARAM_INFO
	.align		4
.L_124:
        /*0068*/ 	.byte	0x04, 0x17
        /*006a*/ 	.short	(.L_126 - .L_125)
.L_125:
        /*006c*/ 	.word	0x00000000
        /*0070*/ 	.short	0x0000
        /*0072*/ 	.short	0x0000
        /*0074*/ 	.byte	0x00, 0xf5, 0x21, 0x00


	//----- nvinfo : EIATTR_SPARSE_MMA_MASK
	.align		4
.L_126:
        /*0078*/ 	.byte	0x03, 0x50
        /*007a*/ 	.short	0x0000


	//----- nvinfo : EIATTR_MAXREG_COUNT
	.align		4
        /*007c*/ 	.byte	0x03, 0x1b
        /*007e*/ 	.short	0x00a8


	//----- nvinfo : EIATTR_NUM_BARRIERS
	.align		4
        /*0080*/ 	.byte	0x02, 0x4c
        /*0082*/ 	.byte	0x01
	.zero		1


	//----- nvinfo : EIATTR_MERCURY_ISA_VERSION
	.align		4
        /*0084*/ 	.byte	0x03, 0x5f
        /*0086*/ 	.short	0x0101


	//----- nvinfo : EIATTR_UNUSED_LOAD_BYTE_OFFSET
	.align		4
        /*0088*/ 	.byte	0x04, 0x44
        /*008a*/ 	.short	(.L_128 - .L_127)


	//   ....[0]....
.L_127:
        /*008c*/ 	.word	0x000029f0
        /*0090*/ 	.word	0x00000fff


	//----- nvinfo : EIATTR_COOP_GROUP_MASK_REGIDS
	.align		4
.L_128:
        /*0094*/ 	.byte	0x04, 0x29
        /*0096*/ 	.short	(.L_130 - .L_129)


	//   ....[0]....
.L_129:
        /*0098*/ 	.word	0xffffffff


	//   ....[1]....
        /*009c*/ 	.word	0xffffffff


	//   ....[2]....
        /*00a0*/ 	.word	0xffffffff


	//   ....[3]....
        /*00a4*/ 	.word	0xffffffff


	//   ....[4]....
        /*00a8*/ 	.word	0xffffffff


	//   ....[5]....
        /*00ac*/ 	.word	0xffffffff


	//   ....[6]....
        /*00b0*/ 	.word	0xffffffff


	//   ....[7]....
        /*00b4*/ 	.word	0xffffffff


	//   ....[8]....
        /*00b8*/ 	.word	0xffffffff


	//   ....[9]....
        /*00bc*/ 	.word	0xffffffff


	//   ....[10]....
        /*00c0*/ 	.word	0xffffffff


	//   ....[11]....
        /*00c4*/ 	.word	0xffffffff


	//   ....[12]....
        /*00c8*/ 	.word	0xffffffff


	//   ....[13]....
        /*00cc*/ 	.word	0xffffffff


	//   ....[14]....
        /*00d0*/ 	.word	0xffffffff


	//   ....[15]....
        /*00d4*/ 	.word	0xffffffff


	//   ....[16]....
        /*00d8*/ 	.word	0xffffffff


	//   ....[17]....
        /*00dc*/ 	.word	0xffffffff


	//   ....[18]....
        /*00e0*/ 	.word	0xffffffff


	//   ....[19]....
        /*00e4*/ 	.word	0xffffffff


	//   ....[20]....
        /*00e8*/ 	.word	0xffffffff


	//   ....[21]....
        /*00ec*/ 	.word	0xffffffff


	//   ....[22]....
        /*00f0*/ 	.word	0xffffffff


	//   ....[23]....
        /*00f4*/ 	.word	0xffffffff


	//   ....[24]....
        /*00f8*/ 	.word	0xffffffff


	//   ....[25]....
        /*00fc*/ 	.word	0xffffffff


	//   ....[26]....
        /*0100*/ 	.word	0xffffffff


	//   ....[27]....
        /*0104*/ 	.word	0xffffffff


	//   ....[28]....
        /*0108*/ 	.word	0xffffffff


	//   ....[29]....
        /*010c*/ 	.word	0xffffffff


	//   ....[30]....
        /*0110*/ 	.word	0xffffffff


	//   ....[31]....
        /*0114*/ 	.word	0xffffffff


	//   ....[32]....
        /*0118*/ 	.word	0xffffffff


	//   ....[33]....
        /*011c*/ 	.word	0xffffffff


	//   ....[34]....
        /*0120*/ 	.word	0xffffffff


	//   ....[35]....
        /*0124*/ 	.word	0xffffffff


	//   ....[36]....
        /*0128*/ 	.word	0xffffffff


	//   ....[37]....
        /*012c*/ 	.word	0xffffffff


	//   ....[38]....
        /*0130*/ 	.word	0xffffffff


	//   ....[39]....
        /*0134*/ 	.word	0xffffffff


	//   ....[40]....
        /*0138*/ 	.word	0xffffffff


	//   ....[41]....
        /*013c*/ 	.word	0xffffffff


	//   ....[42]....
        /*0140*/ 	.word	0xffffffff


	//   ....[43]....
        /*0144*/ 	.word	0xffffffff


	//   ....[44]....
        /*0148*/ 	.word	0xffffffff


	//   ....[45]....
        /*014c*/ 	.word	0xffffffff


	//   ....[46]....
        /*0150*/ 	.word	0xffffffff


	//   ....[47]....
        /*0154*/ 	.word	0xffffffff


	//   ....[48]....
        /*0158*/ 	.word	0xffffffff


	//   ....[49]....
        /*015c*/ 	.word	0xffffffff


	//   ....[50]....
        /*0160*/ 	.word	0xffffffff


	//   ....[51]....
        /*0164*/ 	.word	0xffffffff


	//   ....[52]....
        /*0168*/ 	.word	0xffffffff


	//   ....[53]....
        /*016c*/ 	.word	0xffffffff


	//   ....[54]....
        /*0170*/ 	.word	0xffffffff


	//   ....[55]....
        /*0174*/ 	.word	0xffffffff


	//   ....[56]....
        /*0178*/ 	.word	0xffffffff


	//   ....[57]....
        /*017c*/ 	.word	0xffffffff


	//   ....[58]....
        /*0180*/ 	.word	0xffffffff


	//   ....[59]....
        /*0184*/ 	.word	0xffffffff


	//   ....[60]....
        /*0188*/ 	.word	0x05000013


	//   ....[61]....
        /*018c*/ 	.word	0x05000013


	//   ....[62]....
        /*0190*/ 	.word	0x05000013


	//   ....[63]....
        /*0194*/ 	.word	0x05000013


	//   ....[64]....
        /*0198*/ 	.word	0x05000013


	//   ....[65]....
        /*019c*/ 	.word	0x05000013


	//   ....[66]....
        /*01a0*/ 	.word	0x05000013


	//   ....[67]....
        /*01a4*/ 	.word	0x05000013


	//   ....[68]....
        /*01a8*/ 	.word	0x05000013


	//   ....[69]....
        /*01ac*/ 	.word	0x05000013


	//   ....[70]....
        /*01b0*/ 	.word	0x05000013


	//   ....[71]....
        /*01b4*/ 	.word	0x05000013


	//   ....[72]....
        /*01b8*/ 	.word	0x05000013


	//   ....[73]....
        /*01bc*/ 	.word	0x05000013


	//   ....[74]....
        /*01c0*/ 	.word	0x05000013


	//   ....[75]....
        /*01c4*/ 	.word	0x05000013


	//   ....[76]....
        /*01c8*/ 	.word	0x05000013


	//   ....[77]....
        /*01cc*/ 	.word	0x05000013


	//   ....[78]....
        /*01d0*/ 	.word	0x05000013


	//   ....[79]....
        /*01d4*/ 	.word	0x05000013


	//   ....[80]....
        /*01d8*/ 	.word	0x05000013


	//   ....[81]....
        /*01dc*/ 	.word	0x05000013


	//   ....[82]....
        /*01e0*/ 	.word	0x05000013


	//   ....[83]....
        /*01e4*/ 	.word	0x05000013


	//   ....[84]....
        /*01e8*/ 	.word	0x05000013


	//   ....[85]....
        /*01ec*/ 	.word	0x05000013


	//   ....[86]....
        /*01f0*/ 	.word	0x05000013


	//   ....[87]....
        /*01f4*/ 	.word	0x05000013


	//   ....[88]....
        /*01f8*/ 	.word	0x05000013


	//   ....[89]....
        /*01fc*/ 	.word	0x05000013


	//   ....[90]....
        /*0200*/ 	.word	0x05000013


	//   ....[91]....
        /*0204*/ 	.word	0x05000013


	//   ....[92]....
        /*0208*/ 	.word	0x05000013


	//   ....[93]....
        /*020c*/ 	.word	0x05000013


	//   ....[94]....
        /*0210*/ 	.word	0x05000013


	//   ....[95]....
        /*0214*/ 	.word	0x05000013


	//----- nvinfo : EIATTR_COOP_GROUP_INSTR_OFFSETS
	.align		4
.L_130:
        /*0218*/ 	.byte	0x04, 0x28
        /*021a*/ 	.short	(.L_132 - .L_131)


	//   ....[0]....
.L_131:
        /*021c*/ 	.word	0x00000510


	//   ....[1]....
        /*0220*/ 	.word	0x000006d0


	//   ....[2]....
        /*0224*/ 	.word	0x000006f0


	//   ....[3]....
        /*0228*/ 	.word	0x00000710


	//   ....[4]....
        /*022c*/ 	.word	0x00000730


	//   ....[5]....
        /*0230*/ 	.word	0x00000750


	//   ....[6]....
        /*0234*/ 	.word	0x00000b40


	//   ....[7]....
        /*0238*/ 	.word	0x00000b60


	//   ....[8]....
        /*023c*/ 	.word	0x00000b80


	//   ....[9]....
        /*0240*/ 	.word	0x00000ba0


	//   ....[10]....
        /*0244*/ 	.word	0x00000bc0


	//   ....[11]....
        /*0248*/ 	.word	0x00000f70


	//   ....[12]....
        /*024c*/ 	.word	0x00001140


	//   ....[13]....
        /*0250*/ 	.word	0x000011a0


	//   ....[14]....
        /*0254*/ 	.word	0x00001250


	//   ....[15]....
        /*0258*/ 	.word	0x000012a0


	//   ....[16]....
        /*025c*/ 	.word	0x000012f0


	//   ....[17]....
        /*0260*/ 	.word	0x00001340


	//   ....[18]....
        /*0264*/ 	.word	0x00001380


	//   ....[19]....
        /*0268*/ 	.word	0x00001390


	//   ....[20]....
        /*026c*/ 	.word	0x00001470


	//   ....[21]....
        /*0270*/ 	.word	0x00001640


	//   ....[22]....
        /*0274*/ 	.word	0x00001690


	//   ....[23]....
        /*0278*/ 	.word	0x000016f0


	//   ....[24]....
        /*027c*/ 	.word	0x00001750


	//   ....[25]....
        /*0280*/ 	.word	0x00001790


	//   ....[26]....
        /*0284*/ 	.word	0x000017d0


	//   ....[27]....
        /*0288*/ 	.word	0x00001810


	//   ....[28]....
        /*028c*/ 	.word	0x00001820


	//   ....[29]....
        /*0290*/ 	.word	0x00001c30


	//   ....[30]....
        /*0294*/ 	.word	0x00002710


	//   ....[31]....
        /*0298*/ 	.word	0x000028d0


	//   ....[32]....
        /*029c*/ 	.word	0x000028f0


	//   ....[33]....
        /*02a0*/ 	.word	0x00002910


	//   ....[34]....
        /*02a4*/ 	.word	0x00002930


	//   ....[35]....
        /*02a8*/ 	.word	0x00002950


	//   ....[36]....
        /*02ac*/ 	.word	0x00002ce0


	//   ....[37]....
        /*02b0*/ 	.word	0x00002d00


	//   ....[38]....
        /*02b4*/ 	.word	0x00002d20


	//   ....[39]....
        /*02b8*/ 	.word	0x00002d40


	//   ....[40]....
        /*02bc*/ 	.word	0x00002d60


	//   ....[41]....
        /*02c0*/ 	.word	0x00003120


	//   ....[42]....
        /*02c4*/ 	.word	0x000032f0


	//   ....[43]....
        /*02c8*/ 	.word	0x00003350


	//   ....[44]....
        /*02cc*/ 	.word	0x000033c0


	//   ....[45]....
        /*02d0*/ 	.word	0x00003430


	//   ....[46]....
        /*02d4*/ 	.word	0x00003480


	//   ....[47]....
        /*02d8*/ 	.word	0x000034d0


	//   ....[48]....
        /*02dc*/ 	.word	0x00003530


	//   ....[49]....
        /*02e0*/ 	.word	0x00003540


	//   ....[50]....
        /*02e4*/ 	.word	0x00003620


	//   ....[51]....
        /*02e8*/ 	.word	0x000037f0


	//   ....[52]....
        /*02ec*/ 	.word	0x00003840


	//   ....[53]....
        /*02f0*/ 	.word	0x000038b0


	//   ....[54]....
        /*02f4*/ 	.word	0x00003910


	//   ....[55]....
        /*02f8*/ 	.word	0x00003960


	//   ....[56]....
        /*02fc*/ 	.word	0x000039c0


	//   ....[57]....
        /*0300*/ 	.word	0x00003a00


	//   ....[58]....
        /*0304*/ 	.word	0x00003a10


	//   ....[59]....
        /*0308*/ 	.word	0x00003e90


	//   ....[60]....
        /*030c*/ 	.word	0x000044a0


	//   ....[61]....
        /*0310*/ 	.word	0x00004520


	//   ....[62]....
        /*0314*/ 	.word	0x000045b0


	//   ....[63]....
        /*0318*/ 	.word	0x000046b0


	//   ....[64]....
        /*031c*/ 	.word	0x00004750


	//   ....[65]....
        /*0320*/ 	.word	0x000047e0


	//   ....[66]....
        /*0324*/ 	.word	0x00004860


	//   ....[67]....
        /*0328*/ 	.word	0x000048e0


	//   ....[68]....
        /*032c*/ 	.word	0x00004910


	//   ....[69]....
        /*0330*/ 	.word	0x000049b0


	//   ....[70]....
        /*0334*/ 	.word	0x00004a30


	//   ....[71]....
        /*0338*/ 	.word	0x00004ab0


	//   ....[72]....
        /*033c*/ 	.word	0x00004b70


	//   ....[73]....
        /*0340*/ 	.word	0x00004c00


	//   ....[74]....
        /*0344*/ 	.word	0x00004c80


	//   ....[75]....
        /*0348*/ 	.word	0x00004d00


	//   ....[76]....
        /*034c*/ 	.word	0x00004d80


	//   ....[77]....
        /*0350*/ 	.word	0x00004db0


	//   ....[78]....
        /*0354*/ 	.word	0x00004e50


	//   ....[79]....
        /*0358*/ 	.word	0x00004ed0


	//   ....[80]....
        /*035c*/ 	.word	0x00004f60


	//   ....[81]....
        /*0360*/ 	.word	0x00005030


	//   ....[82]....
        /*0364*/ 	.word	0x000050d0


	//   ....[83]....
        /*0368*/ 	.word	0x00005160


	//   ....[84]....
        /*036c*/ 	.word	0x000051e0


	//   ....[85]....
        /*0370*/ 	.word	0x00005280


	//   ....[86]....
        /*0374*/ 	.word	0x000052b0


	//   ....[87]....
        /*0378*/ 	.word	0x00005370


	//   ....[88]....
        /*037c*/ 	.word	0x000053f0


	//   ....[89]....
        /*0380*/ 	.word	0x00005470


	//   ....[90]....
        /*0384*/ 	.word	0x00005530


	//   ....[91]....
        /*0388*/ 	.word	0x000055d0


	//   ....[92]....
        /*038c*/ 	.word	0x00005660


	//   ....[93]....
        /*0390*/ 	.word	0x000056f0


	//   ....[94]....
        /*0394*/ 	.word	0x00005760


	//   ....[95]....
        /*0398*/ 	.word	0x000057e0


	//----- nvinfo : EIATTR_VRC_CTA_INIT_COUNT
	.align		4
.L_132:
        /*039c*/ 	.byte	0x02, 0x4a
	.zero		1
	.zero		1


	//----- nvinfo : EIATTR_EXIT_INSTR_OFFSETS
	.align		4
        /*03a0*/ 	.byte	0x04, 0x1c
        /*03a2*/ 	.short	(.L_134 - .L_133)


	//   ....[0]....
.L_133:
        /*03a4*/ 	.word	0x00001f00


	//   ....[1]....
        /*03a8*/ 	.word	0x00001f20


	//   ....[2]....
        /*03ac*/ 	.word	0x00004430


	//   ....[3]....
        /*03b0*/ 	.word	0x00004450


	//----- nvinfo : EIATTR_MAX_THREADS
	.align		4
.L_134:
        /*03b4*/ 	.byte	0x04, 0x05
        /*03b6*/ 	.short	(.L_136 - .L_135)
.L_135:
        /*03b8*/ 	.word	0x00000180
        /*03bc*/ 	.word	0x00000001
        /*03c0*/ 	.word	0x00000001


	//----- nvinfo : EIATTR_CRS_STACK_SIZE
	.align		4
.L_136:
        /*03c4*/ 	.byte	0x04, 0x1e
        /*03c6*/ 	.short	(.L_138 - .L_137)
.L_137:
        /*03c8*/ 	.word	0x00000000


	//----- nvinfo : EIATTR_CBANK_PARAM_SIZE
	.align		4
.L_138:
        /*03cc*/ 	.byte	0x03, 0x19
        /*03ce*/ 	.short	0x0034


	//----- nvinfo : EIATTR_PARAM_CBANK
	.align		4
        /*03d0*/ 	.byte	0x04, 0x0a
        /*03d2*/ 	.short	(.L_140 - .L_139)
	.align		4
.L_139:
        /*03d4*/ 	.word	index@(.nv.constant0._ZN3cub18CUB_300001_SM_10006detail4scan16DeviceScanKernelINS2_10policy_hubIiiijN4cuda3std3__44plusIvEEE10Policy1000EPiSC_NS0_13ScanTileStateIiLb1EEES9_NS1_10InputValueIiSC_EEjiLb0EiEEvT0_T1_T2_iT3_T4_T5_)
        /*03d8*/ 	.short	0x0380
        /*03da*/ 	.short	0x0034


	//----- nvinfo : EIATTR_SW_WAR
	.align		4
.L_140:
        /*03dc*/ 	.byte	0x04, 0x36
        /*03de*/ 	.short	(.L_142 - .L_141)
.L_141:
        /*03e0*/ 	.word	0x00000008
.L_142:


//--------------------- .nv.info._ZN3cub18CUB_300001_SM_10006detail4scan20DeviceScanInitKernelINS0_13ScanTileStateIiLb1EEEEEvT_i --------------------------
	.section	.nv.info._ZN3cub18CUB_300001_SM_10006detail4scan20DeviceScanInitKernelINS0_13ScanTileStateIiLb1EEEEEvT_i,"",@"SHT_CUDA_INFO"
	.sectionflags	@""
	.align	4


	//----- nvinfo : EIATTR_CUDA_API_VERSION
	.align		4
        /*0000*/ 	.byte	0x04, 0x37
        /*0002*/ 	.short	(.L_144 - .L_143)
.L_143:
        /*0004*/ 	.word	0x00000082


	//----- nvinfo : EIATTR_KPARAM_INFO
	.align		4
.L_144:
        /*0008*/ 	.byte	0x04, 0x17
        /*000a*/ 	.short	(.L_146 - .L_145)
.L_145:
        /*000c*/ 	.word	0x00000000
        /*0010*/ 	.short	0x0001
        /*0012*/ 	.short	0x0008
        /*0014*/ 	.byte	0x00, 0xf0, 0x11, 0x00


	//----- nvinfo : EIATTR_KPARAM_INFO
	.align		4
.L_146:
        /*0018*/ 	.byte	0x04, 0x17
        /*001a*/ 	.short	(.L_148 - .L_147)
.L_147:
        /*001c*/ 	.word	0x00000000
        /*0020*/ 	.short	0x0000
        /*0022*/ 	.short	0x0000
        /*0024*/ 	.byte	0x00, 0xf0, 0x21, 0x00


	//----- nvinfo : EIATTR_SPARSE_MMA_MASK
	.align		4
.L_148:
        /*0028*/ 	.byte	0x03, 0x50
        /*002a*/ 	.short	0x0000


	//----- nvinfo : EIATTR_MAXREG_COUNT
	.align		4
        /*002c*/ 	.byte	0x03, 0x1b
        /*002e*/ 	.short	0x00ff


	//----- nvinfo : EIATTR_MERCURY_ISA_VERSION
	.align		4
        /*0030*/ 	.byte	0x03, 0x5f
        /*0032*/ 	.short	0x0101


	//----- nvinfo : EIATTR_VRC_CTA_INIT_COUNT
	.align		4
        /*0034*/ 	.byte	0x02, 0x4a
	.zero		1
	.zero		1


	//----- nvinfo : EIATTR_EXIT_INSTR_OFFSETS
	.align		4
        /*0038*/ 	.byte	0x04, 0x1c
        /*003a*/ 	.short	(.L_150 - .L_149)


	//   ....[0]....
.L_149:
        /*003c*/ 	.word	0x000000f0


	//   ....[1]....
        /*0040*/ 	.word	0x00000130


	//----- nvinfo : EIATTR_CBANK_PARAM_SIZE
	.align		4
.L_150:
        /*0044*/ 	.byte	0x03, 0x19
        /*0046*/ 	.short	0x000c


	//----- nvinfo : EIATTR_PARAM_CBANK
	.align		4
        /*0048*/ 	.byte	0x04, 0x0a
        /*004a*/ 	.short	(.L_152 - .L_151)
	.align		4
.L_151:
        /*004c*/ 	.word	index@(.nv.constant0._ZN3cub18CUB_300001_SM_10006detail4scan20DeviceScanInitKernelINS0_13ScanTileStateIiLb1EEEEEvT_i)
        /*0050*/ 	.short	0x0380
        /*0052*/ 	.short	0x000c


	//----- nvinfo : EIATTR_SW_WAR
	.align		4
.L_152:
        /*0054*/ 	.byte	0x04, 0x36
        /*0056*/ 	.short	(.L_154 - .L_153)
.L_153:
        /*0058*/ 	.word	0x00000008
.L_154:


//--------------------- .nv.info._ZN3cub18CUB_300001_SM_10006detail11EmptyKernelIvEEvv --------------------------
	.section	.nv.info._ZN3cub18CUB_300001_SM_10006detail11EmptyKernelIvEEvv,"",@"SHT_CUDA_INFO"
	.sectionflags	@""
	.align	4


	//----- nvinfo : EIATTR_CUDA_API_VERSION
	.align		4
        /*0000*/ 	.byte	0x04, 0x37
        /*0002*/ 	.short	(.L_156 - .L_155)
.L_155:
        /*0004*/ 	.word	0x00000082


	//----- nvinfo : EIATTR_SPARSE_MMA_MASK
	.align		4
.L_156:
        /*0008*/ 	.byte	0x03, 0x50
        /*000a*/ 	.short	0x0000


	//----- nvinfo : EIATTR_MAXREG_COUNT
	.align		4
        /*000c*/ 	.byte	0x03, 0x1b
        /*000e*/ 	.short	0x00ff


	//----- nvinfo : EIATTR_MERCURY_ISA_VERSION
	.align		4
        /*0010*/ 	.byte	0x03, 0x5f
        /*0012*/ 	.short	0x0101


	//----- nvinfo : EIATTR_VRC_CTA_INIT_COUNT
	.align		4
        /*0014*/ 	.byte	0x02, 0x4a
	.zero		1
	.zero		1


	//----- nvinfo : EIATTR_EXIT_INSTR_OFFSETS
	.align		4
        /*0018*/ 	.byte	0x04, 0x1c
        /*001a*/ 	.short	(.L_158 - .L_157)


	//   ....[0]....
.L_157:
        /*001c*/ 	.word	0x00000010


	//----- nvinfo : EIATTR_SW_WAR
	.align		4
.L_158:
        /*0020*/ 	.byte	0x04, 0x36
        /*0022*/ 	.short	(.L_160 - .L_159)
.L_159:
        /*0024*/ 	.word	0x00000008
.L_160:


//--------------------- .nv.info._Z13placeElementsPKiPiS0_S0_ii --------------------------
	.section	.nv.info._Z13placeElementsPKiPiS0_S0_ii,"",@"SHT_CUDA_INFO"
	.sectionflags	@""
	.align	4


	//----- nvinfo : EIATTR_CUDA_API_VERSION
	.align		4
        /*0000*/ 	.byte	0x04, 0x37
        /*0002*/ 	.short	(.L_162 - .L_161)
.L_161:
        /*0004*/ 	.word	0x00000082


	//----- nvinfo : EIATTR_KPARAM_INFO
	.align		4
.L_162:
        /*0008*/ 	.byte	0x04, 0x17
        /*000a*/ 	.short	(.L_164 - .L_163)
.L_163:
        /*000c*/ 	.word	0x00000000
        /*0010*/ 	.short	0x0005
        /*0012*/ 	.short	0x0024
        /*0014*/ 	.byte	0x00, 0xf0, 0x11, 0x00


	//----- nvinfo : EIATTR_KPARAM_INFO
	.align		4
.L_164:
        /*0018*/ 	.byte	0x04, 0x17
        /*001a*/ 	.short	(.L_166 - .L_165)
.L_165:
        /*001c*/ 	.word	0x00000000
        /*0020*/ 	.short	0x0004
        /*0022*/ 	.short	0x0020
        /*0024*/ 	.byte	0x00, 0xf0, 0x11, 0x00


	//----- nvinfo : EIATTR_KPARAM_INFO
	.align		4
.L_166:
        /*0028*/ 	.byte	0x04, 0x17
        /*002a*/ 	.short	(.L_168 - .L_167)
.L_167:
        /*002c*/ 	.word	0x00000000
        /*0030*/ 	.short	0x0003
        /*0032*/ 	.short	0x0018
        /*0034*/ 	.byte	0x00, 0xf5, 0x21, 0x00


	//----- nvinfo : EIATTR_KPARAM_INFO
	.align		4
.L_168:
        /*0038*/ 	.byte	0x04, 0x17
        /*003a*/ 	.short	(.L_170 - .L_169)
.L_169:
        /*003c*/ 	.word	0x00000000
        /*0040*/ 	.short	0x0002
        /*0042*/ 	.short	0x0010
        /*0044*/ 	.byte	0x00, 0xf5, 0x21, 0x00


	//----- nvinfo : EIATTR_KPARAM_INFO
	.align		4
.L_170:
        /*0048*/ 	.byte	0x04, 0x17
        /*004a*/ 	.short	(.L_172 - .L_171)
.L_171:
        /*004c*/ 	.word	0x00000000
        /*0050*/ 	.short	0x0001
        /*0052*/ 	.short	0x0008
        /*0054*/ 	.byte	0x00, 0xf5, 0x21, 0x00


	//----- nvinfo : EIATTR_KPARAM_INFO
	.align		4
.L_172:
        /*0058*/ 	.byte	0x04, 0x17
        /*005a*/ 	.short	(.L_174 - .L_173)
.L_173:
        /*005c*/ 	.word	0x00000000
        /*0060*/ 	.short	0x0000
        /*0062*/ 	.short	0x0000
        /*0064*/ 	.byte	0x00, 0xf5, 0x21, 0x00


	//----- nvinfo : EIATTR_SPARSE_MMA_MASK
	.align		4
.L_174:
        /*0068*/ 	.byte	0x03, 0x50
        /*006a*/ 	.short	0x0000


	//----- nvinfo : EIATTR_MAXREG_COUNT
	.align		4
        /*006c*/ 	.byte	0x03, 0x1b
        /*006e*/ 	.short	0x00ff


	//----- nvinfo : EIATTR_MERCURY_ISA_VERSION
	.align		4
        /*0070*/ 	.byte	0x03, 0x5f
        /*0072*/ 	.short	0x0101


	//----- nvinfo : EIATTR_VRC_CTA_INIT_COUNT
	.align		4
        /*0074*/ 	.byte	0x02, 0x4a
	.zero		1
	.zero		1


	//----- nvinfo : EIATTR_EXIT_INSTR_OFFSETS
	.align		4
        /*0078*/ 	.byte	0x04, 0x1c
        /*007a*/ 	.short	(.L_176 - .L_175)


	//   ....[0]....
.L_175:
        /*007c*/ 	.word	0x00000070


	//   ....[1]....
        /*0080*/ 	.word	0x00000180


	//----- nvinfo : EIATTR_CBANK_PARAM_SIZE
	.align		4
.L_176:
        /*0084*/ 	.byte	0x03, 0x19
        /*0086*/ 	.short	0x0028


	//----- nvinfo : EIATTR_PARAM_CBANK
	.align		4
        /*0088*/ 	.byte	0x04, 0x0a
        /*008a*/ 	.short	(.L_178 - .L_177)
	.align		4
.L_177:
        /*008c*/ 	.word	index@(.nv.constant0._Z13placeElementsPKiPiS0_S0_ii)
        /*0090*/ 	.short	0x0380
        /*0092*/ 	.short	0x0028


	//----- nvinfo : EIATTR_SW_WAR
	.align		4
.L_178:
        /*0094*/ 	.byte	0x04, 0x36
        /*0096*/ 	.short	(.L_180 - .L_179)
.L_179:
        /*0098*/ 	.word	0x00000008
.L_180:


//--------------------- .nv.info._Z17generatePredicatePKiPiii --------------------------
	.section	.nv.info._Z17generatePredicatePKiPiii,"",@"SHT_CUDA_INFO"
	.sectionflags	@""
	.align	4


	//----- nvinfo : EIATTR_CUDA_API_VERSION
	.align		4
        /*0000*/ 	.byte	0x04, 0x37
        /*0002*/ 	.short	(.L_182 - .L_181)
.L_181:
        /*0004*/ 	.word	0x00000082


	//----- nvinfo : EIATTR_KPARAM_INFO
	.align		4
.L_182:
        /*0008*/ 	.byte	0x04, 0x17
        /*000a*/ 	.short	(.L_184 - .L_183)
.L_183:
        /*000c*/ 	.word	0x00000000
        /*0010*/ 	.short	0x0003
        /*0012*/ 	.short	0x0014
        /*0014*/ 	.byte	0x00, 0xf0, 0x11, 0x00


	//----- nvinfo : EIATTR_KPARAM_INFO
	.align		4
.L_184:
        /*0018*/ 	.byte	0x04, 0x17
        /*001a*/ 	.short	(.L_186 - .L_185)
.L_185:
        /*001c*/ 	.word	0x00000000
        /*0020*/ 	.short	0x0002
        /*0022*/ 	.short	0x0010
        /*0024*/ 	.byte	0x00, 0xf0, 0x11, 0x00


	//----- nvinfo : EIATTR_KPARAM_INFO
	.align		4
.L_186:
        /*0028*/ 	.byte	0x04, 0x17
        /*002a*/ 	.short	(.L_188 - .L_187)
.L_187:
        /*002c*/ 	.word	0x00000000
        /*0030*/ 	.short	0x0001
        /*0032*/ 	.short	0x0008
        /*0034*/ 	.byte	0x00, 0xf5, 0x21, 0x00


	//----- nvinfo : EIATTR_KPARAM_INFO
	.align		4
.L_188:
        /*0038*/ 	.byte	0x04, 0x17
        /*003a*/ 	.short	(.L_190 - .L_189)
.L_189:
        /*003c*/ 	.word	0x00000000
        /*0040*/ 	.short	0x0000
        /*0042*/ 	.short	0x0000
        /*0044*/ 	.byte	0x00, 0xf5, 0x21, 0x00


	//----- nvinfo : EIATTR_SPARSE_MMA_MASK
	.align		4
.L_190:
        /*0048*/ 	.byte	0x03, 0x50
        /*004a*/ 	.short	0x0000


	//----- nvinfo : EIATTR_MAXREG_COUNT
	.align		4
        /*004c*/ 	.byte	0x03, 0x1b
        /*004e*/ 	.short	0x00ff


	//----- nvinfo : EIATTR_MERCURY_ISA_VERSION
	.align		4
        /*0050*/ 	.byte	0x03, 0x5f
        /*0052*/ 	.short	0x0101


	//----- nvinfo : EIATTR_VRC_CTA_INIT_COUNT
	.align		4
        /*0054*/ 	.byte	0x02, 0x4a
	.zero		1
	.zero		1


	//----- nvinfo : EIATTR_EXIT_INSTR_OFFSETS
	.align		4
        /*0058*/ 	.byte	0x04, 0x1c
        /*005a*/ 	.short	(.L_192 - .L_191)


	//   ....[0]....
.L_191:
        /*005c*/ 	.word	0x00000070


	//   ....[1]....
        /*0060*/ 	.word	0x00000130


	//----- nvinfo : EIATTR_CBANK_PARAM_SIZE
	.align		4
.L_192:
        /*0064*/ 	.byte	0x03, 0x19
        /*0066*/ 	.short	0x0018


	//----- nvinfo : EIATTR_PARAM_CBANK
	.align		4
        /*0068*/ 	.byte	0x04, 0x0a
        /*006a*/ 	.short	(.L_194 - .L_193)
	.align		4
.L_193:
        /*006c*/ 	.word	index@(.nv.constant0._Z17generatePredicatePKiPiii)
        /*0070*/ 	.short	0x0380
        /*0072*/ 	.short	0x0018


	//----- nvinfo : EIATTR_SW_WAR
	.align		4
.L_194:
        /*0074*/ 	.byte	0x04, 0x36
        /*0076*/ 	.short	(.L_196 - .L_195)
.L_195:
        /*0078*/ 	.word	0x00000008
.L_196:


//--------------------- .nv.callgraph             --------------------------
	.section	.nv.callgraph,"",@"SHT_CUDA_CALLGRAPH"
	.align	4
	.sectionentsize	8
	.align		4
        /*0000*/ 	.word	0x00000000
	.align		4
        /*0004*/ 	.word	0xffffffff
	.align		4
        /*0008*/ 	.word	0x00000000
	.align		4
        /*000c*/ 	.word	0xfffffffe
	.align		4
        /*0010*/ 	.word	0x00000000
	.align		4
        /*0014*/ 	.word	0xfffffffd
	.align		4
        /*0018*/ 	.word	0x00000000
	.align		4
        /*001c*/ 	.word	0xfffffffc


//--------------------- .nv.constant4             --------------------------
	.section	.nv.constant4,"a",@progbits
	.align	8
	.align		8
.nv.constant4:
        /*0000*/ 	.dword	_ZN34_INTERNAL_1d0550f0_4_k_cu_1ff3b50b4cuda3std3__45__cpo5beginE
	.align		8
        /*0008*/ 	.dword	_ZN34_INTERNAL_1d0550f0_4_k_cu_1ff3b50b4cuda3std3__45__cpo3endE
	.align		8
        /*0010*/ 	.dword	_ZN34_INTERNAL_1d0550f0_4_k_cu_1ff3b50b4cuda3std3__45__cpo6cbeginE
	.align		8
        /*0018*/ 	.dword	_ZN34_INTERNAL_1d0550f0_4_k_cu_1ff3b50b4cuda3std3__45__cpo4cendE
	.align		8
        /*0020*/ 	.dword	_ZN34_INTERNAL_1d0550f0_4_k_cu_1ff3b50b4cuda3std3__45__cpo6rbeginE
	.align		8
        /*0028*/ 	.dword	_ZN34_INTERNAL_1d0550f0_4_k_cu_1ff3b50b4cuda3std3__45__cpo4rendE
	.align		8
        /*0030*/ 	.dword	_ZN34_INTERNAL_1d0550f0_4_k_cu_1ff3b50b4cuda3std3__45__cpo7crbeginE
	.align		8
        /*0038*/ 	.dword	_ZN34_INTERNAL_1d0550f0_4_k_cu_1ff3b50b4cuda3std3__45__cpo5crendE
	.align		8
        /*0040*/ 	.dword	_ZN34_INTERNAL_1d0550f0_4_k_cu_1ff3b50b4cuda3std3__436_GLOBAL__N__1d0550f0_4_k_cu_1ff3b50b6ignoreE
	.align		8
        /*0048*/ 	.dword	_ZN34_INTERNAL_1d0550f0_4_k_cu_1ff3b50b4cuda3std3__419piecewise_constructE
	.align		8
        /*0050*/ 	.dword	_ZN34_INTERNAL_1d0550f0_4_k_cu_1ff3b50b4cuda3std3__48in_placeE
	.align		8
        /*0058*/ 	.dword	_ZN34_INTERNAL_1d0550f0_4_k_cu_1ff3b50b4cuda3std3__420unreachable_sentinelE
	.align		8
        /*0060*/ 	.dword	_ZN34_INTERNAL_1d0550f0_4_k_cu_1ff3b50b4cuda3std3__47nulloptE
	.align		8
        /*0068*/ 	.dword	_ZN34_INTERNAL_1d0550f0_4_k_cu_1ff3b50b4cuda3std3__48unexpectE
	.align		8
        /*0070*/ 	.dword	_ZN34_INTERNAL_1d0550f0_4_k_cu_1ff3b50b4cuda3std6ranges3__45__cpo4swapE
	.align		8
        /*0078*/ 	.dword	_ZN34_INTERNAL_1d0550f0_4_k_cu_1ff3b50b4cuda3std6ranges3__45__cpo9iter_moveE
	.align		8
        /*0080*/ 	.dword	_ZN34_INTERNAL_1d0550f0_4_k_cu_1ff3b50b4cuda3std6ranges3__45__cpo5beginE
	.align		8
        /*0088*/ 	.dword	_ZN34_INTERNAL_1d0550f0_4_k_cu_1ff3b50b4cuda3std6ranges3__45__cpo3endE
	.align		8
        /*0090*/ 	.dword	_ZN34_INTERNAL_1d0550f0_4_k_cu_1ff3b50b4cuda3std6ranges3__45__cpo6cbeginE
	.align		8
        /*0098*/ 	.dword	_ZN34_INTERNAL_1d0550f0_4_k_cu_1ff3b50b4cuda3std6ranges3__45__cpo4cendE
	.align		8
        /*00a0*/ 	.dword	_ZN34_INTERNAL_1d0550f0_4_k_cu_1ff3b50b4cuda3std6ranges3__45__cpo7advanceE
	.align		8
        /*00a8*/ 	.dword	_ZN34_INTERNAL_1d0550f0_4_k_cu_1ff3b50b4cuda3std6ranges3__45__cpo9iter_swapE
	.align		8
        /*00b0*/ 	.dword	_ZN34_INTERNAL_1d0550f0_4_k_cu_1ff3b50b4cuda3std6ranges3__45__cpo4nextE
	.align		8
        /*00b8*/ 	.dword	_ZN34_INTERNAL_1d0550f0_4_k_cu_1ff3b50b4cuda3std6ranges3__45__cpo4prevE
	.align		8
        /*00c0*/ 	.dword	_ZN34_INTERNAL_1d0550f0_4_k_cu_1ff3b50b4cuda3std6ranges3__45__cpo4dataE
	.align		8
        /*00c8*/ 	.dword	_ZN34_INTERNAL_1d0550f0_4_k_cu_1ff3b50b4cuda3std6ranges3__45__cpo5cdataE
	.align		8
        /*00d0*/ 	.dword	_ZN34_INTERNAL_1d0550f0_4_k_cu_1ff3b50b4cuda3std6ranges3__45__cpo4sizeE
	.align		8
        /*00d8*/ 	.dword	_ZN34_INTERNAL_1d0550f0_4_k_cu_1ff3b50b4cuda3std6ranges3__45__cpo5ssizeE
	.align		8
        /*00e0*/ 	.dword	_ZN34_INTERNAL_1d0550f0_4_k_cu_1ff3b50b4cuda3std6ranges3__45__cpo8distanceE
	.align		8
        /*00e8*/ 	.dword	_ZN34_INTERNAL_1d0550f0_4_k_cu_1ff3b50b6thrust24THRUST_300001_SM_1000_NS8cuda_cub3parE
	.align		8
        /*00f0*/ 	.dword	_ZN34_INTERNAL_1d0550f0_4_k_cu_1ff3b50b6thrust24THRUST_300001_SM_1000_NS8cuda_cub10par_nosyncE
	.align		8
        /*00f8*/ 	.dword	_ZN34_INTERNAL_1d0550f0_4_k_cu_1ff3b50b6thrust24THRUST_300001_SM_1000_NS6system6detail10sequential3seqE
	.align		8
        /*0100*/ 	.dword	_ZN34_INTERNAL_1d0550f0_4_k_cu_1ff3b50b6thrust24THRUST_300001_SM_1000_NS6system3cpp3parE
	.align		8
        /*0108*/ 	.dword	_ZN34_INTERNAL_1d0550f0_4_k_cu_1ff3b50b6thrust24THRUST_300001_SM_1000_NS12placeholders2_1E
	.align		8
        /*0110*/ 	.dword	_ZN34_INTERNAL_1d0550f0_4_k_cu_1ff3b50b6thrust24THRUST_300001_SM_1000_NS12placeholders2_2E
	.align		8
        /*0118*/ 	.dword	_ZN34_INTERNAL_1d0550f0_4_k_cu_1ff3b50b6thrust24THRUST_300001_SM_1000_NS12placeholders2_3E
	.align		8
        /*0120*/ 	.dword	_ZN34_INTERNAL_1d0550f0_4_k_cu_1ff3b50b6thrust24THRUST_300001_SM_1000_NS12placeholders2_4E
	.align		8
        /*0128*/ 	.dword	_ZN34_INTERNAL_1d0550f0_4_k_cu_1ff3b50b6thrust24THRUST_300001_SM_1000_NS12placeholders2_5E
	.align		8
        /*0130*/ 	.dword	_ZN34_INTERNAL_1d0550f0_4_k_cu_1ff3b50b6thrust24THRUST_300001_SM_1000_NS12placeholders2_6E
	.align		8
        /*0138*/ 	.dword	_ZN34_INTERNAL_1d0550f0_4_k_cu_1ff3b50b6thrust24THRUST_300001_SM_1000_NS12placeholders2_7E
	.align		8
        /*0140*/ 	.dword	_ZN34_INTERNAL_1d0550f0_4_k_cu_1ff3b50b6thrust24THRUST_300001_SM_1000_NS12placeholders2_8E
	.align		8
        /*0148*/ 	.dword	_ZN34_INTERNAL_1d0550f0_4_k_cu_1ff3b50b6thrust24THRUST_300001_SM_1000_NS12placeholders2_9E
	.align		8
        /*0150*/ 	.dword	_ZN34_INTERNAL_1d0550f0_4_k_cu_1ff3b50b6thrust24THRUST_300001_SM_1000_NS12placeholders3_10E
	.align		8
        /*0158*/ 	.dword	_ZN34_INTERNAL_1d0550f0_4_k_cu_1ff3b50b6thrust24THRUST_300001_SM_1000_NS3seqE
	.align		8
        /*0160*/ 	.dword	_ZN34_INTERNAL_1d0550f0_4_k_cu_1ff3b50b6thrust24THRUST_300001_SM_1000_NS6deviceE


//--------------------- .text._ZN3cub18CUB_300001_SM_10006detail4scan16DeviceScanKernelINS2_10policy_hubIiiimN4cuda3std3__44plusIvEEE10Policy1000EPiSC_NS0_13ScanTileStateIiLb1EEES9_NS1_10InputValueIiSC_EEmiLb0EiEEvT0_T1_T2_iT3_T4_T5_ --------------------------
	.section	.text._ZN3cub18CUB_300001_SM_10006detail4scan16DeviceScanKernelINS2_10policy_hubIiiimN4cuda3std3__44plusIvEEE10Policy1000EPiSC_NS0_13ScanTileStateIiLb1EEES9_NS1_10InputValueIiSC_EEmiLb0EiEEvT0_T1_T2_iT3_T4_T5_,"ax",@progbits
	.align	128
        .global         _ZN3cub18CUB_300001_SM_10006detail4scan16DeviceScanKernelINS2_10policy_hubIiiimN4cuda3std3__44plusIvEEE10Policy1000EPiSC_NS0_13ScanTileStateIiLb1EEES9_NS1_10InputValueIiSC_EEmiLb0EiEEvT0_T1_T2_iT3_T4_T5_
        .type           _ZN3cub18CUB_300001_SM_10006detail4scan16DeviceScanKernelINS2_10policy_hubIiiimN4cuda3std3__44plusIvEEE10Policy1000EPiSC_NS0_13ScanTileStateIiLb1EEES9_NS1_10InputValueIiSC_EEmiLb0EiEEvT0_T1_T2_iT3_T4_T5_,@function
        .size           _ZN3cub18CUB_300001_SM_10006detail4scan16DeviceScanKernelINS2_10policy_hubIiiimN4cuda3std3__44plusIvEEE10Policy1000EPiSC_NS0_13ScanTileStateIiLb1EEES9_NS1_10InputValueIiSC_EEmiLb0EiEEvT0_T1_T2_iT3_T4_T5_,(.L_x_190 - _ZN3cub18CUB_300001_SM_10006detail4scan16DeviceScanKernelINS2_10policy_hubIiiimN4cuda3std3__44plusIvEEE10Policy1000EPiSC_NS0_13ScanTileStateIiLb1EEES9_NS1_10InputValueIiSC_EEmiLb0EiEEvT0_T1_T2_iT3_T4_T5_)
        .other          _ZN3cub18CUB_300001_SM_10006detail4scan16DeviceScanKernelINS2_10policy_hubIiiimN4cuda3std3__44plusIvEEE10Policy1000EPiSC_NS0_13ScanTileStateIiLb1EEES9_NS1_10InputValueIiSC_EEmiLb0EiEEvT0_T1_T2_iT3_T4_T5_,@"STO_CUDA_ENTRY STV_DEFAULT"
_ZN3cub18CUB_300001_SM_10006detail4scan16DeviceScanKernelINS2_10policy_hubIiiimN4cuda3std3__44plusIvEEE10Policy1000EPiSC_NS0_13ScanTileStateIiLb1EEES9_NS1_10InputValueIiSC_EEmiLb0EiEEvT0_T1_T2_iT3_T4_T5_:
.text._ZN3cub18CUB_300001_SM_10006detail4scan16DeviceScanKernelINS2_10policy_hubIiiimN4cuda3std3__44plusIvEEE10Policy1000EPiSC_NS0_13ScanTileStateIiLb1EEES9_NS1_10InputValueIiSC_EEmiLb0EiEEvT0_T1_T2_iT3_T4_T5_:
[----:B------:R-:W-:Y:S01]  /*0000*/  LDC R1, c[0x0][0x37c] ;  /* 0x0000df00ff017b82 */ /* 0x000fe20000000800 */
[----:B------:R-:W0:Y:S01]  /*0010*/  LDCU UR4, c[0x0][0x3a0] ;  /* 0x00007400ff0477ac */ /* 0x000e220008000800 */
[----:B------:R-:W1:Y:S06]  /*0020*/  LDCU.64 UR12, c[0x0][0x358] ;  /* 0x00006b00ff0c77ac */ /* 0x000e6c0008000a00 */
[----:B------:R-:W2:Y:S01]  /*0030*/  S2UR UR6, SR_CTAID.X ;  /* 0x00000000000679c3 */ /* 0x000ea20000002500 */
[----:B------:R-:W3:Y:S01]  /*0040*/  LDCU.64 UR8, c[0x0][0x3b0] ;  /* 0x00007600ff0877ac */ /* 0x000ee20008000a00 */
[----:B0-----:R-:W-:-:S06]  /*0050*/  UPRMT UR4, UR4, 0x7770, URZ ;  /* 0x0000777004047896 */ /* 0x001fcc00080000ff */
[----:B------:R-:W-:-:S05]  /*0060*/  ISETP.NE.AND P0, PT, RZ, UR4, PT ;  /* 0x00000004ff007c0c */ /* 0x000fca000bf05270 */
[----:B------:R-:W2:Y:S08]  /*0070*/  LDCU UR4, c[0x0][0x398] ;  /* 0x00007300ff0477ac */ /* 0x000eb00008000800 */
[----:B------:R-:W1:Y:S02]  /*0080*/  @P0 LDC.64 R2, c[0x0][0x3a8] ;  /* 0x0000ea00ff020b82 */ /* 0x000e640000000a00 */
[----:B-1----:R0:W5:Y:S01]  /*0090*/  @P0 LDG.E R38, desc[UR12][R2.64] ;  /* 0x0000000c02260981 */ /* 0x002162000c1e1900 */
[----:B--2---:R-:W-:-:S04]  /*00a0*/  UIADD3 UR6, UPT, UPT, UR6, UR4, URZ ;  /* 0x0000000406067290 */ /* 0x004fc8000fffe0ff */
[----:B------:R-:W-:-:S04]  /*00b0*/  UIMAD.WIDE UR10, UR6, 0x1ee0, URZ ;  /* 0x00001ee0060a78a5 */ /* 0x000fc8000f8e02ff */
[----:B---3--:R-:W-:-:S04]  /*00c0*/  UIADD3 UR7, UP0, UPT, -UR10, UR8, URZ ;  /* 0x000000080a077290 */ /* 0x008fc8000ff1e1ff */
[----:B------:R-:W-:Y:S02]  /*00d0*/  UIADD3.X UR4, UPT, UPT, ~UR11, UR9, URZ, UP0, !UPT ;  /* 0x000000090b047290 */ /* 0x000fe400087fe5ff */
[----:B------:R-:W-:-:S04]  /*00e0*/  UISETP.GE.U32.AND UP0, UPT, UR7, 0x1ee1, UPT ;  /* 0x00001ee10700788c */ /* 0x000fc8000bf06070 */
[----:B------:R-:W-:Y:S01]  /*00f0*/  UISETP.GE.U32.AND.EX UP0, UPT, UR4, URZ, UPT, UP0 ;  /* 0x000000ff0400728c */ /* 0x000fe2000bf06100 */
[----:B------:R-:W1:Y:S08]  /*0100*/  @!P0 LDC R38, c[0x0][0x3a8] ;  /* 0x0000ea00ff268b82 */ /* 0x000e700000000800 */
[----:B0-----:R-:W-:Y:S05]  /*0110*/  BRA.U !UP0, `(.L_x_0) ;  /* 0x0000001908f47547 */ /* 0x001fea000b800000 */
[----:B------:R-:W0:Y:S01]  /*0120*/  S2R R35, SR_TID.X ;  /* 0x0000000000237919 */ /* 0x000e220000002100 */
[----:B------:R-:W2:Y:S01]  /*0130*/  LDCU.64 UR4, c[0x0][0x380] ;  /* 0x00007000ff0477ac */ /* 0x000ea20008000a00 */
[C---:B0-----:R-:W-:Y:S02]  /*0140*/  LOP3.LUT R0, R35.reuse, 0x1f, RZ, 0xc0, !PT ;  /* 0x0000001f23007812 */ /* 0x041fe400078ec0ff */
[----:B------:R-:W-:-:S05]  /*0150*/  LOP3.LUT R3, R35, 0x3e0, RZ, 0xc0, !PT ;  /* 0x000003e023037812 */ /* 0x000fca00078ec0ff */
[----:B------:R-:W-:-:S05]  /*0160*/  IMAD R0, R3, 0x13, R0 ;  /* 0x0000001303007824 */ /* 0x000fca00078e0200 */
[----:B------:R-:W-:-:S05]  /*0170*/  IADD3 R0, P0, PT, R0, UR10, RZ ;  /* 0x0000000a00007c10 */ /* 0x000fca000ff1e0ff */
[----:B------:R-:W-:Y:S02]  /*0180*/  IMAD.X R3, RZ, RZ, UR11, P0 ;  /* 0x0000000bff037e24 */ /* 0x000fe400080e06ff */
[----:B------:R-:W-:-:S03]  /*0190*/  IMAD.SHL.U32 R31, R0, 0x4, RZ ;  /* 0x00000004001f7824 */ /* 0x000fc600078e00ff */
[----:B------:R-:W-:Y:S02]  /*01a0*/  SHF.L.U64.HI R30, R0, 0x2, R3 ;  /* 0x00000002001e7819 */ /* 0x000fe40000010203 */
[----:B--2---:R-:W-:-:S04]  /*01b0*/  IADD3 R2, P0, PT, R31, UR4, RZ ;  /* 0x000000041f027c10 */ /* 0x004fc8000ff1e0ff */
[----:B------:R-:W-:-:S05]  /*01c0*/  IADD3.X R3, PT, PT, R30, UR5, RZ, P0, !PT ;  /* 0x000000051e037c10 */ /* 0x000fca00087fe4ff */
[----:B------:R-:W2:Y:S04]  /*01d0*/  LD.E.STRONG.SM R5, desc[UR12][R2.64] ;  /* 0x0000000c02057980 */ /* 0x000ea8000c10b900 */
[----:B------:R-:W3:Y:S04]  /*01e0*/  LD.E.STRONG.SM R7, desc[UR12][R2.64+0x80] ;  /* 0x0000800c02077980 */ /* 0x000ee8000c10b900 */
[----:B------:R-:W4:Y:S04]  /*01f0*/  LD.E.STRONG.SM R9, desc[UR12][R2.64+0x100] ;  /* 0x0001000c02097980 */ /* 0x000f28000c10b900 */
        /* <DEDUP_REMOVED lines=15> */
[----:B------:R-:W4:Y:S01]  /*02f0*/  LD.E.STRONG.SM R6, desc[UR12][R2.64+0x900] ;  /* 0x0009000c02067980 */ /* 0x000f22000c10b900 */
[----:B------:R-:W0:Y:S01]  /*0300*/  S2UR UR5, SR_CgaCtaId ;  /* 0x00000000000579c3 */ /* 0x000e220000008800 */
[----:B------:R-:W-:Y:S01]  /*0310*/  SHF.R.U32.HI R36, RZ, 0x5, R35 ;  /* 0x00000005ff247819 */ /* 0x000fe20000011623 */
[----:B------:R-:W-:Y:S01]  /*0320*/  UMOV UR4, 0x400 ;  /* 0x0000040000047882 */ /* 0x000fe20000000000 */
[----:B------:R-:W1:Y:S01]  /*0330*/  S2R R37, SR_LANEID ;  /* 0x0000000000257919 */ /* 0x000e620000000000 */
[----:B------:R-:W-:Y:S01]  /*0340*/  UISETP.NE.AND UP0, UPT, UR6, URZ, UPT ;  /* 0x000000ff0600728c */ /* 0x000fe2000bf05270 */
[----:B------:R-:W-:Y:S01]  /*0350*/  BSSY.RECONVERGENT B0, `(.L_x_1) ;  /* 0x0000148000007945 */ /* 0x000fe20003800200 */
[----:B0-----:R-:W-:Y:S01]  /*0360*/  ULEA UR4, UR5, UR4, 0x18 ;  /* 0x0000000405047291 */ /* 0x001fe2000f8ec0ff */
[----:B-1----:R-:W-:-:S05]  /*0370*/  IMAD R34, R36, 0x260, R37 ;  /* 0x0000026024227824 */ /* 0x002fca00078e0225 */
[----:B------:R-:W-:-:S05]  /*0380*/  LEA R34, R34, UR4, 0x2 ;  /* 0x0000000422227c11 */ /* 0x000fca000f8e10ff */
[----:B------:R-:W-:Y:S01]  /*0390*/  IMAD R33, R37, 0x48, R34 ;  /* 0x0000004825217824 */ /* 0x000fe200078e0222 */
[----:B--2---:R0:W-:Y:S04]  /*03a0*/  STS [R34], R5 ;  /* 0x0000000522007388 */ /* 0x0041e80000000800 */
[----:B---3--:R0:W-:Y:S04]  /*03b0*/  STS [R34+0x80], R7 ;  /* 0x0000800722007388 */ /* 0x0081e80000000800 */
[----:B----4-:R0:W-:Y:S04]  /*03c0*/  STS [R34+0x100], R9 ;  /* 0x0001000922007388 */ /* 0x0101e80000000800 */
[----:B------:R0:W-:Y:S04]  /*03d0*/  STS [R34+0x180], R11 ;  /* 0x0001800b22007388 */ /* 0x0001e80000000800 */
        /* <DEDUP_REMOVED lines=14> */
[----:B------:R0:W-:Y:S01]  /*04c0*/  STS [R34+0x900], R6 ;  /* 0x0009000622007388 */ /* 0x0001e20000000800 */
[----:B------:R-:W-:-:S03]  /*04d0*/  NOP ;  /* 0x0000000000007918 */ /* 0x000fc60000000000 */
[----:B------:R0:W1:Y:S04]  /*04e0*/  LDS R32, [R33] ;  /* 0x0000000021207984 */ /* 0x0000680000000800 */
[----:B------:R0:W2:Y:S04]  /*04f0*/  LDS R29, [R33+0x4] ;  /* 0x00000400211d7984 */ /* 0x0000a80000000800 */
[----:B------:R0:W3:Y:S04]  /*0500*/  LDS R28, [R33+0x8] ;  /* 0x00000800211c7984 */ /* 0x0000e80000000800 */
[----:B------:R0:W4:Y:S04]  /*0510*/  LDS R27, [R33+0xc] ;  /* 0x00000c00211b7984 */ /* 0x0001280000000800 */
[----:B------:R0:W0:Y:S04]  /*0520*/  LDS R26, [R33+0x10] ;  /* 0x00001000211a7984 */ /* 0x0000280000000800 */
        /* <DEDUP_REMOVED lines=13> */
[----:B------:R0:W0:Y:S01]  /*0600*/  LDS R39, [R33+0x48] ;  /* 0x0000480021277984 */ /* 0x0000220000000800 */
[----:B------:R-:W-:Y:S06]  /*0610*/  BAR.SYNC.DEFER_BLOCKING 0x0 ;  /* 0x0000000000007b1d */ /* 0x000fec0000010000 */
[----:B-1234-:R-:W-:Y:S05]  /*0620*/  BRA.U UP0, `(.L_x_2) ;  /* 0x0000000500247547 */ /* 0x01efea000b800000 */
[----:B------:R-:W-:Y:S02]  /*0630*/  IADD3 R8, PT, PT, R28, R29, R32 ;  /* 0x0000001d1c087210 */ /* 0x000fe40007ffe020 */
[C---:B------:R-:W-:Y:S02]  /*0640*/  ISETP.NE.AND P1, PT, R37.reuse, 0x1f, PT ;  /* 0x0000001f2500780c */ /* 0x040fe40003f25270 */
[----:B0-----:R-:W-:Y:S02]  /*0650*/  IADD3 R8, PT, PT, R26, R27, R8 ;  /* 0x0000001b1a087210 */ /* 0x001fe40007ffe008 */
[----:B------:R-:W-:Y:S02]  /*0660*/  ISETP.NE.AND P2, PT, R37, RZ, PT ;  /* 0x000000ff2500720c */ /* 0x000fe40003f45270 */
[----:B------:R-:W-:-:S04]  /*0670*/  IADD3 R8, PT, PT, R24, R25, R8 ;  /* 0x0000001918087210 */ /* 0x000fc80007ffe008 */
[----:B------:R-:W-:-:S03]  /*0680*/  IADD3 R8, PT, PT, R22, R23, R8 ;  /* 0x0000001716087210 */ /* 0x000fc60007ffe008 */
[----:B------:R-:W-:Y:S02]  /*0690*/  @!P1 LEA R43, R36, UR4, 0x2 ;  /* 0x00000004242b9c11 */ /* 0x000fe4000f8e10ff */
[----:B------:R-:W-:-:S04]  /*06a0*/  IADD3 R8, PT, PT, R20, R21, R8 ;  /* 0x0000001514087210 */ /* 0x000fc80007ffe008 */
[----:B------:R-:W-:-:S04]  /*06b0*/  IADD3 R8, PT, PT, R6, R7, R8 ;  /* 0x0000000706087210 */ /* 0x000fc80007ffe008 */
[----:B------:R-:W-:-:S04]  /*06c0*/  IADD3 R8, PT, PT, R4, R5, R8 ;  /* 0x0000000504087210 */ /* 0x000fc80007ffe008 */
[----:B------:R-:W-:-:S04]  /*06d0*/  IADD3 R8, PT, PT, R2, R3, R8 ;  /* 0x0000000302087210 */ /* 0x000fc80007ffe008 */
[----:B------:R-:W-:-:S05]  /*06e0*/  IADD3 R39, PT, PT, R39, R0, R8 ;  /* 0x0000000027277210 */ /* 0x000fca0007ffe008 */
[----:B------:R-:W0:Y:S02]  /*06f0*/  SHFL.UP P0, R8, R39, 0x1, RZ ;  /* 0x0420000027087989 */ /* 0x000e2400000000ff */
[----:B0-----:R-:W-:-:S05]  /*0700*/  @P0 IMAD.IADD R8, R39, 0x1, R8 ;  /* 0x0000000127080824 */ /* 0x001fca00078e0208 */
[----:B------:R-:W0:Y:S02]  /*0710*/  SHFL.UP P0, R13, R8, 0x2, RZ ;  /* 0x04400000080d7989 */ /* 0x000e2400000000ff */
[----:B0-----:R-:W-:-:S05]  /*0720*/  @P0 IMAD.IADD R13, R8, 0x1, R13 ;  /* 0x00000001080d0824 */ /* 0x001fca00078e020d */
[----:B------:R-:W0:Y:S02]  /*0730*/  SHFL.UP P0, R16, R13, 0x4, RZ ;  /* 0x048000000d107989 */ /* 0x000e2400000000ff */
[----:B0-----:R-:W-:-:S05]  /*0740*/  @P0 IMAD.IADD R16, R13, 0x1, R16 ;  /* 0x000000010d100824 */ /* 0x001fca00078e0210 */
[----:B------:R-:W0:Y:S02]  /*0750*/  SHFL.UP P0, R41, R16, 0x8, RZ ;  /* 0x0500000010297989 */ /* 0x000e2400000000ff */
[----:B0-----:R-:W-:-:S05]  /*0760*/  @P0 IMAD.IADD R41, R16, 0x1, R41 ;  /* 0x0000000110290824 */ /* 0x001fca00078e0229 */
[----:B------:R-:W0:Y:S02]  /*0770*/  SHFL.UP P0, R40, R41, 0x10, RZ ;  /* 0x0600000029287989 */ /* 0x000e2400000000ff */
[----:B0-----:R-:W-:Y:S01]  /*0780*/  @P0 IMAD.IADD R40, R41, 0x1, R40 ;  /* 0x0000000129280824 */ /* 0x001fe200078e0228 */
[----:B------:R-:W-:-:S03]  /*0790*/  ISETP.NE.AND P0, PT, R36, 0x2, PT ;  /* 0x000000022400780c */ /* 0x000fc60003f05270 */
[----:B------:R-:W-:Y:S01]  /*07a0*/  IMAD.IADD R39, R40, 0x1, -R39 ;  /* 0x0000000128277824 */ /* 0x000fe200078e0a27 */
[----:B------:R-:W-:Y:S01]  /*07b0*/  @!P1 STS [R43+0x10], R40 ;  /* 0x000010282b009388 */ /* 0x000fe20000000800 */
[----:B------:R-:W-:Y:S01]  /*07c0*/  BAR.SYNC.DEFER_BLOCKING 0x0 ;  /* 0x0000000000007b1d */ /* 0x000fe20000010000 */
[----:B------:R-:W-:Y:S02]  /*07d0*/  ISETP.NE.AND P1, PT, R36, 0xc, PT ;  /* 0x0000000c2400780c */ /* 0x000fe40003f25270 */
[----:B------:R-:W-:-:S03]  /*07e0*/  SEL R39, R39, RZ, P2 ;  /* 0x000000ff27277207 */ /* 0x000fc60001000000 */
[----:B------:R-:W0:Y:S04]  /*07f0*/  LDS.128 R8, [UR4+0x10] ;  /* 0x00001004ff087984 */ /* 0x000e280008000c00 */
[----:B------:R-:W1:Y:S04]  /*0800*/  LDS.128 R12, [UR4+0x20] ;  /* 0x00002004ff0c7984 */ /* 0x000e680008000c00 */
[----:B------:R-:W2:Y:S01]  /*0810*/  LDS.128 R16, [UR4+0x30] ;  /* 0x00003004ff107984 */ /* 0x000ea20008000c00 */
[----:B0-----:R-:W-:-:S04]  /*0820*/  IMAD.IADD R9, R8, 0x1, R9 ;  /* 0x0000000108097824 */ /* 0x001fc800078e0209 */
[----:B------:R-:W-:Y:S01]  /*0830*/  IMAD.IADD R10, R10, 0x1, R9 ;  /* 0x000000010a0a7824 */ /* 0x000fe200078e0209 */
[----:B------:R-:W-:Y:S02]  /*0840*/  SEL R8, R9, R8, !P0 ;  /* 0x0000000809087207 */ /* 0x000fe40004000000 */
[----:B------:R-:W-:Y:S01]  /*0850*/  ISETP.NE.AND P0, PT, R36, 0x3, PT ;  /* 0x000000032400780c */ /* 0x000fe20003f05270 */
[----:B------:R-:W-:Y:S01]  /*0860*/  IMAD.IADD R11, R11, 0x1, R10 ;  /* 0x000000010b0b7824 */ /* 0x000fe200078e020a */
[----:B------:R-:W0:Y:S02]  /*0870*/  LDS R9, [UR4+0x40] ;  /* 0x00004004ff097984 */ /* 0x000e240008000800 */
[----:B------:R-:W-:Y:S01]  /*0880*/  SEL R8, R10, R8, !P0 ;  /* 0x000000080a087207 */ /* 0x000fe20004000000 */
[----:B-1----:R-:W-:Y:S01]  /*0890*/  IMAD.IADD R12, R11, 0x1, R12 ;  /* 0x000000010b0c7824 */ /* 0x002fe200078e020c */
[----:B------:R-:W-:-:S03]  /*08a0*/  ISETP.NE.AND P0, PT, R36, 0x4, PT ;  /* 0x000000042400780c */ /* 0x000fc60003f05270 */
[----:B------:R-:W-:Y:S01]  /*08b0*/  IMAD.IADD R13, R13, 0x1, R12 ;  /* 0x000000010d0d7824 */ /* 0x000fe200078e020c */
[----:B------:R-:W-:Y:S02]  /*08c0*/  SEL R8, R11, R8, !P0 ;  /* 0x000000080b087207 */ /* 0x000fe40004000000 */
[----:B------:R-:W-:Y:S01]  /*08d0*/  ISETP.NE.AND P0, PT, R36, 0x5, PT ;  /* 0x000000052400780c */ /* 0x000fe20003f05270 */
[----:B------:R-:W-:-:S03]  /*08e0*/  IMAD.IADD R14, R14, 0x1, R13 ;  /* 0x000000010e0e7824 */ /* 0x000fc600078e020d */
[----:B------:R-:W-:Y:S01]  /*08f0*/  SEL R8, R12, R8, !P0 ;  /* 0x000000080c087207 */ /* 0x000fe20004000000 */
[----:B------:R-:W-:Y:S01]  /*0900*/  IMAD.IADD R15, R15, 0x1, R14 ;  /* 0x000000010f0f7824 */ /* 0x000fe200078e020e */
[----:B------:R-:W-:-:S03]  /*0910*/  ISETP.NE.AND P0, PT, R36, 0x6, PT ;  /* 0x000000062400780c */ /* 0x000fc60003f05270 */
[----:B--2---:R-:W-:Y:S01]  /*0920*/  IMAD.IADD R16, R15, 0x1, R16 ;  /* 0x000000010f107824 */ /* 0x004fe200078e0210 */
[----:B------:R-:W-:Y:S02]  /*0930*/  SEL R8, R13, R8, !P0 ;  /* 0x000000080d087207 */ /* 0x000fe40004000000 */
[----:B------:R-:W-:Y:S01]  /*0940*/  ISETP.NE.AND P0, PT, R36, 0x7, PT ;  /* 0x000000072400780c */ /* 0x000fe20003f05270 */
[----:B------:R-:W-:-:S03]  /*0950*/  IMAD.IADD R17, R17, 0x1, R16 ;  /* 0x0000000111117824 */ /* 0x000fc600078e0210 */
[----:B------:R-:W-:Y:S01]  /*0960*/  SEL R8, R14, R8, !P0 ;  /* 0x000000080e087207 */ /* 0x000fe20004000000 */
[----:B------:R-:W-:Y:S01]  /*0970*/  IMAD.IADD R18, R18, 0x1, R17 ;  /* 0x0000000112127824 */ /* 0x000fe200078e0211 */
[----:B------:R-:W-:-:S03]  /*0980*/  ISETP.NE.AND P0, PT, R36, 0x8, PT ;  /* 0x000000082400780c */ /* 0x000fc60003f05270 */
[----:B------:R-:W-:Y:S01]  /*0990*/  IMAD.IADD R19, R19, 0x1, R18 ;  /* 0x0000000113137824 */ /* 0x000fe200078e0212 */
[----:B------:R-:W-:Y:S02]  /*09a0*/  SEL R8, R15, R8, !P0 ;  /* 0x000000080f087207 */ /* 0x000fe40004000000 */
[----:B------:R-:W-:-:S04]  /*09b0*/  ISETP.NE.AND P0, PT, R36, 0x9, PT ;  /* 0x000000092400780c */ /* 0x000fc80003f05270 */
[----:B------:R-:W-:Y:S02]  /*09c0*/  SEL R8, R16, R8, !P0 ;  /* 0x0000000810087207 */ /* 0x000fe40004000000 */
[C---:B------:R-:W-:Y:S02]  /*09d0*/  ISETP.NE.AND P0, PT, R36.reuse, 0xa, PT ;  /* 0x0000000a2400780c */ /* 0x040fe40003f05270 */
[----:B0----5:R-:W-:Y:S02]  /*09e0*/  IADD3 R9, PT, PT, R19, R9, R38 ;  /* 0x0000000913097210 */ /* 0x021fe40007ffe026 */
[----:B------:R-:W-:Y:S02]  /*09f0*/  SEL R8, R17, R8, !P0 ;  /* 0x0000000811087207 */ /* 0x000fe40004000000 */
[----:B------:R-:W-:-:S04]  /*0a00*/  ISETP.NE.AND P0, PT, R36, 0xb, PT ;  /* 0x0000000b2400780c */ /* 0x000fc80003f05270 */
[----:B------:R-:W-:Y:S02]  /*0a10*/  SEL R8, R18, R8, !P0 ;  /* 0x0000000812087207 */ /* 0x000fe40004000000 */
[----:B------:R-:W-:Y:S02]  /*0a20*/  ISETP.GE.U32.AND P0, PT, R35, 0x20, PT ;  /* 0x000000202300780c */ /* 0x000fe40003f06070 */
[----:B------:R-:W-:Y:S02]  /*0a30*/  SEL R8, R19, R8, !P1 ;  /* 0x0000000813087207 */ /* 0x000fe40004800000 */
[----:B------:R-:W-:Y:S02]  /*0a40*/  ISETP.NE.AND P1, PT, R35, RZ, PT ;  /* 0x000000ff2300720c */ /* 0x000fe40003f25270 */
[----:B------:R-:W-:-:S04]  /*0a50*/  SEL R11, R8, RZ, P0 ;  /* 0x000000ff080b7207 */ /* 0x000fc80000000000 */
[----:B------:R-:W-:-:S07]  /*0a60*/  IADD3 R38, PT, PT, R11, R39, R38 ;  /* 0x000000270b267210 */ /* 0x000fce0007ffe026 */
[----:B------:R-:W-:Y:S05]  /*0a70*/  @P1 BRA `(.L_x_3) ;  /* 0x0000000c00541947 */ /* 0x000fea0003800000 */
[----:B------:R-:W0:Y:S01]  /*0a80*/  LDC.64 R10, c[0x0][0x390] ;  /* 0x0000e400ff0a7b82 */ /* 0x000e220000000a00 */
[----:B------:R-:W-:-:S05]  /*0a90*/  IMAD.MOV.U32 R8, RZ, RZ, 0x65 ;  /* 0x00000065ff087424 */ /* 0x000fca00078e00ff */
[----:B0-----:R0:W-:Y:S01]  /*0aa0*/  ST.E.64.STRONG.GPU desc[UR12][R10.64+0x100], R8 ;  /* 0x000100080a007985 */ /* 0x0011e2000c10fb0c */
[----:B------:R-:W-:Y:S05]  /*0ab0*/  BRA `(.L_x_3) ;  /* 0x0000000c00447947 */ /* 0x000fea0003800000 */
.L_x_2:
        /* <DEDUP_REMOVED lines=11> */
[----:B-----5:R-:W-:-:S05]  /*0b70*/  IADD3 R38, PT, PT, R39, R0, R8 ;  /* 0x0000000027267210 */ /* 0x020fca0007ffe008 */
        /* <DEDUP_REMOVED lines=10> */
[----:B------:R-:W-:-:S04]  /*0c20*/  ISETP.NE.AND P0, PT, R36, 0x2, PT ;  /* 0x000000022400780c */ /* 0x000fc80003f05270 */
[----:B------:R-:W-:Y:S01]  /*0c30*/  @!P1 STS [R42+0x10], R39 ;  /* 0x000010272a009388 */ /* 0x000fe20000000800 */
[----:B------:R-:W-:Y:S01]  /*0c40*/  BAR.SYNC.DEFER_BLOCKING 0x0 ;  /* 0x0000000000007b1d */ /* 0x000fe20000010000 */
[----:B------:R-:W-:-:S05]  /*0c50*/  ISETP.NE.AND P1, PT, R36, 0xc, PT ;  /* 0x0000000c2400780c */ /* 0x000fca0003f25270 */
        /* <DEDUP_REMOVED lines=30> */
[----:B------:R-:W-:Y:S01]  /*0e40*/  ISETP.NE.AND P0, PT, R36, 0xa, PT ;  /* 0x0000000a2400780c */ /* 0x000fe20003f05270 */
[----:B0-----:R-:W-:-:S03]  /*0e50*/  IMAD.IADD R9, R19, 0x1, R9 ;  /* 0x0000000113097824 */ /* 0x001fc600078e0209 */
[----:B------:R-:W-:Y:S01]  /*0e60*/  SEL R8, R17, R8, !P0 ;  /* 0x0000000811087207 */ /* 0x000fe20004000000 */
[----:B------:R-:W-:Y:S01]  /*0e70*/  IMAD.IADD R17, R39, 0x1, -R38 ;  /* 0x0000000127117824 */ /* 0x000fe200078e0a26 */
[----:B------:R-:W-:-:S04]  /*0e80*/  ISETP.NE.AND P0, PT, R36, 0xb, PT ;  /* 0x0000000b2400780c */ /* 0x000fc80003f05270 */
[----:B------:R-:W-:Y:S02]  /*0e90*/  SEL R8, R18, R8, !P0 ;  /* 0x0000000812087207 */ /* 0x000fe40004000000 */
[----:B------:R-:W-:Y:S02]  /*0ea0*/  ISETP.GT.U32.AND P0, PT, R35, 0x1f, PT ;  /* 0x0000001f2300780c */ /* 0x000fe40003f04070 */
[----:B------:R-:W-:Y:S02]  /*0eb0*/  SEL R11, R17, RZ, P2 ;  /* 0x000000ff110b7207 */ /* 0x000fe40001000000 */
[----:B------:R-:W-:Y:S02]  /*0ec0*/  SEL R8, R19, R8, !P1 ;  /* 0x0000000813087207 */ /* 0x000fe40004800000 */
[----:B------:R-:W-:-:S03]  /*0ed0*/  ISETP.GE.U32.AND P1, PT, R35, 0x20, PT ;  /* 0x000000202300780c */ /* 0x000fc60003f26070 */
[----:B------:R-:W-:-:S05]  /*0ee0*/  IMAD.IADD R38, R8, 0x1, R11 ;  /* 0x0000000108267824 */ /* 0x000fca00078e020b */
[----:B------:R-:W-:Y:S01]  /*0ef0*/  SEL R17, R17, R38, !P1 ;  /* 0x0000002611117207 */ /* 0x000fe20004800000 */
[----:B------:R-:W-:Y:S06]  /*0f00*/  @P0 BRA `(.L_x_4) ;  /* 0x00000008000c0947 */ /* 0x000fec0003800000 */
[----:B------:R-:W0:Y:S01]  /*0f10*/  LDC.64 R14, c[0x0][0x390] ;  /* 0x0000e400ff0e7b82 */ /* 0x000e220000000a00 */
[----:B------:R-:W-:Y:S01]  /*0f20*/  ISETP.NE.AND P1, PT, R35, RZ, PT ;  /* 0x000000ff2300720c */ /* 0x000fe20003f25270 */
[----:B------:R-:W-:Y:S01]  /*0f30*/  IMAD.U32 R45, RZ, RZ, UR6 ;  /* 0x00000006ff2d7e24 */ /* 0x000fe2000f8e00ff */
[----:B------:R-:W-:-:S05]  /*0f40*/  LOP3.LUT R18, RZ, R35, RZ, 0x33, !PT ;  /* 0x00000023ff127212 */ /* 0x000fca00078e33ff */
[----:B------:R-:W-:-:S06]  /*0f50*/  VIADD R18, R18, UR6 ;  /* 0x0000000612127c36 */ /* 0x000fcc0008000000 */
[----:B------:R-:W-:Y:S01]  /*0f60*/  @!P1 IMAD.MOV.U32 R8, RZ, RZ, 0x64 ;  /* 0x00000064ff089424 */ /* 0x000fe200078e00ff */
[----:B------:R1:W-:Y:S01]  /*0f70*/  @!P1 STS [UR4+0xc], R9 ;  /* 0x00000c09ff009988 */ /* 0x0003e20008000804 */
[----:B0-----:R-:W-:-:S04]  /*0f80*/  IMAD.WIDE R44, R45, 0x8, R14 ;  /* 0x000000082d2c7825 */ /* 0x001fc800078e020e */
[----:B------:R-:W-:Y:S01]  /*0f90*/  IMAD.WIDE R14, R18, 0x8, R14 ;  /* 0x00000008120e7825 */ /* 0x000fe200078e020e */
[----:B------:R1:W-:Y:S01]  /*0fa0*/  @!P1 ST.E.64.STRONG.GPU desc[UR12][R44.64+0x100], R8 ;  /* 0x000100082c009985 */ /* 0x0003e2000c10fb0c */
[----:B------:R-:W-:Y:S05]  /*0fb0*/  NANOSLEEP 0x226 ;  /* 0x000002260000795d */ /* 0x000fea0003800000 */
[----:B------:R-:W2:Y:S01]  /*0fc0*/  LD.E.64.STRONG.GPU R12, desc[UR12][R14.64+0x100] ;  /* 0x0001000c0e0c7980 */ /* 0x000ea2000c10fb00 */
[----:B------:R-:W-:Y:S01]  /*0fd0*/  UMOV UR5, 0xffffffff ;  /* 0xffffffff00057882 */ /* 0x000fe20000000000 */
[----:B--2---:R-:W-:Y:S02]  /*0fe0*/  ISETP.NE.AND P0, PT, R12, 0x63, PT ;  /* 0x000000630c00780c */ /* 0x004fe40003f05270 */
[----:B-1----:R-:W-:Y:S11]  /*0ff0*/  BRA.DIV UR5, `(.L_x_5) ;  /* 0x0000002e05d07947 */ /* 0x002ff6000b800000 */
[----:B------:R-:W-:-:S13]  /*1000*/  VOTE.ANY P0, !P0 ;  /* 0x0000000000ff7806 */ /* 0x000fda0004000100 */
.L_x_34:
[----:B------:R-:W-:Y:S05]  /*1010*/  @!P0 BRA `(.L_x_6) ;  /* 0x0000000000248947 */ /* 0x000fea0003800000 */
[----:B------:R-:W-:-:S07]  /*1020*/  IMAD.MOV.U32 R8, RZ, RZ, 0x1de ;  /* 0x000001deff087424 */ /* 0x000fce00078e00ff */
.L_x_8:
[----:B------:R-:W-:Y:S05]  /*1030*/  NANOSLEEP R8 ;  /* 0x000000080000735d */ /* 0x000fea0003800000 */
[----:B------:R-:W2:Y:S01]  /*1040*/  LD.E.64.STRONG.GPU R12, desc[UR12][R14.64+0x100] ;  /* 0x0001000c0e0c7980 */ /* 0x000ea2000c10fb00 */
[----:B------:R-:W-:Y:S01]  /*1050*/  UMOV UR5, 0xffffffff ;  /* 0xffffffff00057882 */ /* 0x000fe20000000000 */
[----:B------:R-:W-:Y:S02]  /*1060*/  SHF.R.U32.HI R8, RZ, 0x1, R8 ;  /* 0x00000001ff087819 */ /* 0x000fe40000011608 */
[----:B--2---:R-:W-:Y:S01]  /*1070*/  ISETP.NE.AND P0, PT, R12, 0x63, PT ;  /* 0x000000630c00780c */ /* 0x004fe20003f05270 */
[----:B------:R-:W-:-:S12]  /*1080*/  BRA.DIV UR5, `(.L_x_7) ;  /* 0x0000002e05cc7947 */ /* 0x000fd8000b800000 */
[----:B------:R-:W-:-:S13]  /*1090*/  VOTE.ANY P0, !P0 ;  /* 0x0000000000ff7806 */ /* 0x000fda0004000100 */
.L_x_37:
[----:B------:R-:W-:Y:S05]  /*10a0*/  @P0 BRA `(.L_x_8) ;  /* 0xfffffffc00e00947 */ /* 0x000fea000383ffff */
.L_x_6:
[----:B------:R-:W-:Y:S01]  /*10b0*/  UMOV UR5, 0xffffffff ;  /* 0xffffffff00057882 */ /* 0x000fe20000000000 */
[----:B------:R-:W-:Y:S02]  /*10c0*/  ISETP.NE.AND P0, PT, R12, 0x65, PT ;  /* 0x000000650c00780c */ /* 0x000fe40003f05270 */
[----:B------:R-:W-:Y:S11]  /*10d0*/  BRA.DIV UR5, `(.L_x_9) ;  /* 0x0000002e05d87947 */ /* 0x000ff6000b800000 */
[----:B------:R-:W0:Y:S01]  /*10e0*/  S2R R8, SR_GEMASK ;  /* 0x0000000000087919 */ /* 0x000e220000003c00 */
[----:B------:R-:W-:Y:S01]  /*10f0*/  VOTE.ANY R10, PT, !P0 ;  /* 0x00000000000a7806 */ /* 0x000fe200040e0100 */
[C---:B------:R-:W-:Y:S02]  /*1100*/  VIADD R38, R37.reuse, 0x2 ;  /* 0x0000000225267836 */ /* 0x040fe40000000000 */
[----:B------:R-:W-:Y:S01]  /*1110*/  VIADD R39, R37, 0x10 ;  /* 0x0000001025277836 */ /* 0x000fe20000000000 */
[----:B0-----:R-:W-:-:S05]  /*1120*/  LOP3.LUT R10, R10, 0x80000000, R8, 0xec, !PT ;  /* 0x800000000a0a7812 */ /* 0x001fca00078eec08 */
[----:B------:R-:W-:-:S05]  /*1130*/  VIADD R11, R10, 0xffffffff ;  /* 0xffffffff0a0b7836 */ /* 0x000fca0000000000 */
[----:B------:R-:W-:-:S04]  /*1140*/  LOP3.LUT R11, R10, R11, RZ, 0xc, !PT ;  /* 0x0000000b0a0b7212 */ /* 0x000fc800078e0cff */
[----:B------:R-:W0:Y:S02]  /*1150*/  POPC R15, R11 ;  /* 0x0000000b000f7309 */ /* 0x000e240000000000 */
[----:B0-----:R-:W0:Y:S01]  /*1160*/  SHFL.DOWN PT, R16, R13, 0x1, R15 ;  /* 0x082000000d107989 */ /* 0x001e2200000e000f */
[-C--:B------:R-:W-:Y:S02]  /*1170*/  ISETP.GE.AND P0, PT, R37, R15.reuse, PT ;  /* 0x0000000f2500720c */ /* 0x080fe40003f06270 */
[-C--:B------:R-:W-:Y:S02]  /*1180*/  ISETP.GT.AND P2, PT, R39, R15.reuse, PT ;  /* 0x0000000f2700720c */ /* 0x080fe40003f44270 */
[----:B0-----:R-:W-:Y:S02]  /*1190*/  SEL R16, R16, RZ, !P0 ;  /* 0x000000ff10107207 */ /* 0x001fe40004000000 */
[----:B------:R-:W-:-:S03]  /*11a0*/  ISETP.GT.AND P0, PT, R38, R15, PT ;  /* 0x0000000f2600720c */ /* 0x000fc60003f04270 */
[----:B------:R-:W-:-:S05]  /*11b0*/  IMAD.IADD R36, R16, 0x1, R13 ;  /* 0x0000000110247824 */ /* 0x000fca00078e020d */
[----:B------:R-:W0:Y:S02]  /*11c0*/  SHFL.DOWN PT, R16, R36, 0x2, R15 ;  /* 0x0840000024107989 */ /* 0x000e2400000e000f */
[----:B0-----:R-:W-:-:S05]  /*11d0*/  SEL R19, R16, RZ, !P0 ;  /* 0x000000ff10137207 */ /* 0x001fca0004000000 */
[----:B------:R-:W-:Y:S02]  /*11e0*/  IMAD.IADD R40, R36, 0x1, R19 ;  /* 0x0000000124287824 */ /* 0x000fe400078e0213 */
[C---:B------:R-:W-:Y:S02]  /*11f0*/  VIADD R19, R37.reuse, 0x4 ;  /* 0x0000000425137836 */ /* 0x040fe40000000000 */
[----:B------:R-:W-:Y:S01]  /*1200*/  VIADD R36, R37, 0x8 ;  /* 0x0000000825247836 */ /* 0x000fe20000000000 */
[----:B------:R-:W0:Y:S02]  /*1210*/  SHFL.DOWN PT, R16, R40, 0x4, R15 ;  /* 0x0880000028107989 */ /* 0x000e2400000e000f */
[----:B------:R-:W-:-:S04]  /*1220*/  ISETP.GT.AND P0, PT, R19, R15, PT ;  /* 0x0000000f1300720c */ /* 0x000fc80003f04270 */
[----:B0-----:R-:W-:Y:S02]  /*1230*/  SEL R11, R16, RZ, !P0 ;  /* 0x000000ff100b7207 */ /* 0x001fe40004000000 */
[----:B------:R-:W-:-:S03]  /*1240*/  ISETP.GT.AND P0, PT, R36, R15, PT ;  /* 0x0000000f2400720c */ /* 0x000fc60003f04270 */
[----:B------:R-:W-:Y:S02]  /*1250*/  IMAD.IADD R42, R40, 0x1, R11 ;  /* 0x00000001282a7824 */ /* 0x000fe400078e020b */
[----:B------:R-:W0:Y:S03]  /*1260*/  LDC.64 R10, c[0x0][0x390] ;  /* 0x0000e400ff0a7b82 */ /* 0x000e260000000a00 */
[----:B------:R-:W1:Y:S02]  /*1270*/  SHFL.DOWN PT, R16, R42, 0x8, R15 ;  /* 0x090000002a107989 */ /* 0x000e6400000e000f */
[----:B-1----:R-:W-:Y:S02]  /*1280*/  SEL R41, R16, RZ, !P0 ;  /* 0x000000ff10297207 */ /* 0x002fe40004000000 */
[----:B------:R-:W-:-:S03]  /*1290*/  ISETP.NE.AND P0, PT, R12, 0x65, PT ;  /* 0x000000650c00780c */ /* 0x000fc60003f05270 */
[----:B------:R-:W-:Y:S01]  /*12a0*/  IMAD.IADD R41, R42, 0x1, R41 ;  /* 0x000000012a297824 */ /* 0x000fe200078e0229 */
[----:B0-----:R-:W-:-:S04]  /*12b0*/  IADD3 R42, P3, PT, R10, 0x100, RZ ;  /* 0x000001000a2a7810 */ /* 0x001fc80007f7e0ff */
[----:B------:R-:W0:Y:S01]  /*12c0*/  SHFL.DOWN PT, R16, R41, 0x10, R15 ;  /* 0x0a00000029107989 */ /* 0x000e2200000e000f */
[----:B------:R-:W-:-:S04]  /*12d0*/  IMAD.X R43, RZ, RZ, R11, P3 ;  /* 0x000000ffff2b7224 */ /* 0x000fc800018e060b */
[----:B------:R-:W-:Y:S02]  /*12e0*/  VOTE.ALL P0, P0 ;  /* 0x0000000000ff7806 */ /* 0x000fe40000000000 */
[----:B0-----:R-:W-:-:S05]  /*12f0*/  SEL R16, R16, RZ, !P2 ;  /* 0x000000ff10107207 */ /* 0x001fca0005000000 */
[----:B------:R-:W-:-:S07]  /*1300*/  IMAD.IADD R40, R41, 0x1, R16 ;  /* 0x0000000129287824 */ /* 0x000fce00078e0210 */
.L_x_46:
[----:B------:R-:W-:Y:S05]  /*1310*/  @!P0 BRA `(.L_x_10) ;  /* 0x0000000000cc8947 */ /* 0x000fea0003800000 */
[----:B------:R-:W-:-:S07]  /*1320*/  IMAD.MOV.U32 R11, RZ, RZ, 0x1de ;  /* 0x000001deff0b7424 */ /* 0x000fce00078e00ff */
.L_x_16:
[----:B------:R-:W-:-:S05]  /*1330*/  IMAD.WIDE R14, R18, 0x8, R42 ;  /* 0x00000008120e7825 */ /* 0x000fca00078e022a */
[----:B------:R-:W2:Y:S01]  /*1340*/  LD.E.64.STRONG.GPU R12, desc[UR12][R14.64+-0x100] ;  /* 0xffff000c0e0c7980 */ /* 0x000ea2000c10fb00 */
[----:B------:R-:W-:Y:S05]  /*1350*/  YIELD ;  /* 0x0000000000007946 */ /* 0x000fea0003800000 */
[----:B------:R-:W-:Y:S01]  /*1360*/  UMOV UR5, 0xffffffff ;  /* 0xffffffff00057882 */ /* 0x000fe20000000000 */
[----:B------:R-:W-:Y:S02]  /*1370*/  SHF.R.U32.HI R11, RZ, 0x1, R11 ;  /* 0x00000001ff0b7819 */ /* 0x000fe4000001160b */
[----:B--2---:R-:W-:Y:S01]  /*1380*/  ISETP.NE.AND P0, PT, R12, 0x63, PT ;  /* 0x000000630c00780c */ /* 0x004fe20003f05270 */
[----:B------:R-:W-:-:S12]  /*1390*/  BRA.DIV UR5, `(.L_x_11) ;  /* 0x0000003205287947 */ /* 0x000fd8000b800000 */
[----:B------:R-:W-:-:S13]  /*13a0*/  VOTE.ANY P0, !P0 ;  /* 0x0000000000ff7806 */ /* 0x000fda0004000100 */
.L_x_49:
[----:B------:R-:W-:Y:S05]  /*13b0*/  @!P0 BRA `(.L_x_12) ;  /* 0x0000000000248947 */ /* 0x000fea0003800000 */
[----:B------:R-:W-:-:S07]  /*13c0*/  IMAD.MOV.U32 R16, RZ, RZ, R11 ;  /* 0x000000ffff107224 */ /* 0x000fce00078e000b */
.L_x_14:
[----:B------:R-:W-:Y:S05]  /*13d0*/  NANOSLEEP R16 ;  /* 0x000000100000735d */ /* 0x000fea0003800000 */
[----:B------:R-:W2:Y:S01]  /*13e0*/  LD.E.64.STRONG.GPU R12, desc[UR12][R14.64+-0x100] ;  /* 0xffff000c0e0c7980 */ /* 0x000ea2000c10fb00 */
[----:B------:R-:W-:Y:S01]  /*13f0*/  UMOV UR5, 0xffffffff ;  /* 0xffffffff00057882 */ /* 0x000fe20000000000 */
[----:B------:R-:W-:Y:S02]  /*1400*/  SHF.R.U32.HI R16, RZ, 0x1, R16 ;  /* 0x00000001ff107819 */ /* 0x000fe40000011610 */
[----:B--2---:R-:W-:Y:S01]  /*1410*/  ISETP.NE.AND P0, PT, R12, 0x63, PT ;  /* 0x000000630c00780c */ /* 0x004fe20003f05270 */
[----:B------:R-:W-:-:S12]  /*1420*/  BRA.DIV UR5, `(.L_x_13) ;  /* 0x0000003205247947 */ /* 0x000fd8000b800000 */
[----:B------:R-:W-:-:S13]  /*1430*/  VOTE.ANY P0, !P0 ;  /* 0x0000000000ff7806 */ /* 0x000fda0004000100 */
.L_x_52:
[----:B------:R-:W-:Y:S05]  /*1440*/  @P0 BRA `(.L_x_14) ;  /* 0xfffffffc00e00947 */ /* 0x000fea000383ffff */
.L_x_12:
[----:B------:R-:W-:Y:S01]  /*1450*/  UMOV UR5, 0xffffffff ;  /* 0xffffffff00057882 */ /* 0x000fe20000000000 */
[----:B------:R-:W-:Y:S02]  /*1460*/  ISETP.NE.AND P0, PT, R12, 0x65, PT ;  /* 0x000000650c00780c */ /* 0x000fe40003f05270 */
[----:B------:R-:W-:Y:S11]  /*1470*/  BRA.DIV UR5, `(.L_x_15) ;  /* 0x0000003205307947 */ /* 0x000ff6000b800000 */
[----:B------:R-:W-:Y:S01]  /*1480*/  VOTE.ANY R10, PT, !P0 ;  /* 0x00000000000a7806 */ /* 0x000fe200040e0100 */
[----:B------:R-:W-:-:S03]  /*1490*/  VIADD R18, R18, 0xffffffe0 ;  /* 0xffffffe012127836 */ /* 0x000fc60000000000 */
[----:B------:R-:W-:-:S05]  /*14a0*/  LOP3.LUT R10, R10, 0x80000000, R8, 0xec, !PT ;  /* 0x800000000a0a7812 */ /* 0x000fca00078eec08 */
[----:B------:R-:W-:-:S05]  /*14b0*/  VIADD R15, R10, 0xffffffff ;  /* 0xffffffff0a0f7836 */ /* 0x000fca0000000000 */
[----:B------:R-:W-:-:S06]  /*14c0*/  LOP3.LUT R15, R10, R15, RZ, 0xc, !PT ;  /* 0x0000000f0a0f7212 */ /* 0x000fcc00078e0cff */
        /* <DEDUP_REMOVED lines=17> */
[----:B------:R-:W-:-:S03]  /*15e0*/  ISETP.NE.AND P0, PT, R12, 0x65, PT ;  /* 0x000000650c00780c */ /* 0x000fc60003f05270 */
[----:B------:R-:W-:-:S05]  /*15f0*/  IMAD.IADD R41, R13, 0x1, R16 ;  /* 0x000000010d297824 */ /* 0x000fca00078e0210 */
[----:B------:R-:W0:Y:S05]  /*1600*/  SHFL.DOWN PT, R16, R41, 0x10, R15 ;  /* 0x0a00000029107989 */ /* 0x000e2a00000e000f */
[----:B------:R-:W-:Y:S02]  /*1610*/  VOTE.ALL P0, P0 ;  /* 0x0000000000ff7806 */ /* 0x000fe40000000000 */
[----:B0-----:R-:W-:-:S04]  /*1620*/  SEL R16, R16, RZ, !P2 ;  /* 0x000000ff10107207 */ /* 0x001fc80005000000 */
[----:B------:R-:W-:-:S07]  /*1630*/  IADD3 R40, PT, PT, R41, R16, R40 ;  /* 0x0000001029287210 */ /* 0x000fce0007ffe028 */
.L_x_61:
[----:B------:R-:W-:Y:S05]  /*1640*/  @P0 BRA `(.L_x_16) ;  /* 0xfffffffc00380947 */ /* 0x000fea000383ffff */
.L_x_10:
[----:B------:R-:W-:Y:S01]  /*1650*/  ISETP.NE.AND P0, PT, R37, RZ, PT ;  /* 0x000000ff2500720c */ /* 0x000fe20003f05270 */
[----:B------:R-:W0:Y:S01]  /*1660*/  @!P1 S2R R11, SR_CgaCtaId ;  /* 0x00000000000b9919 */ /* 0x000e220000008800 */
[----:B------:R-:W-:Y:S01]  /*1670*/  @!P1 MOV R10, 0x400 ;  /* 0x00000400000a9802 */ /* 0x000fe20000000f00 */
[----:B------:R-:W-:Y:S02]  /*1680*/  @!P1 IMAD.IADD R9, R9, 0x1, R40 ;  /* 0x0000000109099824 */ /* 0x000fe400078e0228 */
[----:B------:R-:W-:Y:S02]  /*1690*/  @!P1 IMAD.MOV.U32 R8, RZ, RZ, 0x65 ;  /* 0x00000065ff089424 */ /* 0x000fe400078e00ff */
[----:B------:R-:W-:-:S03]  /*16a0*/  IMAD.MOV.U32 R38, RZ, RZ, R17 ;  /* 0x000000ffff267224 */ /* 0x000fc600078e0011 */
[----:B------:R1:W-:Y:S03]  /*16b0*/  @!P1 ST.E.64.STRONG.GPU desc[UR12][R44.64+0x100], R8 ;  /* 0x000100082c009985 */ /* 0x0003e6000c10fb0c */
[----:B------:R-:W-:Y:S01]  /*16c0*/  @!P0 MOV R12, 0x400 ;  /* 0x00000400000c8802 */ /* 0x000fe20000000f00 */
[----:B------:R-:W2:Y:S01]  /*16d0*/  @!P0 S2R R13, SR_CgaCtaId ;  /* 0x00000000000d8919 */ /* 0x000ea20000008800 */
[----:B------:R-:W-:Y:S01]  /*16e0*/  @!P0 IMAD.MOV.U32 R38, RZ, RZ, R40 ;  /* 0x000000ffff268224 */ /* 0x000fe200078e0028 */
[----:B0-----:R-:W-:-:S05]  /*16f0*/  @!P1 LEA R10, R11, R10, 0x18 ;  /* 0x0000000a0b0a9211 */ /* 0x001fca00078ec0ff */
[----:B------:R1:W-:Y:S04]  /*1700*/  @!P1 STS [R10+0x8], R9 ;  /* 0x000008090a009388 */ /* 0x0003e80000000800 */
[----:B------:R1:W-:Y:S01]  /*1710*/  @!P1 STS [R10+0x4], R40 ;  /* 0x000004280a009388 */ /* 0x0003e20000000800 */
[----:B--2---:R-:W-:-:S05]  /*1720*/  @!P0 LEA R13, R13, R12, 0x18 ;  /* 0x0000000c0d0d8211 */ /* 0x004fca00078ec0ff */
[----:B------:R1:W-:Y:S02]  /*1730*/  @!P0 STS [R13+0x54], R40 ;  /* 0x000054280d008388 */ /* 0x0003e40000000800 */
.L_x_4:
[----:B------:R-:W-:Y:S05]  /*1740*/  WARPSYNC.ALL ;  /* 0x0000000000007948 */ /* 0x000fea0003800000 */
[----:B------:R-:W0:Y:S08]  /*1750*/  S2UR UR7, SR_CgaCtaId ;  /* 0x00000000000779c3 */ /* 0x000e300000008800 */
[----:B------:R-:W-:Y:S01]  /*1760*/  BAR.SYNC.DEFER_BLOCKING 0x0 ;  /* 0x0000000000007b1d */ /* 0x000fe20000010000 */
[----:B------:R-:W-:-:S05]  /*1770*/  ISETP.NE.AND P0, PT, R35, RZ, PT ;  /* 0x000000ff2300720c */ /* 0x000fca0003f05270 */
[----:B------:R-:W-:Y:S02]  /*1780*/  UMOV UR5, 0x400 ;  /* 0x0000040000057882 */ /* 0x000fe40000000000 */
[----:B0-----:R-:W-:-:S09]  /*1790*/  ULEA UR5, UR7, UR5, 0x18 ;  /* 0x0000000507057291 */ /* 0x001fd2000f8ec0ff */
[----:B-1----:R-:W0:Y:S02]  /*17a0*/  LDS R8, [UR5+0x54] ;  /* 0x00005405ff087984 */ /* 0x002e240008000800 */
[----:B0-----:R-:W-:-:S05]  /*17b0*/  SEL R9, R8, RZ, P0 ;  /* 0x000000ff08097207 */ /* 0x001fca0000000000 */
[----:B------:R-:W-:-:S07]  /*17c0*/  IMAD.IADD R38, R9, 0x1, R38 ;  /* 0x0000000109267824 */ /* 0x000fce00078e0226 */
.L_x_3:
[----:B------:R-:W-:Y:S05]  /*17d0*/  BSYNC.RECONVERGENT B0 ;  /* 0x0000000000007941 */ /* 0x000fea0003800200 */
.L_x_1:
[----:B------:R-:W-:Y:S01]  /*17e0*/  IMAD.IADD R32, R32, 0x1, R38 ;  /* 0x0000000120207824 */ /* 0x000fe200078e0226 */
[----:B------:R-:W-:Y:S03]  /*17f0*/  BAR.SYNC.DEFER_BLOCKING 0x0 ;  /* 0x0000000000007b1d */ /* 0x000fe60000010000 */
[----:B------:R-:W-:-:S03]  /*1800*/  IMAD.IADD R29, R29, 0x1, R32 ;  /* 0x000000011d1d7824 */ /* 0x000fc600078e0220 */
[----:B------:R-:W1:Y:S01]  /*1810*/  LDCU.64 UR8, c[0x0][0x388] ;  /* 0x00007100ff0877ac */ /* 0x000e620008000a00 */
[----:B------:R-:W-:-:S04]  /*1820*/  IMAD.IADD R28, R28, 0x1, R29 ;  /* 0x000000011c1c7824 */ /* 0x000fc800078e021d */
[----:B------:R-:W-:-:S04]  /*1830*/  IMAD.IADD R27, R27, 0x1, R28 ;  /* 0x000000011b1b7824 */ /* 0x000fc800078e021c */
[----:B------:R-:W-:-:S04]  /*1840*/  IMAD.IADD R26, R26, 0x1, R27 ;  /* 0x000000011a1a7824 */ /* 0x000fc800078e021b */
[----:B------:R-:W-:-:S04]  /*1850*/  IMAD.IADD R25, R25, 0x1, R26 ;  /* 0x0000000119197824 */ /* 0x000fc800078e021a */
[----:B------:R-:W-:Y:S01]  /*1860*/  IMAD.IADD R24, R24, 0x1, R25 ;  /* 0x0000000118187824 */ /* 0x000fe200078e0219 */
[----:B------:R-:W-:Y:S03]  /*1870*/  STS [R33], R38 ;  /* 0x0000002621007388 */ /* 0x000fe60000000800 */
[----:B------:R-:W-:Y:S01]  /*1880*/  IMAD.IADD R23, R23, 0x1, R24 ;  /* 0x0000000117177824 */ /* 0x000fe200078e0218 */
[----:B------:R-:W-:Y:S03]  /*1890*/  STS [R33+0x4], R32 ;  /* 0x0000042021007388 */ /* 0x000fe60000000800 */
        /* <DEDUP_REMOVED lines=19> */
[----:B------:R-:W-:Y:S04]  /*19d0*/  STS [R33+0x2c], R20 ;  /* 0x00002c1421007388 */ /* 0x000fe80000000800 */
[----:B------:R-:W-:Y:S04]  /*19e0*/  STS [R33+0x30], R7 ;  /* 0x0000300721007388 */ /* 0x000fe80000000800 */
[----:B------:R-:W-:Y:S04]  /*19f0*/  STS [R33+0x34], R6 ;  /* 0x0000340621007388 */ /* 0x000fe80000000800 */
[----:B------:R-:W-:Y:S04]  /*1a00*/  STS [R33+0x38], R5 ;  /* 0x0000380521007388 */ /* 0x000fe80000000800 */
[----:B------:R-:W-:Y:S04]  /*1a10*/  STS [R33+0x3c], R4 ;  /* 0x00003c0421007388 */ /* 0x000fe80000000800 */
[----:B------:R-:W-:Y:S04]  /*1a20*/  STS [R33+0x40], R3 ;  /* 0x0000400321007388 */ /* 0x000fe80000000800 */
[----:B------:R1:W-:Y:S04]  /*1a30*/  STS [R33+0x44], R2 ;  /* 0x0000440221007388 */ /* 0x0003e80000000800 */
[----:B------:R-:W-:Y:S01]  /*1a40*/  STS [R33+0x48], R0 ;  /* 0x0000480021007388 */ /* 0x000fe20000000800 */
[----:B------:R-:W-:-:S03]  /*1a50*/  NOP ;  /* 0x0000000000007918 */ /* 0x000fc60000000000 */
[----:B0-----:R-:W0:Y:S01]  /*1a60*/  LDS R9, [R34] ;  /* 0x0000000022097984 */ /* 0x001e220000000800 */
[----:B-1----:R-:W-:-:S03]  /*1a70*/  IADD3 R2, P0, PT, R31, UR8, RZ ;  /* 0x000000081f027c10 */ /* 0x002fc6000ff1e0ff */
[----:B------:R-:W1:Y:S01]  /*1a80*/  LDS R7, [R34+0x80] ;  /* 0x0000800022077984 */ /* 0x000e620000000800 */
[----:B------:R-:W-:-:S03]  /*1a90*/  IADD3.X R3, PT, PT, R30, UR9, RZ, P0, !PT ;  /* 0x000000091e037c10 */ /* 0x000fc600087fe4ff */
[----:B------:R-:W2:Y:S04]  /*1aa0*/  LDS R11, [R34+0x100] ;  /* 0x00010000220b7984 */ /* 0x000ea80000000800 */
[----:B------:R-:W3:Y:S04]  /*1ab0*/  LDS R13, [R34+0x180] ;  /* 0x00018000220d7984 */ /* 0x000ee80000000800 */
[----:B------:R-:W4:Y:S04]  /*1ac0*/  LDS R5, [R34+0x200] ;  /* 0x0002000022057984 */ /* 0x000f280000000800 */
[----:B------:R-:W5:Y:S04]  /*1ad0*/  LDS R15, [R34+0x280] ;  /* 0x00028000220f7984 */ /* 0x000f680000000800 */
        /* <DEDUP_REMOVED lines=13> */
[----:B0-----:R-:W-:Y:S04]  /*1bb0*/  STG.E desc[UR12][R2.64], R9 ;  /* 0x0000000902007986 */ /* 0x001fe8000c10190c */
[----:B-1----:R-:W-:Y:S04]  /*1bc0*/  STG.E desc[UR12][R2.64+0x80], R7 ;  /* 0x0000800702007986 */ /* 0x002fe8000c10190c */
[----:B--2---:R-:W-:Y:S04]  /*1bd0*/  STG.E desc[UR12][R2.64+0x100], R11 ;  /* 0x0001000b02007986 */ /* 0x004fe8000c10190c */
[----:B---3--:R-:W-:Y:S04]  /*1be0*/  STG.E desc[UR12][R2.64+0x180], R13 ;  /* 0x0001800d02007986 */ /* 0x008fe8000c10190c */
[----:B----4-:R-:W-:Y:S04]  /*1bf0*/  STG.E desc[UR12][R2.64+0x200], R5 ;  /* 0x0002000502007986 */ /* 0x010fe8000c10190c */
[----:B-----5:R-:W-:Y:S04]  /*1c00*/  STG.E desc[UR12][R2.64+0x280], R15 ;  /* 0x0002800f02007986 */ /* 0x020fe8000c10190c */
[----:B------:R-:W-:Y:S04]  /*1c10*/  STG.E desc[UR12][R2.64+0x300], R17 ;  /* 0x0003001102007986 */ /* 0x000fe8000c10190c */
        /* <DEDUP_REMOVED lines=11> */
[----:B------:R-:W-:Y:S01]  /*1cd0*/  STG.E desc[UR12][R2.64+0x900], R43 ;  /* 0x0009002b02007986 */ /* 0x000fe2000c10190c */
[----:B------:R-:W-:Y:S05]  /*1ce0*/  EXIT ;  /* 0x000000000000794d */ /* 0x000fea0003800000 */
.L_x_0:
[----:B------:R-:W-:-:S04]  /*1cf0*/  ISETP.NE.U32.AND P0, PT, RZ, UR7, PT ;  /* 0x00000007ff007c0c */ /* 0x000fc8000bf05070 */
[----:B------:R-:W-:-:S13]  /*1d00*/  ISETP.NE.AND.EX P0, PT, RZ, UR4, PT, P0 ;  /* 0x00000004ff007c0c */ /* 0x000fda000bf05300 */
[----:B------:R-:W-:Y:S05]  /*1d10*/  @!P0 EXIT ;  /* 0x000000000000894d */ /* 0x000fea0003800000 */
[----:B------:R-:W0:Y:S02]  /*1d20*/  LDCU.64 UR4, c[0x0][0x380] ;  /* 0x00007000ff0477ac */ /* 0x000e240008000a00 */
[----:B0-----:R-:W-:-:S06]  /*1d30*/  UIMAD.WIDE UR4, UR6, 0x7b80, UR4 ;  /* 0x00007b80060478a5 */ /* 0x001fcc000f8e0204 */
[----:B------:R-:W-:Y:S02]  /*1d40*/  IMAD.U32 R2, RZ, RZ, UR4 ;  /* 0x00000004ff027e24 */ /* 0x000fe4000f8e00ff */
[----:B------:R-:W-:-:S05]  /*1d50*/  IMAD.U32 R3, RZ, RZ, UR5 ;  /* 0x00000005ff037e24 */ /* 0x000fca000f8e00ff */
[----:B------:R0:W2:Y:S01]  /*1d60*/  LD.E.STRONG.SM R5, desc[UR12][R2.64] ;  /* 0x0000000c02057980 */ /* 0x0000a2000c10b900 */
[----:B------:R-:W3:Y:S02]  /*1d70*/  S2R R31, SR_TID.X ;  /* 0x00000000001f7919 */ /* 0x000ee40000002100 */
[C---:B---3--:R-:W-:Y:S02]  /*1d80*/  LOP3.LUT R0, R31.reuse, 0x1f, RZ, 0xc0, !PT ;  /* 0x0000001f1f007812 */ /* 0x048fe400078ec0ff */
[----:B------:R-:W-:-:S05]  /*1d90*/  LOP3.LUT R7, R31, 0x3e0, RZ, 0xc0, !PT ;  /* 0x000003e01f077812 */ /* 0x000fca00078ec0ff */
[----:B------:R-:W-:-:S04]  /*1da0*/  IMAD R33, R7, 0x13, R0 ;  /* 0x0000001307217824 */ /* 0x000fc800078e0200 */
[C---:B------:R-:W-:Y:S01]  /*1db0*/  VIADD R0, R33.reuse, 0x20 ;  /* 0x0000002021007836 */ /* 0x040fe20000000000 */
[C---:B------:R-:W-:Y:S01]  /*1dc0*/  ISETP.GE.U32.AND P1, PT, R33.reuse, UR7, PT ;  /* 0x0000000721007c0c */ /* 0x040fe2000bf26070 */
[C---:B------:R-:W-:Y:S01]  /*1dd0*/  VIADD R4, R33.reuse, 0x40 ;  /* 0x0000004021047836 */ /* 0x040fe20000000000 */
[C---:B0-----:R-:W-:Y:S01]  /*1de0*/  LEA R2, P0, R33.reuse, UR4, 0x2 ;  /* 0x0000000421027c11 */ /* 0x041fe2000f8010ff */
[C---:B------:R-:W-:Y:S01]  /*1df0*/  VIADD R3, R33.reuse, 0xa0 ;  /* 0x000000a021037836 */ /* 0x040fe20000000000 */
[----:B------:R-:W-:Y:S01]  /*1e00*/  ISETP.GE.U32.AND P2, PT, R0, UR7, PT ;  /* 0x0000000700007c0c */ /* 0x000fe2000bf46070 */
[C---:B------:R-:W-:Y:S01]  /*1e10*/  VIADD R0, R33.reuse, 0x80 ;  /* 0x0000008021007836 */ /* 0x040fe20000000000 */
[----:B------:R-:W-:Y:S01]  /*1e20*/  ISETP.GE.U32.AND P3, PT, R4, UR7, PT ;  /* 0x0000000704007c0c */ /* 0x000fe2000bf66070 */
[----:B------:R-:W-:Y:S01]  /*1e30*/  VIADD R6, R33, 0x60 ;  /* 0x0000006021067836 */ /* 0x000fe20000000000 */
[----:B------:R-:W-:Y:S01]  /*1e40*/  ISETP.GE.U32.AND P6, PT, R3, UR7, PT ;  /* 0x0000000703007c0c */ /* 0x000fe2000bfc6070 */
[----:B------:R-:W-:Y:S01]  /*1e50*/  IMAD.X R3, RZ, RZ, UR5, P0 ;  /* 0x00000005ff037e24 */ /* 0x000fe200080e06ff */
[----:B------:R-:W-:Y:S01]  /*1e60*/  ISETP.GE.U32.AND P5, PT, R0, UR7, PT ;  /* 0x0000000700007c0c */ /* 0x000fe2000bfa6070 */
[C---:B------:R-:W-:Y:S01]  /*1e70*/  VIADD R0, R33.reuse, 0xc0 ;  /* 0x000000c021007836 */ /* 0x040fe20000000000 */
[----:B------:R-:W-:Y:S01]  /*1e80*/  ISETP.GE.U32.AND P4, PT, R6, UR7, PT ;  /* 0x0000000706007c0c */ /* 0x000fe2000bf86070 */
[----:B------:R-:W-:-:S03]  /*1e90*/  VIADD R4, R33, 0x140 ;  /* 0x0000014021047836 */ /* 0x000fc60000000000 */
[----:B------:R-:W-:Y:S01]  /*1ea0*/  ISETP.GE.U32.AND P0, PT, R0, UR7, PT ;  /* 0x0000000700007c0c */ /* 0x000fe2000bf06070 */
[C---:B------:R-:W-:Y:S02]  /*1eb0*/  VIADD R0, R33.reuse, 0xe0 ;  /* 0x000000e021007836 */ /* 0x040fe40000000000 */
[C---:B------:R-:W-:Y:S02]  /*1ec0*/  VIADD R37, R33.reuse, 0x100 ;  /* 0x0000010021257836 */ /* 0x040fe40000000000 */
[C---:B------:R-:W-:Y:S02]  /*1ed0*/  VIADD R36, R33.reuse, 0x120 ;  /* 0x0000012021247836 */ /* 0x040fe40000000000 */
[C---:B------:R-:W-:Y:S02]  /*1ee0*/  VIADD R35, R33.reuse, 0x1c0 ;  /* 0x000001c021237836 */ /* 0x040fe40000000000 */
[----:B------:R-:W-:Y:S02]  /*1ef0*/  VIADD R34, R33, 0x220 ;  /* 0x0000022021227836 */ /* 0x000fe40000000000 */
[----:B--2---:R-:W-:-:S02]  /*1f00*/  IMAD.MOV.U32 R7, RZ, RZ, R5 ;  /* 0x000000ffff077224 */ /* 0x004fc400078e0005 */
[----:B------:R-:W2:Y:S01]  /*1f10*/  @!P1 LD.E.STRONG.SM R5, desc[UR12][R2.64] ;  /* 0x0000000c02059980 */ /* 0x000ea2000c10b900 */
[----:B------:R-:W-:Y:S01]  /*1f20*/  ISETP.GE.U32.AND P1, PT, R0, UR7, PT ;  /* 0x0000000700007c0c */ /* 0x000fe2000bf26070 */
[--C-:B------:R-:W-:Y:S02]  /*1f30*/  IMAD.MOV.U32 R9, RZ, RZ, R7.reuse ;  /* 0x000000ffff097224 */ /* 0x100fe400078e0007 */
[--C-:B------:R-:W-:Y:S02]  /*1f40*/  IMAD.MOV.U32 R11, RZ, RZ, R7.reuse ;  /* 0x000000ffff0b7224 */ /* 0x100fe400078e0007 */
[--C-:B------:R-:W-:Y:S02]  /*1f50*/  IMAD.MOV.U32 R15, RZ, RZ, R7.reuse ;  /* 0x000000ffff0f7224 */ /* 0x100fe400078e0007 */
[--C-:B------:R-:W-:Y:S01]  /*1f60*/  IMAD.MOV.U32 R17, RZ, RZ, R7.reuse ;  /* 0x000000ffff117224 */ /* 0x100fe200078e0007 */
[----:B------:R-:W3:Y:S01]  /*1f70*/  @!P2 LD.E.STRONG.SM R9, desc[UR12][R2.64+0x80] ;  /* 0x0000800c0209a980 */ /* 0x000ee2000c10b900 */
[----:B------:R-:W-:Y:S01]  /*1f80*/  VIADD R0, R33, 0x160 ;  /* 0x0000016021007836 */ /* 0x000fe20000000000 */
[----:B------:R-:W-:Y:S01]  /*1f90*/  ISETP.GE.U32.AND P2, PT, R4, UR7, PT ;  /* 0x0000000704007c0c */ /* 0x000fe2000bf46070 */
[--C-:B------:R-:W-:Y:S01]  /*1fa0*/  IMAD.MOV.U32 R13, RZ, RZ, R7.reuse ;  /* 0x000000ffff0d7224 */ /* 0x100fe200078e0007 */
[----:B------:R-:W4:Y:S01]  /*1fb0*/  @!P3 LD.E.STRONG.SM R11, desc[UR12][R2.64+0x100] ;  /* 0x0001000c020bb980 */ /* 0x000f22000c10b900 */
[----:B------:R-:W-:Y:S01]  /*1fc0*/  IMAD.MOV.U32 R19, RZ, RZ, R7 ;  /* 0x000000ffff137224 */ /* 0x000fe200078e0007 */
[----:B------:R-:W-:-:S02]  /*1fd0*/  ISETP.GE.U32.AND P3, PT, R0, UR7, PT ;  /* 0x0000000700007c0c */ /* 0x000fc4000bf66070 */
[----:B------:R-:W4:Y:S01]  /*1fe0*/  @!P5 LD.E.STRONG.SM R15, desc[UR12][R2.64+0x200] ;  /* 0x0002000c020fd980 */ /* 0x000f22000c10b900 */
[----:B------:R-:W-:-:S03]  /*1ff0*/  ISETP.GE.U32.AND P5, PT, R37, UR7, PT ;  /* 0x0000000725007c0c */ /* 0x000fc6000bfa6070 */
[----:B------:R-:W4:Y:S01]  /*2000*/  @!P6 LD.E.STRONG.SM R17, desc[UR12][R2.64+0x280] ;  /* 0x0002800c0211e980 */ /* 0x000f22000c10b900 */
[----:B------:R-:W-:Y:S01]  /*2010*/  ISETP.GE.U32.AND P6, PT, R36, UR7, PT ;  /* 0x0000000724007c0c */ /* 0x000fe2000bfc6070 */
[C---:B------:R-:W-:Y:S02]  /*2020*/  VIADD R4, R33.reuse, 0x180 ;  /* 0x0000018021047836 */ /* 0x040fe40000000000 */
[----:B------:R-:W-:Y:S01]  /*2030*/  VIADD R0, R33, 0x1a0 ;  /* 0x000001a021007836 */ /* 0x000fe20000000000 */
[----:B------:R-:W4:Y:S01]  /*2040*/  @!P4 LD.E.STRONG.SM R13, desc[UR12][R2.64+0x180] ;  /* 0x0001800c020dc980 */ /* 0x000f22000c10b900 */
[--C-:B------:R-:W-:Y:S01]  /*2050*/  IMAD.MOV.U32 R21, RZ, RZ, R7.reuse ;  /* 0x000000ffff157224 */ /* 0x100fe200078e0007 */
[----:B------:R-:W-:Y:S01]  /*2060*/  ISETP.GE.U32.AND P4, PT, R4, UR7, PT ;  /* 0x0000000704007c0c */ /* 0x000fe2000bf86070 */
[--C-:B------:R-:W-:Y:S01]  /*2070*/  IMAD.MOV.U32 R23, RZ, RZ, R7.reuse ;  /* 0x000000ffff177224 */ /* 0x100fe200078e0007 */
[----:B------:R-:W4:Y:S01]  /*2080*/  @!P0 LD.E.STRONG.SM R19, desc[UR12][R2.64+0x300] ;  /* 0x0003000c02138980 */ /* 0x000f22000c10b900 */
[----:B------:R-:W-:Y:S01]  /*2090*/  ISETP.GE.U32.AND P0, PT, R0, UR7, PT ;  /* 0x0000000700007c0c */ /* 0x000fe2000bf06070 */
[----:B------:R-:W-:-:S02]  /*20a0*/  IMAD.MOV.U32 R25, RZ, RZ, R7 ;  /* 0x000000ffff197224 */ /* 0x000fc400078e0007 */
[--C-:B------:R-:W-:Y:S01]  /*20b0*/  IMAD.MOV.U32 R27, RZ, RZ, R7.reuse ;  /* 0x000000ffff1b7224 */ /* 0x100fe200078e0007 */
[----:B------:R-:W4:Y:S01]  /*20c0*/  @!P1 LD.E.STRONG.SM R21, desc[UR12][R2.64+0x380] ;  /* 0x0003800c02159980 */ /* 0x000f22000c10b900 */
[----:B------:R-:W-:Y:S02]  /*20d0*/  IMAD.MOV.U32 R29, RZ, RZ, R7 ;  /* 0x000000ffff1d7224 */ /* 0x000fe400078e0007 */
[C---:B------:R-:W-:Y:S01]  /*20e0*/  VIADD R4, R33.reuse, 0x1e0 ;  /* 0x000001e021047836 */ /* 0x040fe20000000000 */
[----:B------:R-:W4:Y:S01]  /*20f0*/  @!P5 LD.E.STRONG.SM R23, desc[UR12][R2.64+0x400] ;  /* 0x0004000c0217d980 */ /* 0x000f22000c10b900 */
[C---:B------:R-:W-:Y:S02]  /*2100*/  VIADD R0, R33.reuse, 0x200 ;  /* 0x0000020021007836 */ /* 0x040fe40000000000 */
[----:B------:R-:W-:Y:S01]  /*2110*/  VIADD R33, R33, 0x240 ;  /* 0x0000024021217836 */ /* 0x000fe20000000000 */
[----:B------:R-:W4:Y:S01]  /*2120*/  @!P6 LD.E.STRONG.SM R25, desc[UR12][R2.64+0x480] ;  /* 0x0004800c0219e980 */ /* 0x000f22000c10b900 */
[----:B------:R-:W-:-:S02]  /*2130*/  ISETP.GE.U32.AND P1, PT, R4, UR7, PT ;  /* 0x0000000704007c0c */ /* 0x000fc4000bf26070 */
[----:B------:R-:W-:Y:S01]  /*2140*/  ISETP.GE.U32.AND P5, PT, R0, UR7, PT ;  /* 0x0000000700007c0c */ /* 0x000fe2000bfa6070 */
[----:B------:R-:W4:Y:S01]  /*2150*/  @!P2 LD.E.STRONG.SM R27, desc[UR12][R2.64+0x500] ;  /* 0x0005000c021ba980 */ /* 0x000f22000c10b900 */
[----:B------:R-:W-:Y:S02]  /*2160*/  ISETP.GE.U32.AND P6, PT, R35, UR7, PT ;  /* 0x0000000723007c0c */ /* 0x000fe4000bfc6070 */
[----:B------:R-:W-:Y:S01]  /*2170*/  ISETP.GE.U32.AND P2, PT, R34, UR7, PT ;  /* 0x0000000722007c0c */ /* 0x000fe2000bf46070 */
[----:B------:R-:W4:Y:S01]  /*2180*/  @!P3 LD.E.STRONG.SM R29, desc[UR12][R2.64+0x580] ;  /* 0x0005800c021db980 */ /* 0x000f22000c10b900 */
[----:B------:R-:W-:Y:S01]  /*2190*/  ISETP.GE.U32.AND P3, PT, R33, UR7, PT ;  /* 0x0000000721007c0c */ /* 0x000fe2000bf66070 */
[--C-:B------:R-:W-:Y:S02]  /*21a0*/  IMAD.MOV.U32 R41, RZ, RZ, R7.reuse ;  /* 0x000000ffff297224 */ /* 0x100fe400078e0007 */
[--C-:B------:R-:W-:Y:S02]  /*21b0*/  IMAD.MOV.U32 R43, RZ, RZ, R7.reuse ;  /* 0x000000ffff2b7224 */ /* 0x100fe400078e0007 */
[----:B------:R-:W-:-:S02]  /*21c0*/  IMAD.MOV.U32 R45, RZ, RZ, R7 ;  /* 0x000000ffff2d7224 */ /* 0x000fc400078e0007 */
[--C-:B------:R-:W-:Y:S01]  /*21d0*/  IMAD.MOV.U32 R0, RZ, RZ, R7.reuse ;  /* 0x000000ffff007224 */ /* 0x100fe200078e0007 */
[----:B------:R-:W4:Y:S01]  /*21e0*/  @!P4 LD.E.STRONG.SM R41, desc[UR12][R2.64+0x600] ;  /* 0x0006000c0229c980 */ /* 0x000f22000c10b900 */
[--C-:B------:R-:W-:Y:S02]  /*21f0*/  IMAD.MOV.U32 R4, RZ, RZ, R7.reuse ;  /* 0x000000ffff047224 */ /* 0x100fe400078e0007 */
[----:B------:R-:W-:Y:S01]  /*2200*/  IMAD.MOV.U32 R6, RZ, RZ, R7 ;  /* 0x000000ffff067224 */ /* 0x000fe200078e0007 */
[----:B------:R-:W4:Y:S04]  /*2210*/  @!P0 LD.E.STRONG.SM R43, desc[UR12][R2.64+0x680] ;  /* 0x0006800c022b8980 */ /* 0x000f28000c10b900 */
[----:B------:R-:W4:Y:S04]  /*2220*/  @!P6 LD.E.STRONG.SM R45, desc[UR12][R2.64+0x700] ;  /* 0x0007000c022de980 */ /* 0x000f28000c10b900 */
[----:B------:R-:W4:Y:S04]  /*2230*/  @!P1 LD.E.STRONG.SM R0, desc[UR12][R2.64+0x780] ;  /* 0x0007800c02009980 */ /* 0x000f28000c10b900 */
[----:B------:R-:W4:Y:S04]  /*2240*/  @!P5 LD.E.STRONG.SM R4, desc[UR12][R2.64+0x800] ;  /* 0x0008000c0204d980 */ /* 0x000f28000c10b900 */
[----:B------:R-:W4:Y:S04]  /*2250*/  @!P2 LD.E.STRONG.SM R6, desc[UR12][R2.64+0x880] ;  /* 0x0008800c0206a980 */ /* 0x000f28000c10b900 */
[----:B------:R-:W4:Y:S01]  /*2260*/  @!P3 LD.E.STRONG.SM R7, desc[UR12][R2.64+0x900] ;  /* 0x0009000c0207b980 */ /* 0x000f22000c10b900 */
[----:B------:R-:W0:Y:S01]  /*2270*/  S2R R39, SR_LANEID ;  /* 0x0000000000277919 */ /* 0x000e220000000000 */
[----:B------:R-:W1:Y:S01]  /*2280*/  S2UR UR5, SR_CgaCtaId ;  /* 0x00000000000579c3 */ /* 0x000e620000008800 */
[----:B------:R-:W-:Y:S01]  /*2290*/  SHF.R.U32.HI R40, RZ, 0x5, R31 ;  /* 0x00000005ff287819 */ /* 0x000fe2000001161f */
[----:B------:R-:W-:-:S02]  /*22a0*/  UMOV UR4, 0x400 ;  /* 0x0000040000047882 */ /* 0x000fc40000000000 */
[----:B-1----:R-:W-:Y:S02]  /*22b0*/  ULEA UR4, UR5, UR4, 0x18 ;  /* 0x0000000405047291 */ /* 0x002fe4000f8ec0ff */
[----:B0-----:R-:W-:-:S05]  /*22c0*/  IMAD R30, R40, 0x260, R39 ;  /* 0x00000260281e7824 */ /* 0x001fca00078e0227 */
[----:B------:R-:W-:-:S05]  /*22d0*/  LEA R30, R30, UR4, 0x2 ;  /* 0x000000041e1e7c11 */ /* 0x000fca000f8e10ff */
[----:B------:R-:W-:Y:S01]  /*22e0*/  IMAD R8, R39, 0x48, R30 ;  /* 0x0000004827087824 */ /* 0x000fe200078e021e */
[----:B------:R-:W-:Y:S01]  /*22f0*/  UISETP.NE.AND UP0, UPT, UR6, URZ, UPT ;  /* 0x000000ff0600728c */ /* 0x000fe2000bf05270 */
        /* <DEDUP_REMOVED lines=41> */
[----:B0-----:R-:W-:Y:S02]  /*2590*/  IADD3 R8, PT, PT, R28, R29, R32 ;  /* 0x0000001d1c087210 */ /* 0x001fe40007ffe020 */
[----:B------:R-:W-:Y:S02]  /*25a0*/  ISETP.NE.AND P1, PT, R39, 0x1f, PT ;  /* 0x0000001f2700780c */ /* 0x000fe40003f25270 */
[----:B------:R-:W-:Y:S02]  /*25b0*/  IADD3 R8, PT, PT, R26, R27, R8 ;  /* 0x0000001b1a087210 */ /* 0x000fe40007ffe008 */
[----:B------:R-:W-:Y:S02]  /*25c0*/  ISETP.NE.AND P2, PT, R40, 0xc, PT ;  /* 0x0000000c2800780c */ /* 0x000fe40003f45270 */
        /* <DEDUP_REMOVED lines=30> */
[----:B------:R-:W-:-:S03]  /*27b0*/  IMAD.IADD R11, R11, 0x1, R10 ;  /* 0x000000010b0b7824 */ /* 0x000fc600078e020a */
        /* <DEDUP_REMOVED lines=16> */
[----:B------:R-:W-:-:S04]  /*28c0*/  ISETP.NE.AND P0, PT, R40, 0x8, PT ;  /* 0x000000082800780c */ /* 0x000fc80003f05270 */
[----:B------:R-:W-:Y:S02]  /*28d0*/  SEL R8, R15, R8, !P0 ;  /* 0x000000080f087207 */ /* 0x000fe40004000000 */
[----:B------:R-:W-:Y:S02]  /*28e0*/  ISETP.NE.AND P0, PT, R40, 0xa, PT ;  /* 0x0000000a2800780c */ /* 0x000fe40003f05270 */
[----:B------:R-:W-:Y:S02]  /*28f0*/  SEL R8, R16, R8, !P1 ;  /* 0x0000000810087207 */ /* 0x000fe40004800000 */
[----:B------:R-:W-:Y:S02]  /*2900*/  ISETP.NE.AND P1, PT, R40, 0xb, PT ;  /* 0x0000000b2800780c */ /* 0x000fe40003f25270 */
[----:B------:R-:W-:Y:S02]  /*2910*/  SEL R8, R17, R8, !P0 ;  /* 0x0000000811087207 */ /* 0x000fe40004000000 */
[----:B------:R-:W-:-:S02]  /*2920*/  ISETP.GE.U32.AND P0, PT, R31, 0x20, PT ;  /* 0x000000201f00780c */ /* 0x000fc40003f06070 */
[----:B------:R-:W-:Y:S01]  /*2930*/  SEL R8, R18, R8, !P1 ;  /* 0x0000000812087207 */ /* 0x000fe20004800000 */
[----:B------:R-:W-:Y:S01]  /*2940*/  @!P2 IMAD.IADD R8, R19, 0x1, R18 ;  /* 0x000000011308a824 */ /* 0x000fe200078e0212 */
[----:B------:R-:W-:-:S04]  /*2950*/  ISETP.NE.AND P1, PT, R39, RZ, PT ;  /* 0x000000ff2700720c */ /* 0x000fc80003f25270 */
[----:B------:R-:W-:Y:S02]  /*2960*/  SEL R41, R41, RZ, P1 ;  /* 0x000000ff29297207 */ /* 0x000fe40000800000 */
[----:B------:R-:W-:-:S04]  /*2970*/  SEL R9, R8, RZ, P0 ;  /* 0x000000ff08097207 */ /* 0x000fc80000000000 */
[----:B-----5:R-:W-:Y:S01]  /*2980*/  IADD3 R9, PT, PT, R9, R41, R38 ;  /* 0x0000002909097210 */ /* 0x020fe20007ffe026 */
[----:B------:R-:W-:Y:S06]  /*2990*/  BRA `(.L_x_18) ;  /* 0x0000000c005c7947 */ /* 0x000fec0003800000 */
.L_x_17:
[----:B0-----:R-:W-:Y:S02]  /*29a0*/  IADD3 R8, PT, PT, R28, R29, R32 ;  /* 0x0000001d1c087210 */ /* 0x001fe40007ffe020 */
[C---:B------:R-:W-:Y:S02]  /*29b0*/  ISETP.NE.AND P1, PT, R39.reuse, 0x1f, PT ;  /* 0x0000001f2700780c */ /* 0x040fe40003f25270 */
[----:B------:R-:W-:Y:S02]  /*29c0*/  IADD3 R8, PT, PT, R26, R27, R8 ;  /* 0x0000001b1a087210 */ /* 0x000fe40007ffe008 */
        /* <DEDUP_REMOVED lines=37> */
[----:B------:R-:W-:Y:S01]  /*2c20*/  IMAD.IADD R14, R14, 0x1, R13 ;  /* 0x000000010e0e7824 */ /* 0x000fe200078e020d */
[----:B------:R-:W0:Y:S02]  /*2c30*/  LDS R11, [UR4+0x40] ;  /* 0x00004004ff0b7984 */ /* 0x000e240008000800 */
        /* <DEDUP_REMOVED lines=14> */
[----:B------:R-:W-:-:S04]  /*2d20*/  ISETP.NE.AND P0, PT, R40, 0xa, PT ;  /* 0x0000000a2800780c */ /* 0x000fc80003f05270 */
[----:B------:R-:W-:Y:S01]  /*2d30*/  SEL R8, R17, R8, !P0 ;  /* 0x0000000811087207 */ /* 0x000fe20004000000 */
[----:B------:R-:W-:Y:S01]  /*2d40*/  IMAD.IADD R17, R41, 0x1, -R38 ;  /* 0x0000000129117824 */ /* 0x000fe200078e0a26 */
[----:B------:R-:W-:-:S04]  /*2d50*/  ISETP.NE.AND P0, PT, R40, 0xb, PT ;  /* 0x0000000b2800780c */ /* 0x000fc80003f05270 */
[----:B------:R-:W-:Y:S02]  /*2d60*/  SEL R8, R18, R8, !P0 ;  /* 0x0000000812087207 */ /* 0x000fe40004000000 */
[----:B------:R-:W-:Y:S01]  /*2d70*/  ISETP.GT.U32.AND P0, PT, R31, 0x1f, PT ;  /* 0x0000001f1f00780c */ /* 0x000fe20003f04070 */
[----:B0-----:R-:W-:Y:S01]  /*2d80*/  IMAD.IADD R11, R19, 0x1, R11 ;  /* 0x00000001130b7824 */ /* 0x001fe200078e020b */
        /* <DEDUP_REMOVED lines=22> */
.L_x_64:
[----:B------:R-:W-:Y:S05]  /*2ef0*/  @!P0 BRA `(.L_x_21) ;  /* 0x0000000000248947 */ /* 0x000fea0003800000 */
[----:B------:R-:W-:-:S07]  /*2f00*/  IMAD.MOV.U32 R14, RZ, RZ, 0x1de ;  /* 0x000001deff0e7424 */ /* 0x000fce00078e00ff */
.L_x_23:
[----:B------:R-:W-:Y:S05]  /*2f10*/  NANOSLEEP R14 ;  /* 0x0000000e0000735d */ /* 0x000fea0003800000 */
[----:B------:R-:W2:Y:S01]  /*2f20*/  LD.E.64.STRONG.GPU R8, desc[UR12][R12.64+0x100] ;  /* 0x0001000c0c087980 */ /* 0x000ea2000c10fb00 */
[----:B------:R-:W-:Y:S01]  /*2f30*/  UMOV UR5, 0xffffffff ;  /* 0xffffffff00057882 */ /* 0x000fe20000000000 */
[----:B------:R-:W-:Y:S02]  /*2f40*/  SHF.R.U32.HI R14, RZ, 0x1, R14 ;  /* 0x00000001ff0e7819 */ /* 0x000fe4000001160e */
[----:B--2---:R-:W-:Y:S01]  /*2f50*/  ISETP.NE.AND P0, PT, R8, 0x63, PT ;  /* 0x000000630800780c */ /* 0x004fe20003f05270 */
[----:B------:R-:W-:-:S12]  /*2f60*/  BRA.DIV UR5, `(.L_x_22) ;  /* 0x0000001a05747947 */ /* 0x000fd8000b800000 */
[----:B------:R-:W-:-:S13]  /*2f70*/  VOTE.ANY P0, !P0 ;  /* 0x0000000000ff7806 */ /* 0x000fda0004000100 */
.L_x_67:
[----:B------:R-:W-:Y:S05]  /*2f80*/  @P0 BRA `(.L_x_23) ;  /* 0xfffffffc00e00947 */ /* 0x000fea000383ffff */
.L_x_21:
[----:B------:R-:W-:Y:S01]  /*2f90*/  UMOV UR5, 0xffffffff ;  /* 0xffffffff00057882 */ /* 0x000fe20000000000 */
[----:B------:R-:W-:Y:S02]  /*2fa0*/  ISETP.NE.AND P2, PT, R8, 0x65, PT ;  /* 0x000000650800780c */ /* 0x000fe40003f45270 */
[----:B------:R-:W-:Y:S11]  /*2fb0*/  BRA.DIV UR5, `(.L_x_24) ;  /* 0x0000001a05807947 */ /* 0x000ff6000b800000 */
[----:B------:R-:W0:Y:S01]  /*2fc0*/  S2R R19, SR_GEMASK ;  /* 0x0000000000137919 */ /* 0x000e220000003c00 */
[----:B------:R-:W-:-:S04]  /*2fd0*/  VOTE.ANY R10, PT, !P2 ;  /* 0x00000000000a7806 */ /* 0x000fc800050e0100 */
[----:B0-----:R-:W-:-:S05]  /*2fe0*/  LOP3.LUT R10, R10, 0x80000000, R19, 0xec, !PT ;  /* 0x800000000a0a7812 */ /* 0x001fca00078eec13 */
[----:B------:R-:W-:-:S05]  /*2ff0*/  VIADD R13, R10, 0xffffffff ;  /* 0xffffffff0a0d7836 */ /* 0x000fca0000000000 */
[----:B------:R-:W-:Y:S01]  /*3000*/  LOP3.LUT R13, R10, R13, RZ, 0xc, !PT ;  /* 0x0000000d0a0d7212 */ /* 0x000fe200078e0cff */
[----:B------:R-:W-:-:S03]  /*3010*/  VIADD R10, R39, 0x2 ;  /* 0x00000002270a7836 */ /* 0x000fc60000000000 */
[----:B------:R-:W0:Y:S02]  /*3020*/  POPC R15, R13 ;  /* 0x0000000d000f7309 */ /* 0x000e240000000000 */
[----:B0-----:R-:W0:Y:S01]  /*3030*/  SHFL.DOWN PT, R16, R9, 0x1, R15 ;  /* 0x0820000009107989 */ /* 0x001e2200000e000f */
[----:B------:R-:W-:-:S04]  /*3040*/  ISETP.GE.AND P0, PT, R39, R15, PT ;  /* 0x0000000f2700720c */ /* 0x000fc80003f06270 */
[----:B0-----:R-:W-:Y:S02]  /*3050*/  SEL R16, R16, RZ, !P0 ;  /* 0x000000ff10107207 */ /* 0x001fe40004000000 */
[----:B------:R-:W-:Y:S01]  /*3060*/  ISETP.GT.AND P0, PT, R10, R15, PT ;  /* 0x0000000f0a00720c */ /* 0x000fe20003f04270 */
[----:B------:R-:W-:Y:S02]  /*3070*/  VIADD R10, R39, 0x4 ;  /* 0x00000004270a7836 */ /* 0x000fe40000000000 */
[----:B------:R-:W-:-:S05]  /*3080*/  IMAD.IADD R12, R16, 0x1, R9 ;  /* 0x00000001100c7824 */ /* 0x000fca00078e0209 */
[----:B------:R-:W0:Y:S02]  /*3090*/  SHFL.DOWN PT, R16, R12, 0x2, R15 ;  /* 0x084000000c107989 */ /* 0x000e2400000e000f */
[----:B0-----:R-:W-:Y:S02]  /*30a0*/  SEL R43, R16, RZ, !P0 ;  /* 0x000000ff102b7207 */ /* 0x001fe40004000000 */
[----:B------:R-:W-:Y:S01]  /*30b0*/  ISETP.GT.AND P0, PT, R10, R15, PT ;  /* 0x0000000f0a00720c */ /* 0x000fe20003f04270 */
[----:B------:R-:W-:Y:S02]  /*30c0*/  VIADD R10, R39, 0x8 ;  /* 0x00000008270a7836 */ /* 0x000fe40000000000 */
[----:B------:R-:W-:Y:S02]  /*30d0*/  IMAD.IADD R38, R12, 0x1, R43 ;  /* 0x000000010c267824 */ /* 0x000fe400078e022b */
[----:B------:R-:W0:Y:S03]  /*30e0*/  LDC.64 R12, c[0x0][0x390] ;  /* 0x0000e400ff0c7b82 */ /* 0x000e260000000a00 */
[----:B------:R-:W1:Y:S02]  /*30f0*/  SHFL.DOWN PT, R16, R38, 0x4, R15 ;  /* 0x0880000026107989 */ /* 0x000e6400000e000f */
[----:B-1----:R-:W-:-:S02]  /*3100*/  SEL R9, R16, RZ, !P0 ;  /* 0x000000ff10097207 */ /* 0x002fc40004000000 */
[----:B------:R-:W-:-:S03]  /*3110*/  ISETP.GT.AND P0, PT, R10, R15, PT ;  /* 0x0000000f0a00720c */ /* 0x000fc60003f04270 */
[----:B------:R-:W-:Y:S01]  /*3120*/  IMAD.IADD R44, R38, 0x1, R9 ;  /* 0x00000001262c7824 */ /* 0x000fe200078e0209 */
[----:B0-----:R-:W-:-:S04]  /*3130*/  IADD3 R38, P3, PT, R12, 0x100, RZ ;  /* 0x000001000c267810 */ /* 0x001fc80007f7e0ff */
[----:B------:R-:W0:Y:S01]  /*3140*/  SHFL.DOWN PT, R16, R44, 0x8, R15 ;  /* 0x090000002c107989 */ /* 0x000e2200000e000f */
[----:B------:R-:W-:Y:S01]  /*3150*/  IMAD.X R43, RZ, RZ, R13, P3 ;  /* 0x000000ffff2b7224 */ /* 0x000fe200018e060d */
[----:B0-----:R-:W-:Y:S02]  /*3160*/  SEL R9, R16, RZ, !P0 ;  /* 0x000000ff10097207 */ /* 0x001fe40004000000 */
[----:B------:R-:W-:Y:S01]  /*3170*/  ISETP.NE.AND P0, PT, R8, 0x65, PT ;  /* 0x000000650800780c */ /* 0x000fe20003f05270 */
[----:B------:R-:W-:Y:S02]  /*3180*/  VIADD R8, R39, 0x10 ;  /* 0x0000001027087836 */ /* 0x000fe40000000000 */
[----:B------:R-:W-:-:S03]  /*3190*/  IMAD.IADD R42, R44, 0x1, R9 ;  /* 0x000000012c2a7824 */ /* 0x000fc600078e0209 */
[----:B------:R-:W-:Y:S02]  /*31a0*/  ISETP.GT.AND P2, PT, R8, R15, PT ;  /* 0x0000000f0800720c */ /* 0x000fe40003f44270 */
[----:B------:R-:W0:Y:S05]  /*31b0*/  SHFL.DOWN PT, R16, R42, 0x10, R15 ;  /* 0x0a0000002a107989 */ /* 0x000e2a00000e000f */
[----:B------:R-:W-:Y:S02]  /*31c0*/  VOTE.ALL P0, P0 ;  /* 0x0000000000ff7806 */ /* 0x000fe40000000000 */
[----:B0-----:R-:W-:-:S05]  /*31d0*/  SEL R9, R16, RZ, !P2 ;  /* 0x000000ff10097207 */ /* 0x001fca0005000000 */
[----:B------:R-:W-:-:S07]  /*31e0*/  IMAD.IADD R12, R42, 0x1, R9 ;  /* 0x000000012a0c7824 */ /* 0x000fce00078e0209 */
.L_x_76:
[----:B------:R-:W-:Y:S05]  /*31f0*/  @!P0 BRA `(.L_x_25) ;  /* 0x0000000000e48947 */ /* 0x000fea0003800000 */
[----:B------:R-:W-:-:S07]  /*3200*/  IMAD.MOV.U32 R42, RZ, RZ, 0x1de ;  /* 0x000001deff2a7424 */ /* 0x000fce00078e00ff */
.L_x_31:
[----:B------:R-:W-:Y:S02]  /*3210*/  IMAD.MOV.U32 R8, RZ, RZ, R38 ;  /* 0x000000ffff087224 */ /* 0x000fe400078e0026 */
[----:B------:R-:W-:Y:S02]  /*3220*/  IMAD.MOV.U32 R9, RZ, RZ, R43 ;  /* 0x000000ffff097224 */ /* 0x000fe400078e002b */
        /* <DEDUP_REMOVED lines=8> */
.L_x_79:
[----:B------:R-:W-:Y:S05]  /*32b0*/  @!P0 BRA `(.L_x_27) ;  /* 0x0000000000248947 */ /* 0x000fea0003800000 */
[----:B------:R-:W-:-:S07]  /*32c0*/  IMAD.MOV.U32 R13, RZ, RZ, R42 ;  /* 0x000000ffff0d7224 */ /* 0x000fce00078e002a */
.L_x_29:
[----:B------:R-:W-:Y:S05]  /*32d0*/  NANOSLEEP R13 ;  /* 0x0000000d0000735d */ /* 0x000fea0003800000 */
[----:B------:R-:W2:Y:S01]  /*32e0*/  LD.E.64.STRONG.GPU R8, desc[UR12][R14.64+-0x100] ;  /* 0xffff000c0e087980 */ /* 0x000ea2000c10fb00 */
[----:B------:R-:W-:Y:S01]  /*32f0*/  UMOV UR5, 0xffffffff ;  /* 0xffffffff00057882 */ /* 0x000fe20000000000 */
[----:B------:R-:W-:Y:S02]  /*3300*/  SHF.R.U32.HI R13, RZ, 0x1, R13 ;  /* 0x00000001ff0d7819 */ /* 0x000fe4000001160d */
[----:B--2---:R-:W-:Y:S01]  /*3310*/  ISETP.NE.AND P0, PT, R8, 0x63, PT ;  /* 0x000000630800780c */ /* 0x004fe20003f05270 */
[----:B------:R-:W-:-:S12]  /*3320*/  BRA.DIV UR5, `(.L_x_28) ;  /* 0x0000001a05c87947 */ /* 0x000fd8000b800000 */
[----:B------:R-:W-:-:S13]  /*3330*/  VOTE.ANY P0, !P0 ;  /* 0x0000000000ff7806 */ /* 0x000fda0004000100 */
.L_x_82:
[----:B------:R-:W-:Y:S05]  /*3340*/  @P0 BRA `(.L_x_29) ;  /* 0xfffffffc00e00947 */ /* 0x000fea000383ffff */
.L_x_27:
[----:B------:R-:W-:Y:S01]  /*3350*/  UMOV UR5, 0xffffffff ;  /* 0xffffffff00057882 */ /* 0x000fe20000000000 */
[----:B------:R-:W-:Y:S02]  /*3360*/  ISETP.NE.AND P0, PT, R8, 0x65, PT ;  /* 0x000000650800780c */ /* 0x000fe40003f05270 */
[----:B------:R-:W-:Y:S11]  /*3370*/  BRA.DIV UR5, `(.L_x_30) ;  /* 0x0000001a05d47947 */ /* 0x000ff6000b800000 */
[----:B------:R-:W-:Y:S01]  /*3380*/  VOTE.ANY R10, PT, !P0 ;  /* 0x00000000000a7806 */ /* 0x000fe200040e0100 */
[----:B------:R-:W-:-:S03]  /*3390*/  VIADD R18, R18, 0xffffffe0 ;  /* 0xffffffe012127836 */ /* 0x000fc60000000000 */
[----:B------:R-:W-:-:S05]  /*33a0*/  LOP3.LUT R10, R10, 0x80000000, R19, 0xec, !PT ;  /* 0x800000000a0a7812 */ /* 0x000fca00078eec13 */
        /* <DEDUP_REMOVED lines=14> */
[----:B------:R-:W-:-:S05]  /*3490*/  IMAD.IADD R45, R44, 0x1, R45 ;  /* 0x000000012c2d7824 */ /* 0x000fca00078e022d */
[----:B------:R-:W0:Y:S02]  /*34a0*/  SHFL.DOWN PT, R16, R45, 0x4, R15 ;  /* 0x088000002d107989 */ /* 0x000e2400000e000f */
[----:B0-----:R-:W-:Y:S02]  /*34b0*/  SEL R16, R16, RZ, !P0 ;  /* 0x000000ff10107207 */ /* 0x001fe40004000000 */
[----:B------:R-:W-:-:S03]  /*34c0*/  ISETP.GT.AND P0, PT, R10, R15, PT ;  /* 0x0000000f0a00720c */ /* 0x000fc60003f04270 */
[----:B------:R-:W-:-:S05]  /*34d0*/  IMAD.IADD R9, R45, 0x1, R16 ;  /* 0x000000012d097824 */ /* 0x000fca00078e0210 */
[----:B------:R-:W0:Y:S02]  /*34e0*/  SHFL.DOWN PT, R16, R9, 0x8, R15 ;  /* 0x0900000009107989 */ /* 0x000e2400000e000f */
[----:B0-----:R-:W-:Y:S02]  /*34f0*/  SEL R16, R16, RZ, !P0 ;  /* 0x000000ff10107207 */ /* 0x001fe40004000000 */
[----:B------:R-:W-:Y:S01]  /*3500*/  ISETP.NE.AND P0, PT, R8, 0x65, PT ;  /* 0x000000650800780c */ /* 0x000fe20003f05270 */
[----:B------:R-:W-:Y:S02]  /*3510*/  VIADD R8, R39, 0x10 ;  /* 0x0000001027087836 */ /* 0x000fe40000000000 */
[----:B------:R-:W-:-:S03]  /*3520*/  IMAD.IADD R44, R9, 0x1, R16 ;  /* 0x00000001092c7824 */ /* 0x000fc600078e0210 */
[----:B------:R-:W-:Y:S02]  /*3530*/  ISETP.GT.AND P2, PT, R8, R15, PT ;  /* 0x0000000f0800720c */ /* 0x000fe40003f44270 */
[----:B------:R-:W0:Y:S05]  /*3540*/  SHFL.DOWN PT, R16, R44, 0x10, R15 ;  /* 0x0a0000002c107989 */ /* 0x000e2a00000e000f */
[----:B------:R-:W-:Y:S02]  /*3550*/  VOTE.ALL P0, P0 ;  /* 0x0000000000ff7806 */ /* 0x000fe40000000000 */
[----:B0-----:R-:W-:-:S04]  /*3560*/  SEL R13, R16, RZ, !P2 ;  /* 0x000000ff100d7207 */ /* 0x001fc80005000000 */
[----:B------:R-:W-:-:S07]  /*3570*/  IADD3 R12, PT, PT, R44, R13, R12 ;  /* 0x0000000d2c0c7210 */ /* 0x000fce0007ffe00c */
.L_x_91:
[----:B------:R-:W-:Y:S05]  /*3580*/  @P0 BRA `(.L_x_31) ;  /* 0xfffffffc00200947 */ /* 0x000fea000383ffff */
.L_x_25:
[----:B------:R-:W-:Y:S01]  /*3590*/  ISETP.NE.AND P0, PT, R39, RZ, PT ;  /* 0x000000ff2700720c */ /* 0x000fe20003f05270 */
[----:B------:R-:W0:Y:S01]  /*35a0*/  @!P1 S2R R9, SR_CgaCtaId ;  /* 0x0000000000099919 */ /* 0x000e220000008800 */
[----:B------:R-:W-:Y:S01]  /*35b0*/  @!P1 MOV R8, 0x400 ;  /* 0x0000040000089802 */ /* 0x000fe20000000f00 */
[----:B------:R-:W-:Y:S02]  /*35c0*/  @!P1 IMAD.IADD R11, R11, 0x1, R12 ;  /* 0x000000010b0b9824 */ /* 0x000fe400078e020c */
[----:B------:R-:W-:-:S05]  /*35d0*/  @!P1 IMAD.MOV.U32 R10, RZ, RZ, 0x65 ;  /* 0x00000065ff0a9424 */ /* 0x000fca00078e00ff */
[----:B------:R1:W-:Y:S03]  /*35e0*/  @!P1 ST.E.64.STRONG.GPU desc[UR12][R40.64+0x100], R10 ;  /* 0x0001000a28009985 */ /* 0x0003e6000c10fb0c */
[----:B------:R-:W-:Y:S01]  /*35f0*/  @!P0 MOV R13, 0x400 ;  /* 0x00000400000d8802 */ /* 0x000fe20000000f00 */
[----:B------:R-:W2:Y:S01]  /*3600*/  @!P0 S2R R14, SR_CgaCtaId ;  /* 0x00000000000e8919 */ /* 0x000ea20000008800 */
[----:B0-----:R-:W-:Y:S01]  /*3610*/  @!P1 LEA R9, R9, R8, 0x18 ;  /* 0x0000000809099211 */ /* 0x001fe200078ec0ff */
[----:B------:R-:W-:Y:S02]  /*3620*/  IMAD.MOV.U32 R8, RZ, RZ, R17 ;  /* 0x000000ffff087224 */ /* 0x000fe400078e0011 */
[----:B------:R-:W-:Y:S02]  /*3630*/  @!P0 IMAD.MOV.U32 R8, RZ, RZ, R12 ;  /* 0x000000ffff088224 */ /* 0x000fe400078e000c */
[----:B------:R1:W-:Y:S04]  /*3640*/  @!P1 STS [R9+0x8], R11 ;  /* 0x0000080b09009388 */ /* 0x0003e80000000800 */
[----:B------:R1:W-:Y:S01]  /*3650*/  @!P1 STS [R9+0x4], R12 ;  /* 0x0000040c09009388 */ /* 0x0003e20000000800 */
[----:B--2---:R-:W-:-:S05]  /*3660*/  @!P0 LEA R13, R14, R13, 0x18 ;  /* 0x0000000d0e0d8211 */ /* 0x004fca00078ec0ff */
[----:B------:R1:W-:Y:S02]  /*3670*/  @!P0 STS [R13+0x54], R12 ;  /* 0x0000540c0d008388 */ /* 0x0003e40000000800 */
.L_x_19:
        /* <DEDUP_REMOVED lines=9> */
.L_x_18:
[----:B------:R-:W-:Y:S01]  /*3710*/  IMAD.IADD R32, R32, 0x1, R9 ;  /* 0x0000000120207824 */ /* 0x000fe200078e0209 */
[----:B------:R-:W0:Y:S01]  /*3720*/  S2R R11, SR_LANEID ;  /* 0x00000000000b7919 */ /* 0x000e220000000000 */
[----:B------:R-:W-:Y:S02]  /*3730*/  BAR.SYNC.DEFER_BLOCKING 0x0 ;  /* 0x0000000000007b1d */ /* 0x000fe40000010000 */
[----:B------:R-:W-:Y:S01]  /*3740*/  IMAD.IADD R29, R29, 0x1, R32 ;  /* 0x000000011d1d7824 */ /* 0x000fe200078e0220 */
[----:B------:R-:W-:Y:S01]  /*3750*/  ISETP.NE.AND P0, PT, R31, RZ, PT ;  /* 0x000000ff1f00720c */ /* 0x000fe20003f05270 */
[----:B------:R-:W-:Y:S02]  /*3760*/  IMAD.U32 R14, RZ, RZ, UR7 ;  /* 0x00000007ff0e7e24 */ /* 0x000fe4000f8e00ff */
[----:B------:R-:W-:Y:S01]  /*3770*/  IMAD.IADD R28, R28, 0x1, R29 ;  /* 0x000000011c1c7824 */ /* 0x000fe200078e021d */
[----:B------:R-:W1:Y:S01]  /*3780*/  LDCU.64 UR8, c[0x0][0x388] ;  /* 0x00007100ff0877ac */ /* 0x000e620008000a00 */
[----:B------:R-:W2:Y:S02]  /*3790*/  S2R R12, SR_TID.X ;  /* 0x00000000000c7919 */ /* 0x000ea40000002100 */
[----:B------:R-:W-:-:S04]  /*37a0*/  IMAD.IADD R27, R27, 0x1, R28 ;  /* 0x000000011b1b7824 */ /* 0x000fc800078e021c */
[----:B------:R-:W-:-:S04]  /*37b0*/  IMAD.IADD R26, R26, 0x1, R27 ;  /* 0x000000011a1a7824 */ /* 0x000fc800078e021b */
[----:B------:R-:W-:-:S04]  /*37c0*/  IMAD.IADD R25, R25, 0x1, R26 ;  /* 0x0000000119197824 */ /* 0x000fc800078e021a */
[----:B------:R-:W-:-:S04]  /*37d0*/  IMAD.IADD R24, R24, 0x1, R25 ;  /* 0x0000000118187824 */ /* 0x000fc800078e0219 */
[----:B------:R-:W-:Y:S02]  /*37e0*/  IMAD.IADD R23, R23, 0x1, R24 ;  /* 0x0000000117177824 */ /* 0x000fe400078e0218 */
[----:B0-----:R-:W-:Y:S02]  /*37f0*/  IMAD R10, R11, 0x48, R30 ;  /* 0x000000480b0a7824 */ /* 0x001fe400078e021e */
[----:B------:R-:W-:-:S03]  /*3800*/  IMAD.IADD R22, R22, 0x1, R23 ;  /* 0x0000000116167824 */ /* 0x000fc600078e0217 */
[----:B------:R0:W-:Y:S01]  /*3810*/  STS [R10], R9 ;  /* 0x000000090a007388 */ /* 0x0001e20000000800 */
[----:B------:R-:W-:-:S03]  /*3820*/  IMAD.IADD R21, R21, 0x1, R22 ;  /* 0x0000000115157824 */ /* 0x000fc600078e0216 */
[----:B------:R-:W-:Y:S01]  /*3830*/  STS [R10+0x4], R32 ;  /* 0x000004200a007388 */ /* 0x000fe20000000800 */
        /* <DEDUP_REMOVED lines=12> */
[----:B0-----:R-:W-:-:S03]  /*3900*/  IMAD.IADD R9, R2, 0x1, R3 ;  /* 0x0000000102097824 */ /* 0x001fc600078e0203 */
[----:B------:R-:W-:Y:S01]  /*3910*/  STS [R10+0x20], R23 ;  /* 0x000020170a007388 */ /* 0x000fe20000000800 */
[----:B------:R-:W-:-:S03]  /*3920*/  IMAD.IADD R0, R0, 0x1, R9 ;  /* 0x0000000100007824 */ /* 0x000fc600078e0209 */
[----:B------:R-:W-:Y:S04]  /*3930*/  STS [R10+0x24], R22 ;  /* 0x000024160a007388 */ /* 0x000fe80000000800 */
[----:B------:R-:W-:Y:S04]  /*3940*/  STS [R10+0x28], R21 ;  /* 0x000028150a007388 */ /* 0x000fe80000000800 */
[----:B------:R-:W-:Y:S04]  /*3950*/  STS [R10+0x2c], R20 ;  /* 0x00002c140a007388 */ /* 0x000fe80000000800 */
[----:B------:R-:W-:Y:S04]  /*3960*/  STS [R10+0x30], R7 ;  /* 0x000030070a007388 */ /* 0x000fe80000000800 */
[----:B------:R-:W-:Y:S04]  /*3970*/  STS [R10+0x34], R6 ;  /* 0x000034060a007388 */ /* 0x000fe80000000800 */
[----:B------:R-:W-:Y:S04]  /*3980*/  STS [R10+0x38], R5 ;  /* 0x000038050a007388 */ /* 0x000fe80000000800 */
[----:B------:R-:W-:Y:S04]  /*3990*/  STS [R10+0x3c], R8 ;  /* 0x00003c080a007388 */ /* 0x000fe80000000800 */
[----:B------:R2:W-:Y:S04]  /*39a0*/  STS [R10+0x40], R3 ;  /* 0x000040030a007388 */ /* 0x0005e80000000800 */
[----:B------:R-:W-:Y:S04]  /*39b0*/  STS [R10+0x44], R9 ;  /* 0x000044090a007388 */ /* 0x000fe80000000800 */
[----:B------:R0:W-:Y:S01]  /*39c0*/  STS [R10+0x48], R0 ;  /* 0x000048000a007388 */ /* 0x0001e20000000800 */
[----:B------:R-:W-:-:S03]  /*39d0*/  NOP ;  /* 0x0000000000007918 */ /* 0x000fc60000000000 */
[----:B------:R-:W-:Y:S01]  /*39e0*/  LDS R43, [R30] ;  /* 0x000000001e2b7984 */ /* 0x000fe20000000800 */
[C---:B--2---:R-:W-:Y:S02]  /*39f0*/  LOP3.LUT R3, R12.reuse, 0x1f, RZ, 0xc0, !PT ;  /* 0x0000001f0c037812 */ /* 0x044fe400078ec0ff */
[----:B------:R-:W-:Y:S01]  /*3a00*/  LOP3.LUT R12, R12, 0x3e0, RZ, 0xc0, !PT ;  /* 0x000003e00c0c7812 */ /* 0x000fe200078ec0ff */
[----:B------:R-:W-:Y:S04]  /*3a10*/  LDS R45, [R30+0x80] ;  /* 0x000080001e2d7984 */ /* 0x000fe80000000800 */
[----:B------:R-:W-:Y:S01]  /*3a20*/  LDS R4, [R30+0x100] ;  /* 0x000100001e047984 */ /* 0x000fe20000000800 */
[----:B------:R-:W-:-:S03]  /*3a30*/  IMAD R12, R12, 0x13, R3 ;  /* 0x000000130c0c7824 */ /* 0x000fc600078e0203 */
[----:B------:R-:W-:Y:S01]  /*3a40*/  LDS R41, [R30+0x180] ;  /* 0x000180001e297984 */ /* 0x000fe20000000800 */
[----:B0-----:R-:W-:-:S03]  /*3a50*/  VIADD R10, R12, 0x20 ;  /* 0x000000200c0a7836 */ /* 0x001fc60000000000 */
[----:B------:R-:W-:Y:S04]  /*3a60*/  LDS R39, [R30+0x200] ;  /* 0x000200001e277984 */ /* 0x000fe80000000800 */
        /* <DEDUP_REMOVED lines=14> */
[----:B------:R-:W-:Y:S01]  /*3b50*/  @!P0 STS [UR4+0x7b80], R14 ;  /* 0x007b800eff008988 */ /* 0x000fe20008000804 */
[----:B------:R-:W-:Y:S01]  /*3b60*/  BAR.SYNC.DEFER_BLOCKING 0x0 ;  /* 0x0000000000007b1d */ /* 0x000fe20000010000 */
[----:B------:R-:W-:-:S05]  /*3b70*/  IADD3 R3, P0, PT, R12, UR10, RZ ;  /* 0x0000000a0c037c10 */ /* 0x000fca000ff1e0ff */
[----:B------:R-:W0:Y:S01]  /*3b80*/  S2R R2, SR_TID.X ;  /* 0x0000000000027919 */ /* 0x000e220000002100 */
[----:B------:R-:W2:Y:S01]  /*3b90*/  LDS R0, [UR4+0x7b80] ;  /* 0x007b8004ff007984 */ /* 0x000ea20008000800 */
[C---:B0-----:R-:W-:Y:S02]  /*3ba0*/  LOP3.LUT R6, R2.reuse, 0x3e0, RZ, 0xc0, !PT ;  /* 0x000003e002067812 */ /* 0x041fe400078ec0ff */
[----:B------:R-:W-:-:S05]  /*3bb0*/  LOP3.LUT R2, R2, 0x1f, RZ, 0xc0, !PT ;  /* 0x0000001f02027812 */ /* 0x000fca00078ec0ff */
[----:B------:R-:W-:Y:S02]  /*3bc0*/  IMAD R8, R6, 0x13, R2 ;  /* 0x0000001306087824 */ /* 0x000fe400078e0202 */
[----:B------:R-:W-:Y:S01]  /*3bd0*/  IMAD.X R6, RZ, RZ, UR11, P0 ;  /* 0x0000000bff067e24 */ /* 0x000fe200080e06ff */
[----:B-1----:R-:W-:-:S04]  /*3be0*/  LEA R2, P0, R3, UR8, 0x2 ;  /* 0x0000000803027c11 */ /* 0x002fc8000f8010ff */
[----:B------:R-:W-:Y:S01]  /*3bf0*/  LEA.HI.X R3, R3, UR9, R6, 0x2, P0 ;  /* 0x0000000903037c11 */ /* 0x000fe200080f1406 */
[----:B------:R-:W-:Y:S01]  /*3c00*/  VIADD R6, R8, 0x40 ;  /* 0x0000004008067836 */ /* 0x000fe20000000000 */
[-C--:B--2---:R-:W-:Y:S01]  /*3c10*/  ISETP.GE.AND P1, PT, R12, R0.reuse, PT ;  /* 0x000000000c00720c */ /* 0x084fe20003f26270 */
[----:B------:R-:W-:Y:S01]  /*3c20*/  VIADD R12, R8, 0xa0 ;  /* 0x000000a0080c7836 */ /* 0x000fe20000000000 */
[-C--:B------:R-:W-:Y:S01]  /*3c30*/  ISETP.GE.AND P2, PT, R10, R0.reuse, PT ;  /* 0x000000000a00720c */ /* 0x080fe20003f46270 */
[----:B------:R-:W-:Y:S01]  /*3c40*/  VIADD R10, R8, 0x60 ;  /* 0x00000060080a7836 */ /* 0x000fe20000000000 */
[-C--:B------:R-:W-:Y:S01]  /*3c50*/  ISETP.GE.AND P3, PT, R6, R0.reuse, PT ;  /* 0x000000000600720c */ /* 0x080fe20003f66270 */
[----:B------:R-:W-:Y:S01]  /*3c60*/  VIADD R6, R8, 0x80 ;  /* 0x0000008008067836 */ /* 0x000fe20000000000 */
[-C--:B------:R-:W-:Y:S02]  /*3c70*/  ISETP.GE.AND P6, PT, R12, R0.reuse, PT ;  /* 0x000000000c00720c */ /* 0x080fe40003fc6270 */
[-C--:B------:R-:W-:Y:S01]  /*3c80*/  ISETP.GE.AND P4, PT, R10, R0.reuse, PT ;  /* 0x000000000a00720c */ /* 0x080fe20003f86270 */
[----:B------:R-:W-:Y:S01]  /*3c90*/  VIADD R10, R8, 0xc0 ;  /* 0x000000c0080a7836 */ /* 0x000fe20000000000 */
[----:B------:R-:W-:Y:S01]  /*3ca0*/  ISETP.GE.AND P5, PT, R6, R0, PT ;  /* 0x000000000600720c */ /* 0x000fe20003fa6270 */
[----:B------:R-:W-:-:S02]  /*3cb0*/  VIADD R6, R8, 0xe0 ;  /* 0x000000e008067836 */ /* 0x000fc40000000000 */
[----:B------:R0:W-:Y:S01]  /*3cc0*/  @!P1 STG.E desc[UR12][R2.64], R43 ;  /* 0x0000002b02009986 */ /* 0x0001e2000c10190c */
[-C--:B------:R-:W-:Y:S02]  /*3cd0*/  ISETP.GE.AND P0, PT, R10, R0.reuse, PT ;  /* 0x000000000a00720c */ /* 0x080fe40003f06270 */
[-C--:B------:R-:W-:Y:S01]  /*3ce0*/  ISETP.GE.AND P1, PT, R6, R0.reuse, PT ;  /* 0x000000000600720c */ /* 0x080fe20003f26270 */
[----:B------:R1:W-:Y:S01]  /*3cf0*/  @!P2 STG.E desc[UR12][R2.64+0x80], R45 ;  /* 0x0000802d0200a986 */ /* 0x0003e2000c10190c */
[-C--:B------:R-:W-:Y:S01]  /*3d00*/  ISETP.GE.AND P2, PT, R37, R0.reuse, PT ;  /* 0x000000002500720c */ /* 0x080fe20003f46270 */
[C---:B------:R-:W-:Y:S02]  /*3d10*/  VIADD R37, R8.reuse, 0x140 ;  /* 0x0000014008257836 */ /* 0x040fe40000000000 */
[----:B------:R-:W-:Y:S01]  /*3d20*/  VIADD R6, R8, 0x160 ;  /* 0x0000016008067836 */ /* 0x000fe20000000000 */
[----:B------:R1:W-:Y:S01]  /*3d30*/  @!P3 STG.E desc[UR12][R2.64+0x100], R4 ;  /* 0x000100040200b986 */ /* 0x0003e2000c10190c */
[----:B------:R-:W-:Y:S01]  /*3d40*/  ISETP.GE.AND P3, PT, R36, R0, PT ;  /* 0x000000002400720c */ /* 0x000fe20003f66270 */
[----:B0-----:R-:W-:-:S02]  /*3d50*/  VIADD R43, R8, 0x1a0 ;  /* 0x000001a0082b7836 */ /* 0x001fc40000000000 */
[----:B------:R1:W-:Y:S01]  /*3d60*/  @!P4 STG.E desc[UR12][R2.64+0x180], R41 ;  /* 0x000180290200c986 */ /* 0x0003e2000c10190c */
[-C--:B------:R-:W-:Y:S01]  /*3d70*/  ISETP.GE.AND P4, PT, R37, R0.reuse, PT ;  /* 0x000000002500720c */ /* 0x080fe20003f86270 */
[----:B------:R-:W-:Y:S02]  /*3d80*/  VIADD R37, R8, 0x180 ;  /* 0x0000018008257836 */ /* 0x000fe40000000000 */
[----:B------:R1:W-:Y:S01]  /*3d90*/  @!P5 STG.E desc[UR12][R2.64+0x200], R39 ;  /* 0x000200270200d986 */ /* 0x0003e2000c10190c */
[----:B------:R-:W-:-:S03]  /*3da0*/  ISETP.GE.AND P5, PT, R6, R0, PT ;  /* 0x000000000600720c */ /* 0x000fc60003fa6270 */
[----:B------:R1:W-:Y:S01]  /*3db0*/  @!P6 STG.E desc[UR12][R2.64+0x280], R29 ;  /* 0x0002801d0200e986 */ /* 0x0003e2000c10190c */
[-C--:B------:R-:W-:Y:S01]  /*3dc0*/  ISETP.GE.AND P6, PT, R37, R0.reuse, PT ;  /* 0x000000002500720c */ /* 0x080fe20003fc6270 */
[C---:B------:R-:W-:Y:S02]  /*3dd0*/  VIADD R37, R8.reuse, 0x1e0 ;  /* 0x000001e008257836 */ /* 0x040fe40000000000 */
[----:B------:R1:W-:Y:S01]  /*3de0*/  @!P1 STG.E desc[UR12][R2.64+0x380], R27 ;  /* 0x0003801b02009986 */ /* 0x0003e2000c10190c */
[-C--:B------:R-:W-:Y:S01]  /*3df0*/  ISETP.GE.AND P1, PT, R35, R0.reuse, PT ;  /* 0x000000002300720c */ /* 0x080fe20003f26270 */
[----:B------:R-:W-:Y:S02]  /*3e00*/  VIADD R35, R8, 0x200 ;  /* 0x0000020008237836 */ /* 0x000fe40000000000 */
[----:B------:R1:W-:Y:S01]  /*3e10*/  @!P0 STG.E desc[UR12][R2.64+0x300], R31 ;  /* 0x0003001f02008986 */ /* 0x0003e2000c10190c */
[----:B------:R-:W-:-:S03]  /*3e20*/  ISETP.GE.AND P0, PT, R43, R0, PT ;  /* 0x000000002b00720c */ /* 0x000fc60003f06270 */
        /* <DEDUP_REMOVED lines=8> */
[----:B------:R1:W-:Y:S04]  /*3eb0*/  @!P6 STG.E desc[UR12][R2.64+0x600], R15 ;  /* 0x0006000f0200e986 */ /* 0x0003e8000c10190c */
[----:B------:R1:W-:Y:S04]  /*3ec0*/  @!P0 STG.E desc[UR12][R2.64+0x680], R13 ;  /* 0x0006800d02008986 */ /* 0x0003e8000c10190c */
[----:B------:R1:W-:Y:S04]  /*3ed0*/  @!P1 STG.E desc[UR12][R2.64+0x700], R11 ;  /* 0x0007000b02009986 */ /* 0x0003e8000c10190c */
[----:B------:R1:W-:Y:S04]  /*3ee0*/  @!P2 STG.E desc[UR12][R2.64+0x780], R9 ;  /* 0x000780090200a986 */ /* 0x0003e8000c10190c */
[----:B------:R1:W-:Y:S04]  /*3ef0*/  @!P3 STG.E desc[UR12][R2.64+0x800], R7 ;  /* 0x000800070200b986 */ /* 0x0003e8000c10190c */
[----:B------:R1:W-:Y:S01]  /*3f00*/  @!P4 STG.E desc[UR12][R2.64+0x880], R5 ;  /* 0x000880050200c986 */ /* 0x0003e2000c10190c */
[----:B------:R-:W-:Y:S05]  /*3f10*/  @P5 EXIT ;  /* 0x000000000000594d */ /* 0x000fea0003800000 */
[----:B------:R-:W-:Y:S01]  /*3f20*/  STG.E desc[UR12][R2.64+0x900], R25 ;  /* 0x0009001902007986 */ /* 0x000fe2000c10190c */
[----:B------:R-:W-:Y:S05]  /*3f30*/  EXIT ;  /* 0x000000000000794d */ /* 0x000fea0003800000 */
.L_x_5:
[----:B------:R-:W-:Y:S01]  /*3f40*/  BSSY B1, `(.L_x_32) ;  /* 0x0000006000017945 */ /* 0x000fe20003800000 */
[----:B------:R-:W-:Y:S01]  /*3f50*/  PLOP3.LUT P0, PT, P0, PT, PT, 0x8, 0x80 ;  /* 0x000000000080781c */ /* 0x000fe2000070e170 */
[----:B------:R-:W-:-:S12]  /*3f60*/  IMAD.MOV.U32 R10, RZ, RZ, -0x1 ;  /* 0xffffffffff0a7424 */ /* 0x000fd800078e00ff */
[----:B------:R-:W-:Y:S05]  /*3f70*/  WARPSYNC.COLLECTIVE R10, `(.L_x_33) ;  /* 0x000000000a087348 */ /* 0x000fea0003c00000 */
[----:B------:R-:W-:Y:S01]  /*3f80*/  VOTE.ANY P0, P0 ;  /* 0x0000000000ff7806 */ /* 0x000fe20000000100 */
[----:B------:R-:W-:-:S12]  /*3f90*/  ENDCOLLECTIVE ;  /* 0x000000000000791b */ /* 0x000fd80003800000 */
.L_x_33:
[----:B------:R-:W-:Y:S05]  /*3fa0*/  BSYNC B1 ;  /* 0x0000000000017941 */ /* 0x000fea0003800000 */
.L_x_32:
[----:B------:R-:W-:Y:S05]  /*3fb0*/  BRA `(.L_x_34) ;  /* 0xffffffd000147947 */ /* 0x000fea000383ffff */
.L_x_7:
[----:B------:R-:W-:Y:S01]  /*3fc0*/  BSSY B1, `(.L_x_35) ;  /* 0x0000006000017945 */ /* 0x000fe20003800000 */
[----:B------:R-:W-:Y:S01]  /*3fd0*/  PLOP3.LUT P0, PT, P0, PT, PT, 0x8, 0x80 ;  /* 0x000000000080781c */ /* 0x000fe2000070e170 */
[----:B------:R-:W-:-:S12]  /*3fe0*/  IMAD.MOV.U32 R10, RZ, RZ, -0x1 ;  /* 0xffffffffff0a7424 */ /* 0x000fd800078e00ff */
[----:B------:R-:W-:Y:S05]  /*3ff0*/  WARPSYNC.COLLECTIVE R10, `(.L_x_36) ;  /* 0x000000000a087348 */ /* 0x000fea0003c00000 */
[----:B------:R-:W-:Y:S01]  /*4000*/  VOTE.ANY P0, P0 ;  /* 0x0000000000ff7806 */ /* 0x000fe20000000100 */
[----:B------:R-:W-:-:S12]  /*4010*/  ENDCOLLECTIVE ;  /* 0x000000000000791b */ /* 0x000fd80003800000 */
.L_x_36:
[----:B------:R-:W-:Y:S05]  /*4020*/  BSYNC B1 ;  /* 0x0000000000017941 */ /* 0x000fea0003800000 */
.L_x_35:
[----:B------:R-:W-:Y:S05]  /*4030*/  BRA `(.L_x_37) ;  /* 0xffffffd000187947 */ /* 0x000fea000383ffff */
.L_x_9:
[----:B------:R-:W0:Y:S01]  /*4040*/  S2R R8, SR_GEMASK ;  /* 0x0000000000087919 */ /* 0x000e220000003c00 */
[----:B------:R-:W-:Y:S01]  /*4050*/  BSSY B1, `(.L_x_38) ;  /* 0x0000006000017945 */ /* 0x000fe20003800000 */
[----:B------:R-:W-:Y:S01]  /*4060*/  PLOP3.LUT P2, PT, P0, PT, PT, 0x8, 0x80 ;  /* 0x000000000080781c */ /* 0x000fe2000074e170 */
[----:B------:R-:W-:-:S12]  /*4070*/  IMAD.MOV.U32 R10, RZ, RZ, -0x1 ;  /* 0xffffffffff0a7424 */ /* 0x000fd800078e00ff */
[----:B0-----:R-:W-:Y:S05]  /*4080*/  WARPSYNC.COLLECTIVE R10, `(.L_x_39) ;  /* 0x000000000a087348 */ /* 0x001fea0003c00000 */
[----:B------:R-:W-:Y:S01]  /*4090*/  VOTE.ANY R10, PT, P2 ;  /* 0x00000000000a7806 */ /* 0x000fe200010e0100 */
[----:B0-----:R-:W-:Y:S06]  /*40a0*/  ENDCOLLECTIVE ;  /* 0x000000000000791b */ /* 0x001fec0003800000 */
.L_x_39:
[----:B------:R-:W-:Y:S05]  /*40b0*/  BSYNC B1 ;  /* 0x0000000000017941 */ /* 0x000fea0003800000 */
.L_x_38:
[----:B------:R-:W-:Y:S01]  /*40c0*/  LOP3.LUT R10, R10, 0x80000000, R8, 0xec, !PT ;  /* 0x800000000a0a7812 */ /* 0x000fe200078eec08 */
[----:B------:R-:W-:Y:S01]  /*40d0*/  IMAD.MOV.U32 R14, RZ, RZ, 0x1 ;  /* 0x00000001ff0e7424 */ /* 0x000fe200078e00ff */
[----:B------:R-:W-:Y:S01]  /*40e0*/  ISETP.NE.AND P0, PT, R12, 0x65, PT ;  /* 0x000000650c00780c */ /* 0x000fe20003f05270 */
[C---:B------:R-:W-:Y:S02]  /*40f0*/  VIADD R38, R37.reuse, 0x2 ;  /* 0x0000000225267836 */ /* 0x040fe40000000000 */
[C---:B------:R-:W-:Y:S02]  /*4100*/  VIADD R11, R10.reuse, 0xffffffff ;  /* 0xffffffff0a0b7836 */ /* 0x040fe40000000000 */
[C---:B------:R-:W-:Y:S02]  /*4110*/  VIADD R19, R37.reuse, 0x4 ;  /* 0x0000000425137836 */ /* 0x040fe40000000000 */
[----:B------:R-:W-:Y:S01]  /*4120*/  VIADD R39, R37, 0x10 ;  /* 0x0000001025277836 */ /* 0x000fe20000000000 */
[----:B------:R-:W-:Y:S01]  /*4130*/  LOP3.LUT R11, R10, R11, RZ, 0xc, !PT ;  /* 0x0000000b0a0b7212 */ /* 0x000fe200078e0cff */
[----:B------:R-:W-:-:S03]  /*4140*/  IMAD.MOV.U32 R10, RZ, RZ, -0x1 ;  /* 0xffffffffff0a7424 */ /* 0x000fc600078e00ff */
[----:B------:R0:W1:Y:S04]  /*4150*/  POPC R15, R11 ;  /* 0x0000000b000f7309 */ /* 0x0000680000000000 */
[----:B01----:R-:W-:Y:S05]  /*4160*/  WARPSYNC.COLLECTIVE R10, `(.L_x_40) ;  /* 0x000000000a087348 */ /* 0x003fea0003c00000 */
[----:B-1----:R1:W2:Y:S02]  /*4170*/  SHFL.DOWN P2, R16, R13, R14, R15 ;  /* 0x0800000e0d107389 */ /* 0x0022a4000004000f */
[----:B012---:R-:W-:Y:S05]  /*4180*/  ENDCOLLECTIVE ;  /* 0x000000000000791b */ /* 0x007fea0003800000 */
.L_x_40:
[----:B------:R-:W-:Y:S01]  /*4190*/  IMAD.MOV.U32 R14, RZ, RZ, 0x2 ;  /* 0x00000002ff0e7424 */ /* 0x000fe200078e00ff */
[----:B------:R-:W-:-:S04]  /*41a0*/  ISETP.GE.AND P2, PT, R37, R15, PT ;  /* 0x0000000f2500720c */ /* 0x000fc80003f46270 */
[----:B------:R-:W-:-:S05]  /*41b0*/  SEL R16, R16, RZ, !P2 ;  /* 0x000000ff10107207 */ /* 0x000fca0005000000 */
[----:B------:R-:W-:-:S04]  /*41c0*/  IMAD.IADD R36, R16, 0x1, R13 ;  /* 0x0000000110247824 */ /* 0x000fc800078e020d */
[----:B------:R-:W-:-:S07]  /*41d0*/  IMAD.MOV.U32 R13, RZ, RZ, R36 ;  /* 0x000000ffff0d7224 */ /* 0x000fce00078e0024 */
[----:B------:R-:W-:Y:S05]  /*41e0*/  WARPSYNC.COLLECTIVE R10, `(.L_x_41) ;  /* 0x000000000a087348 */ /* 0x000fea0003c00000 */
[----:B------:R0:W1:Y:S02]  /*41f0*/  SHFL.DOWN P2, R16, R13, R14, R15 ;  /* 0x0800000e0d107389 */ /* 0x000064000004000f */
[----:B01----:R-:W-:Y:S05]  /*4200*/  ENDCOLLECTIVE ;  /* 0x000000000000791b */ /* 0x003fea0003800000 */
.L_x_41:
[----:B------:R-:W-:Y:S01]  /*4210*/  IMAD.MOV.U32 R14, RZ, RZ, 0x4 ;  /* 0x00000004ff0e7424 */ /* 0x000fe200078e00ff */
[----:B------:R-:W-:-:S04]  /*4220*/  ISETP.GT.AND P2, PT, R38, R15, PT ;  /* 0x0000000f2600720c */ /* 0x000fc80003f44270 */
[----:B------:R-:W-:-:S05]  /*4230*/  SEL R11, R16, RZ, !P2 ;  /* 0x000000ff100b7207 */ /* 0x000fca0005000000 */
[----:B------:R-:W-:Y:S02]  /*4240*/  IMAD.IADD R40, R36, 0x1, R11 ;  /* 0x0000000124287824 */ /* 0x000fe400078e020b */
[----:B------:R-:W-:Y:S02]  /*4250*/  VIADD R36, R37, 0x8 ;  /* 0x0000000825247836 */ /* 0x000fe40000000000 */
[----:B------:R-:W-:-:S07]  /*4260*/  IMAD.MOV.U32 R13, RZ, RZ, R40 ;  /* 0x000000ffff0d7224 */ /* 0x000fce00078e0028 */
[----:B------:R-:W-:Y:S05]  /*4270*/  WARPSYNC.COLLECTIVE R10, `(.L_x_42) ;  /* 0x000000000a087348 */ /* 0x000fea0003c00000 */
[----:B------:R0:W1:Y:S02]  /*4280*/  SHFL.DOWN P2, R16, R13, R14, R15 ;  /* 0x0800000e0d107389 */ /* 0x000064000004000f */
[----:B01----:R-:W-:Y:S05]  /*4290*/  ENDCOLLECTIVE ;  /* 0x000000000000791b */ /* 0x003fea0003800000 */
.L_x_42:
[----:B------:R-:W-:Y:S01]  /*42a0*/  IMAD.MOV.U32 R14, RZ, RZ, 0x8 ;  /* 0x00000008ff0e7424 */ /* 0x000fe200078e00ff */
[----:B------:R-:W-:-:S04]  /*42b0*/  ISETP.GT.AND P2, PT, R19, R15, PT ;  /* 0x0000000f1300720c */ /* 0x000fc80003f44270 */
[----:B------:R-:W-:-:S05]  /*42c0*/  SEL R11, R16, RZ, !P2 ;  /* 0x000000ff100b7207 */ /* 0x000fca0005000000 */
[----:B------:R-:W-:-:S04]  /*42d0*/  IMAD.IADD R42, R40, 0x1, R11 ;  /* 0x00000001282a7824 */ /* 0x000fc800078e020b */
[----:B------:R-:W-:-:S07]  /*42e0*/  IMAD.MOV.U32 R13, RZ, RZ, R42 ;  /* 0x000000ffff0d7224 */ /* 0x000fce00078e002a */
[----:B------:R-:W-:Y:S05]  /*42f0*/  WARPSYNC.COLLECTIVE R10, `(.L_x_43) ;  /* 0x000000000a087348 */ /* 0x000fea0003c00000 */
[----:B------:R0:W1:Y:S02]  /*4300*/  SHFL.DOWN P2, R16, R13, R14, R15 ;  /* 0x0800000e0d107389 */ /* 0x000064000004000f */
[----:B01----:R-:W-:Y:S05]  /*4310*/  ENDCOLLECTIVE ;  /* 0x000000000000791b */ /* 0x003fea0003800000 */
.L_x_43:
        /* <DEDUP_REMOVED lines=8> */
.L_x_44:
[----:B------:R-:W-:Y:S05]  /*43a0*/  WARPSYNC.COLLECTIVE R10, `(.L_x_45) ;  /* 0x000000000a087348 */ /* 0x000fea0003c00000 */
[----:B------:R-:W-:Y:S01]  /*43b0*/  VOTE.ALL P0, P0 ;  /* 0x0000000000ff7806 */ /* 0x000fe20000000000 */
[----:B------:R-:W-:-:S12]  /*43c0*/  ENDCOLLECTIVE ;  /* 0x000000000000791b */ /* 0x000fd80003800000 */
.L_x_45:
[----:B------:R-:W0:Y:S01]  /*43d0*/  LDC.64 R12, c[0x0][0x390] ;  /* 0x0000e400ff0c7b82 */ /* 0x000e220000000a00 */
[----:B------:R-:W-:-:S04]  /*43e0*/  ISETP.GT.AND P2, PT, R39, R15, PT ;  /* 0x0000000f2700720c */ /* 0x000fc80003f44270 */
[----:B------:R-:W-:-:S05]  /*43f0*/  SEL R16, R16, RZ, !P2 ;  /* 0x000000ff10107207 */ /* 0x000fca0005000000 */
[----:B------:R-:W-:Y:S01]  /*4400*/  IMAD.IADD R40, R41, 0x1, R16 ;  /* 0x0000000129287824 */ /* 0x000fe200078e0210 */
[----:B0-----:R-:W-:-:S05]  /*4410*/  IADD3 R42, P2, PT, R12, 0x100, RZ ;  /* 0x000001000c2a7810 */ /* 0x001fca0007f5e0ff */
[----:B------:R-:W-:Y:S01]  /*4420*/  IMAD.X R43, RZ, RZ, R13, P2 ;  /* 0x000000ffff2b7224 */ /* 0x000fe200010e060d */
[----:B------:R-:W-:Y:S07]  /*4430*/  BRA `(.L_x_46) ;  /* 0xffffffcc00b47947 */ /* 0x000fee000383ffff */
.L_x_11:
[----:B------:R-:W-:Y:S01]  /*4440*/  BSSY B1, `(.L_x_47) ;  /* 0x0000006000017945 */ /* 0x000fe20003800000 */
[----:B------:R-:W-:Y:S01]  /*4450*/  PLOP3.LUT P0, PT, P0, PT, PT, 0x8, 0x80 ;  /* 0x000000000080781c */ /* 0x000fe2000070e170 */
[----:B------:R-:W-:-:S12]  /*4460*/  IMAD.MOV.U32 R10, RZ, RZ, -0x1 ;  /* 0xffffffffff0a7424 */ /* 0x000fd800078e00ff */
[----:B------:R-:W-:Y:S05]  /*4470*/  WARPSYNC.COLLECTIVE R10, `(.L_x_48) ;  /* 0x000000000a087348 */ /* 0x000fea0003c00000 */
[----:B------:R-:W-:Y:S01]  /*4480*/  VOTE.ANY P0, P0 ;  /* 0x0000000000ff7806 */ /* 0x000fe20000000100 */
[----:B------:R-:W-:-:S12]  /*4490*/  ENDCOLLECTIVE ;  /* 0x000000000000791b */ /* 0x000fd80003800000 */
.L_x_48:
[----:B------:R-:W-:Y:S05]  /*44a0*/  BSYNC B1 ;  /* 0x0000000000017941 */ /* 0x000fea0003800000 */
.L_x_47:
[----:B------:R-:W-:Y:S05]  /*44b0*/  BRA `(.L_x_49) ;  /* 0xffffffcc00bc7947 */ /* 0x000fea000383ffff */
.L_x_13:
[----:B------:R-:W-:Y:S01]  /*44c0*/  BSSY B1, `(.L_x_50) ;  /* 0x0000006000017945 */ /* 0x000fe20003800000 */
[----:B------:R-:W-:Y:S01]  /*44d0*/  PLOP3.LUT P0, PT, P0, PT, PT, 0x8, 0x80 ;  /* 0x000000000080781c */ /* 0x000fe2000070e170 */
[----:B------:R-:W-:-:S12]  /*44e0*/  IMAD.MOV.U32 R10, RZ, RZ, -0x1 ;  /* 0xffffffffff0a7424 */ /* 0x000fd800078e00ff */
[----:B------:R-:W-:Y:S05]  /*44f0*/  WARPSYNC.COLLECTIVE R10, `(.L_x_51) ;  /* 0x000000000a087348 */ /* 0x000fea0003c00000 */
[----:B------:R-:W-:Y:S01]  /*4500*/  VOTE.ANY P0, P0 ;  /* 0x0000000000ff7806 */ /* 0x000fe20000000100 */
[----:B------:R-:W-:-:S12]  /*4510*/  ENDCOLLECTIVE ;  /* 0x000000000000791b */ /* 0x000fd80003800000 */
.L_x_51:
[----:B------:R-:W-:Y:S05]  /*4520*/  BSYNC B1 ;  /* 0x0000000000017941 */ /* 0x000fea0003800000 */
.L_x_50:
[----:B------:R-:W-:Y:S05]  /*4530*/  BRA `(.L_x_52) ;  /* 0xffffffcc00c07947 */ /* 0x000fea000383ffff */
.L_x_15:
[----:B------:R-:W-:Y:S01]  /*4540*/  BSSY B1, `(.L_x_53) ;  /* 0x0000006000017945 */ /* 0x000fe20003800000 */
[----:B------:R-:W-:Y:S01]  /*4550*/  PLOP3.LUT P2, PT, P0, PT, PT, 0x8, 0x80 ;  /* 0x000000000080781c */ /* 0x000fe2000074e170 */
[----:B------:R-:W-:-:S12]  /*4560*/  IMAD.MOV.U32 R10, RZ, RZ, -0x1 ;  /* 0xffffffffff0a7424 */ /* 0x000fd800078e00ff */
[----:B------:R-:W-:Y:S05]  /*4570*/  WARPSYNC.COLLECTIVE R10, `(.L_x_54) ;  /* 0x000000000a087348 */ /* 0x000fea0003c00000 */
[----:B------:R-:W-:Y:S01]  /*4580*/  VOTE.ANY R10, PT, P2 ;  /* 0x00000000000a7806 */ /* 0x000fe200010e0100 */
[----:B------:R-:W-:Y:S06]  /*4590*/  ENDCOLLECTIVE ;  /* 0x000000000000791b */ /* 0x000fec0003800000 */
.L_x_54:
[----:B------:R-:W-:Y:S05]  /*45a0*/  BSYNC B1 ;  /* 0x0000000000017941 */ /* 0x000fea0003800000 */
.L_x_53:
[----:B------:R-:W-:Y:S01]  /*45b0*/  LOP3.LUT R10, R10, 0x80000000, R8, 0xec, !PT ;  /* 0x800000000a0a7812 */ /* 0x000fe200078eec08 */
[----:B------:R-:W-:Y:S02]  /*45c0*/  IMAD.MOV.U32 R14, RZ, RZ, 0x1 ;  /* 0x00000001ff0e7424 */ /* 0x000fe400078e00ff */
[----:B------:R-:W-:Y:S02]  /*45d0*/  VIADD R18, R18, 0xffffffe0 ;  /* 0xffffffe012127836 */ /* 0x000fe40000000000 */
[----:B------:R-:W-:-:S05]  /*45e0*/  VIADD R15, R10, 0xffffffff ;  /* 0xffffffff0a0f7836 */ /* 0x000fca0000000000 */
[----:B------:R-:W-:Y:S01]  /*45f0*/  LOP3.LUT R15, R10, R15, RZ, 0xc, !PT ;  /* 0x0000000f0a0f7212 */ /* 0x000fe200078e0cff */
[----:B------:R-:W-:-:S05]  /*4600*/  IMAD.MOV.U32 R10, RZ, RZ, -0x1 ;  /* 0xffffffffff0a7424 */ /* 0x000fca00078e00ff */
[----:B------:R-:W0:Y:S02]  /*4610*/  POPC R15, R15 ;  /* 0x0000000f000f7309 */ /* 0x000e240000000000 */
[----:B0-----:R-:W-:Y:S05]  /*4620*/  WARPSYNC.COLLECTIVE R10, `(.L_x_55) ;  /* 0x000000000a087348 */ /* 0x001fea0003c00000 */
[----:B0-----:R0:W1:Y:S02]  /*4630*/  SHFL.DOWN P2, R16, R13, R14, R15 ;  /* 0x0800000e0d107389 */ /* 0x001064000004000f */
[----:B01----:R-:W-:Y:S05]  /*4640*/  ENDCOLLECTIVE ;  /* 0x000000000000791b */ /* 0x003fea0003800000 */
.L_x_55:
[----:B------:R-:W-:Y:S01]  /*4650*/  ISETP.GE.AND P0, PT, R37, R15, PT ;  /* 0x0000000f2500720c */ /* 0x000fe20003f06270 */
[----:B------:R-:W-:-:S03]  /*4660*/  IMAD.MOV.U32 R14, RZ, RZ, 0x2 ;  /* 0x00000002ff0e7424 */ /* 0x000fc600078e00ff */
[----:B------:R-:W-:Y:S02]  /*4670*/  SEL R16, R16, RZ, !P0 ;  /* 0x000000ff10107207 */ /* 0x000fe40004000000 */
[----:B------:R-:W-:-:S03]  /*4680*/  ISETP.GT.AND P0, PT, R38, R15, PT ;  /* 0x0000000f2600720c */ /* 0x000fc60003f04270 */
[----:B------:R-:W-:-:S04]  /*4690*/  IMAD.IADD R41, R16, 0x1, R13 ;  /* 0x0000000110297824 */ /* 0x000fc800078e020d */
[----:B------:R-:W-:-:S07]  /*46a0*/  IMAD.MOV.U32 R13, RZ, RZ, R41 ;  /* 0x000000ffff0d7224 */ /* 0x000fce00078e0029 */
[----:B------:R-:W-:Y:S05]  /*46b0*/  WARPSYNC.COLLECTIVE R10, `(.L_x_56) ;  /* 0x000000000a087348 */ /* 0x000fea0003c00000 */
[----:B------:R0:W1:Y:S02]  /*46c0*/  SHFL.DOWN P2, R16, R13, R14, R15 ;  /* 0x0800000e0d107389 */ /* 0x000064000004000f */
[----:B01----:R-:W-:Y:S05]  /*46d0*/  ENDCOLLECTIVE ;  /* 0x000000000000791b */ /* 0x003fea0003800000 */
.L_x_56:
[----:B------:R-:W-:Y:S01]  /*46e0*/  IMAD.MOV.U32 R14, RZ, RZ, 0x4 ;  /* 0x00000004ff0e7424 */ /* 0x000fe200078e00ff */
[----:B------:R-:W-:Y:S02]  /*46f0*/  SEL R16, R16, RZ, !P0 ;  /* 0x000000ff10107207 */ /* 0x000fe40004000000 */
[----:B------:R-:W-:-:S03]  /*4700*/  ISETP.GT.AND P0, PT, R19, R15, PT ;  /* 0x0000000f1300720c */ /* 0x000fc60003f04270 */
[----:B------:R-:W-:-:S04]  /*4710*/  IMAD.IADD R41, R41, 0x1, R16 ;  /* 0x0000000129297824 */ /* 0x000fc800078e0210 */
[----:B------:R-:W-:-:S07]  /*4720*/  IMAD.MOV.U32 R13, RZ, RZ, R41 ;  /* 0x000000ffff0d7224 */ /* 0x000fce00078e0029 */
[----:B------:R-:W-:Y:S05]  /*4730*/  WARPSYNC.COLLECTIVE R10, `(.L_x_57) ;  /* 0x000000000a087348 */ /* 0x000fea0003c00000 */
[----:B------:R0:W1:Y:S02]  /*4740*/  SHFL.DOWN P2, R16, R13, R14, R15 ;  /* 0x0800000e0d107389 */ /* 0x000064000004000f */
[----:B01----:R-:W-:Y:S05]  /*4750*/  ENDCOLLECTIVE ;  /* 0x000000000000791b */ /* 0x003fea0003800000 */
.L_x_57:
[----:B------:R-:W-:Y:S01]  /*4760*/  IMAD.MOV.U32 R14, RZ, RZ, 0x8 ;  /* 0x00000008ff0e7424 */ /* 0x000fe200078e00ff */
[----:B------:R-:W-:Y:S02]  /*4770*/  SEL R16, R16, RZ, !P0 ;  /* 0x000000ff10107207 */ /* 0x000fe40004000000 */
[----:B------:R-:W-:-:S03]  /*4780*/  ISETP.GT.AND P0, PT, R36, R15, PT ;  /* 0x0000000f2400720c */ /* 0x000fc60003f04270 */
[----:B------:R-:W-:-:S10]  /*4790*/  IMAD.IADD R13, R41, 0x1, R16 ;  /* 0x00000001290d7824 */ /* 0x000fd400078e0210 */
[----:B------:R-:W-:Y:S05]  /*47a0*/  WARPSYNC.COLLECTIVE R10, `(.L_x_58) ;  /* 0x000000000a087348 */ /* 0x000fea0003c00000 */
[----:B------:R0:W1:Y:S02]  /*47b0*/  SHFL.DOWN P2, R16, R13, R14, R15 ;  /* 0x0800000e0d107389 */ /* 0x000064000004000f */
[----:B01----:R-:W-:Y:S05]  /*47c0*/  ENDCOLLECTIVE ;  /* 0x000000000000791b */ /* 0x003fea0003800000 */
.L_x_58:
        /* <DEDUP_REMOVED lines=8> */
.L_x_59:
[----:B------:R-:W-:Y:S02]  /*4850*/  SEL R16, R16, RZ, !P0 ;  /* 0x000000ff10107207 */ /* 0x000fe40004000000 */
[----:B------:R-:W-:Y:S02]  /*4860*/  ISETP.NE.AND P0, PT, R12, 0x65, PT ;  /* 0x000000650c00780c */ /* 0x000fe40003f05270 */
[----:B------:R-:W-:-:S11]  /*4870*/  IADD3 R40, PT, PT, R41, R16, R40 ;  /* 0x0000001029287210 */ /* 0x000fd60007ffe028 */
[----:B------:R-:W-:Y:S05]  /*4880*/  WARPSYNC.COLLECTIVE R10, `(.L_x_60) ;  /* 0x000000000a087348 */ /* 0x000fea0003c00000 */
[----:B------:R-:W-:Y:S01]  /*4890*/  VOTE.ALL P0, P0 ;  /* 0x0000000000ff7806 */ /* 0x000fe20000000000 */
[----:B------:R-:W-:-:S12]  /*48a0*/  ENDCOLLECTIVE ;  /* 0x000000000000791b */ /* 0x000fd80003800000 */
.L_x_60:
[----:B------:R-:W-:Y:S05]  /*48b0*/  BRA `(.L_x_61) ;  /* 0xffffffcc00607947 */ /* 0x000fea000383ffff */
.L_x_20:
[----:B------:R-:W-:Y:S01]  /*48c0*/  BSSY B0, `(.L_x_62) ;  /* 0x0000006000007945 */ /* 0x000fe20003800000 */
[----:B------:R-:W-:Y:S01]  /*48d0*/  PLOP3.LUT P0, PT, P0, PT, PT, 0x8, 0x80 ;  /* 0x000000000080781c */ /* 0x000fe2000070e170 */
[----:B------:R-:W-:-:S12]  /*48e0*/  IMAD.MOV.U32 R10, RZ, RZ, -0x1 ;  /* 0xffffffffff0a7424 */ /* 0x000fd800078e00ff */
[----:B------:R-:W-:Y:S05]  /*48f0*/  WARPSYNC.COLLECTIVE R10, `(.L_x_63) ;  /* 0x000000000a087348 */ /* 0x000fea0003c00000 */
[----:B------:R-:W-:Y:S01]  /*4900*/  VOTE.ANY P0, P0 ;  /* 0x0000000000ff7806 */ /* 0x000fe20000000100 */
[----:B------:R-:W-:-:S12]  /*4910*/  ENDCOLLECTIVE ;  /* 0x000000000000791b */ /* 0x000fd80003800000 */
.L_x_63:
[----:B------:R-:W-:Y:S05]  /*4920*/  BSYNC B0 ;  /* 0x0000000000007941 */ /* 0x000fea0003800000 */
.L_x_62:
[----:B------:R-:W-:Y:S05]  /*4930*/  BRA `(.L_x_64) ;  /* 0xffffffe4006c7947 */ /* 0x000fea000383ffff */
.L_x_22:
[----:B------:R-:W-:Y:S01]  /*4940*/  BSSY B0, `(.L_x_65) ;  /* 0x0000006000007945 */ /* 0x000fe20003800000 */
[----:B------:R-:W-:Y:S01]  /*4950*/  PLOP3.LUT P0, PT, P0, PT, PT, 0x8, 0x80 ;  /* 0x000000000080781c */ /* 0x000fe2000070e170 */
[----:B------:R-:W-:-:S12]  /*4960*/  IMAD.MOV.U32 R10, RZ, RZ, -0x1 ;  /* 0xffffffffff0a7424 */ /* 0x000fd800078e00ff */
[----:B------:R-:W-:Y:S05]  /*4970*/  WARPSYNC.COLLECTIVE R10, `(.L_x_66) ;  /* 0x000000000a087348 */ /* 0x000fea0003c00000 */
[----:B------:R-:W-:Y:S01]  /*4980*/  VOTE.ANY P0, P0 ;  /* 0x0000000000ff7806 */ /* 0x000fe20000000100 */
[----:B------:R-:W-:-:S12]  /*4990*/  ENDCOLLECTIVE ;  /* 0x000000000000791b */ /* 0x000fd80003800000 */
.L_x_66:
[----:B------:R-:W-:Y:S05]  /*49a0*/  BSYNC B0 ;  /* 0x0000000000007941 */ /* 0x000fea0003800000 */
.L_x_65:
[----:B------:R-:W-:Y:S05]  /*49b0*/  BRA `(.L_x_67) ;  /* 0xffffffe400707947 */ /* 0x000fea000383ffff */
.L_x_24:
[----:B------:R-:W0:Y:S01]  /*49c0*/  S2R R19, SR_GEMASK ;  /* 0x0000000000137919 */ /* 0x000e220000003c00 */
[----:B------:R-:W-:Y:S01]  /*49d0*/  BSSY B0, `(.L_x_68) ;  /* 0x0000007000007945 */ /* 0x000fe20003800000 */
[----:B------:R-:W-:Y:S01]  /*49e0*/  ISETP.NE.AND P0, PT, R8, 0x65, PT ;  /* 0x000000650800780c */ /* 0x000fe20003f05270 */
[----:B------:R-:W-:Y:S01]  /*49f0*/  IMAD.MOV.U32 R10, RZ, RZ, -0x1 ;  /* 0xffffffffff0a7424 */ /* 0x000fe200078e00ff */
[----:B------:R-:W-:-:S13]  /*4a00*/  PLOP3.LUT P2, PT, P2, PT, PT, 0x8, 0x80 ;  /* 0x000000000080781c */ /* 0x000fda000174e170 */
[----:B0-----:R-:W-:Y:S05]  /*4a10*/  WARPSYNC.COLLECTIVE R10, `(.L_x_69) ;  /* 0x000000000a087348 */ /* 0x001fea0003c00000 */
[----:B------:R-:W-:Y:S01]  /*4a20*/  VOTE.ANY R10, PT, P2 ;  /* 0x00000000000a7806 */ /* 0x000fe200010e0100 */
[----:B0-----:R-:W-:Y:S06]  /*4a30*/  ENDCOLLECTIVE ;  /* 0x000000000000791b */ /* 0x001fec0003800000 */
.L_x_69:
[----:B------:R-:W-:Y:S05]  /*4a40*/  BSYNC B0 ;  /* 0x0000000000007941 */ /* 0x000fea0003800000 */
.L_x_68:
[----:B------:R-:W-:Y:S01]  /*4a50*/  LOP3.LUT R10, R10, 0x80000000, R19, 0xec, !PT ;  /* 0x800000000a0a7812 */ /* 0x000fe200078eec13 */
[----:B------:R-:W-:-:S04]  /*4a60*/  IMAD.MOV.U32 R14, RZ, RZ, 0x1 ;  /* 0x00000001ff0e7424 */ /* 0x000fc800078e00ff */
[----:B------:R-:W-:-:S05]  /*4a70*/  VIADD R13, R10, 0xffffffff ;  /* 0xffffffff0a0d7836 */ /* 0x000fca0000000000 */
[----:B------:R-:W-:Y:S01]  /*4a80*/  LOP3.LUT R8, R10, R13, RZ, 0xc, !PT ;  /* 0x0000000d0a087212 */ /* 0x000fe200078e0cff */
[----:B------:R-:W-:Y:S02]  /*4a90*/  IMAD.MOV.U32 R13, RZ, RZ, R9 ;  /* 0x000000ffff0d7224 */ /* 0x000fe400078e0009 */
[----:B------:R-:W-:Y:S01]  /*4aa0*/  IMAD.MOV.U32 R10, RZ, RZ, -0x1 ;  /* 0xffffffffff0a7424 */ /* 0x000fe200078e00ff */
[----:B------:R0:W1:Y:S02]  /*4ab0*/  POPC R15, R8 ;  /* 0x00000008000f7309 */ /* 0x0000640000000000 */
[----:B0-----:R-:W-:-:S07]  /*4ac0*/  VIADD R8, R39, 0x4 ;  /* 0x0000000427087836 */ /* 0x001fce0000000000 */
[----:B-1----:R-:W-:Y:S05]  /*4ad0*/  WARPSYNC.COLLECTIVE R10, `(.L_x_70) ;  /* 0x000000000a087348 */ /* 0x002fea0003c00000 */
[----:B-1----:R0:W1:Y:S02]  /*4ae0*/  SHFL.DOWN P2, R16, R13, R14, R15 ;  /* 0x0800000e0d107389 */ /* 0x002064000004000f */
[----:B01----:R-:W-:Y:S05]  /*4af0*/  ENDCOLLECTIVE ;  /* 0x000000000000791b */ /* 0x003fea0003800000 */
.L_x_70:
[----:B------:R-:W-:Y:S01]  /*4b00*/  IMAD.MOV.U32 R14, RZ, RZ, 0x2 ;  /* 0x00000002ff0e7424 */ /* 0x000fe200078e00ff */
[----:B------:R-:W-:-:S04]  /*4b10*/  ISETP.GE.AND P2, PT, R39, R15, PT ;  /* 0x0000000f2700720c */ /* 0x000fc80003f46270 */
[----:B------:R-:W-:Y:S01]  /*4b20*/  SEL R12, R16, RZ, !P2 ;  /* 0x000000ff100c7207 */ /* 0x000fe20005000000 */
[----:B------:R-:W-:-:S04]  /*4b30*/  VIADD R16, R39, 0x2 ;  /* 0x0000000227107836 */ /* 0x000fc80000000000 */
[----:B------:R-:W-:Y:S01]  /*4b40*/  IMAD.IADD R12, R12, 0x1, R9 ;  /* 0x000000010c0c7824 */ /* 0x000fe200078e0209 */
[----:B------:R-:W-:-:S03]  /*4b50*/  ISETP.GT.AND P3, PT, R16, R15, PT ;  /* 0x0000000f1000720c */ /* 0x000fc60003f64270 */
[----:B------:R-:W-:-:S10]  /*4b60*/  IMAD.MOV.U32 R13, RZ, RZ, R12 ;  /* 0x000000ffff0d7224 */ /* 0x000fd400078e000c */
[----:B------:R-:W-:Y:S05]  /*4b70*/  WARPSYNC.COLLECTIVE R10, `(.L_x_71) ;  /* 0x000000000a087348 */ /* 0x000fea0003c00000 */
[----:B------:R0:W1:Y:S02]  /*4b80*/  SHFL.DOWN P2, R16, R13, R14, R15 ;  /* 0x0800000e0d107389 */ /* 0x000064000004000f */
[----:B01----:R-:W-:Y:S05]  /*4b90*/  ENDCOLLECTIVE ;  /* 0x000000000000791b */ /* 0x003fea0003800000 */
.L_x_71:
[----:B------:R-:W-:Y:S01]  /*4ba0*/  IMAD.MOV.U32 R14, RZ, RZ, 0x4 ;  /* 0x00000004ff0e7424 */ /* 0x000fe200078e00ff */
[----:B------:R-:W-:Y:S02]  /*4bb0*/  SEL R9, R16, RZ, !P3 ;  /* 0x000000ff10097207 */ /* 0x000fe40005800000 */
[----:B------:R-:W-:Y:S01]  /*4bc0*/  ISETP.GT.AND P3, PT, R8, R15, PT ;  /* 0x0000000f0800720c */ /* 0x000fe20003f64270 */
[----:B------:R-:W-:Y:S02]  /*4bd0*/  VIADD R8, R39, 0x8 ;  /* 0x0000000827087836 */ /* 0x000fe40000000000 */
[----:B------:R-:W-:-:S04]  /*4be0*/  IMAD.IADD R38, R12, 0x1, R9 ;  /* 0x000000010c267824 */ /* 0x000fc800078e0209 */
[----:B------:R-:W-:-:S07]  /*4bf0*/  IMAD.MOV.U32 R13, RZ, RZ, R38 ;  /* 0x000000ffff0d7224 */ /* 0x000fce00078e0026 */
[----:B------:R-:W-:Y:S05]  /*4c00*/  WARPSYNC.COLLECTIVE R10, `(.L_x_72) ;  /* 0x000000000a087348 */ /* 0x000fea0003c00000 */
[----:B------:R0:W1:Y:S02]  /*4c10*/  SHFL.DOWN P2, R16, R13, R14, R15 ;  /* 0x0800000e0d107389 */ /* 0x000064000004000f */
[----:B01----:R-:W-:Y:S05]  /*4c20*/  ENDCOLLECTIVE ;  /* 0x000000000000791b */ /* 0x003fea0003800000 */
.L_x_72:
        /* <DEDUP_REMOVED lines=9> */
.L_x_73:
[----:B------:R-:W-:Y:S01]  /*4cc0*/  IMAD.MOV.U32 R14, RZ, RZ, 0x10 ;  /* 0x00000010ff0e7424 */ /* 0x000fe200078e00ff */
[----:B------:R-:W-:-:S05]  /*4cd0*/  SEL R9, R16, RZ, !P3 ;  /* 0x000000ff10097207 */ /* 0x000fca0005800000 */
[----:B------:R-:W-:-:S04]  /*4ce0*/  IMAD.IADD R42, R44, 0x1, R9 ;  /* 0x000000012c2a7824 */ /* 0x000fc800078e0209 */
[----:B------:R-:W-:-:S07]  /*4cf0*/  IMAD.MOV.U32 R13, RZ, RZ, R42 ;  /* 0x000000ffff0d7224 */ /* 0x000fce00078e002a */
[----:B------:R-:W-:Y:S05]  /*4d00*/  WARPSYNC.COLLECTIVE R10, `(.L_x_74) ;  /* 0x000000000a087348 */ /* 0x000fea0003c00000 */
[----:B------:R0:W1:Y:S02]  /*4d10*/  SHFL.DOWN P2, R16, R13, R14, R15 ;  /* 0x0800000e0d107389 */ /* 0x000064000004000f */
[----:B01----:R-:W-:Y:S05]  /*4d20*/  ENDCOLLECTIVE ;  /* 0x000000000000791b */ /* 0x003fea0003800000 */
.L_x_74:
[----:B------:R-:W-:Y:S05]  /*4d30*/  WARPSYNC.COLLECTIVE R10, `(.L_x_75) ;  /* 0x000000000a087348 */ /* 0x000fea0003c00000 */
[----:B------:R-:W-:Y:S01]  /*4d40*/  VOTE.ALL P0, P0 ;  /* 0x0000000000ff7806 */ /* 0x000fe20000000000 */
[----:B------:R-:W-:-:S12]  /*4d50*/  ENDCOLLECTIVE ;  /* 0x000000000000791b */ /* 0x000fd80003800000 */
.L_x_75:
[----:B------:R-:W-:-:S04]  /*4d60*/  ISETP.GT.AND P2, PT, R8, R15, PT ;  /* 0x0000000f0800720c */ /* 0x000fc80003f44270 */
[----:B------:R-:W-:-:S05]  /*4d70*/  SEL R9, R16, RZ, !P2 ;  /* 0x000000ff10097207 */ /* 0x000fca0005000000 */
[----:B------:R-:W-:Y:S02]  /*4d80*/  IMAD.IADD R12, R42, 0x1, R9 ;  /* 0x000000012a0c7824 */ /* 0x000fe400078e0209 */
[----:B------:R-:W0:Y:S02]  /*4d90*/  LDC.64 R8, c[0x0][0x390] ;  /* 0x0000e400ff087b82 */ /* 0x000e240000000a00 */
[----:B0-----:R-:W-:-:S05]  /*4da0*/  IADD3 R38, P2, PT, R8, 0x100, RZ ;  /* 0x0000010008267810 */ /* 0x001fca0007f5e0ff */
[----:B------:R-:W-:Y:S01]  /*4db0*/  IMAD.X R43, RZ, RZ, R9, P2 ;  /* 0x000000ffff2b7224 */ /* 0x000fe200010e0609 */
[----:B------:R-:W-:Y:S07]  /*4dc0*/  BRA `(.L_x_76) ;  /* 0xffffffe400087947 */ /* 0x000fee000383ffff */
.L_x_26:
[----:B------:R-:W-:Y:S01]  /*4dd0*/  BSSY B0, `(.L_x_77) ;  /* 0x0000006000007945 */ /* 0x000fe20003800000 */
[----:B------:R-:W-:Y:S01]  /*4de0*/  PLOP3.LUT P0, PT, P0, PT, PT, 0x8, 0x80 ;  /* 0x000000000080781c */ /* 0x000fe2000070e170 */
[----:B------:R-:W-:-:S12]  /*4df0*/  IMAD.MOV.U32 R10, RZ, RZ, -0x1 ;  /* 0xffffffffff0a7424 */ /* 0x000fd800078e00ff */
[----:B------:R-:W-:Y:S05]  /*4e00*/  WARPSYNC.COLLECTIVE R10, `(.L_x_78) ;  /* 0x000000000a087348 */ /* 0x000fea0003c00000 */
[----:B------:R-:W-:Y:S01]  /*4e10*/  VOTE.ANY P0, P0 ;  /* 0x0000000000ff7806 */ /* 0x000fe20000000100 */
[----:B------:R-:W-:-:S12]  /*4e20*/  ENDCOLLECTIVE ;  /* 0x000000000000791b */ /* 0x000fd80003800000 */
.L_x_78:
[----:B------:R-:W-:Y:S05]  /*4e30*/  BSYNC B0 ;  /* 0x0000000000007941 */ /* 0x000fea0003800000 */
.L_x_77:
[----:B------:R-:W-:Y:S05]  /*4e40*/  BRA `(.L_x_79) ;  /* 0xffffffe400187947 */ /* 0x000fea000383ffff */
.L_x_28:
[----:B------:R-:W-:Y:S01]  /*4e50*/  BSSY B0, `(.L_x_80) ;  /* 0x0000006000007945 */ /* 0x000fe20003800000 */
[----:B------:R-:W-:Y:S01]  /*4e60*/  PLOP3.LUT P0, PT, P0, PT, PT, 0x8, 0x80 ;  /* 0x000000000080781c */ /* 0x000fe2000070e170 */
[----:B------:R-:W-:-:S12]  /*4e70*/  IMAD.MOV.U32 R10, RZ, RZ, -0x1 ;  /* 0xffffffffff0a7424 */ /* 0x000fd800078e00ff */
[----:B------:R-:W-:Y:S05]  /*4e80*/  WARPSYNC.COLLECTIVE R10, `(.L_x_81) ;  /* 0x000000000a087348 */ /* 0x000fea0003c00000 */
[----:B------:R-:W-:Y:S01]  /*4e90*/  VOTE.ANY P0, P0 ;  /* 0x0000000000ff7806 */ /* 0x000fe20000000100 */
[----:B------:R-:W-:-:S12]  /*4ea0*/  ENDCOLLECTIVE ;  /* 0x000000000000791b */ /* 0x000fd80003800000 */
.L_x_81:
[----:B------:R-:W-:Y:S05]  /*4eb0*/  BSYNC B0 ;  /* 0x0000000000007941 */ /* 0x000fea0003800000 */
.L_x_80:
[----:B------:R-:W-:Y:S05]  /*4ec0*/  BRA `(.L_x_82) ;  /* 0xffffffe4001c7947 */ /* 0x000fea000383ffff */
.L_x_30:
[----:B------:R-:W-:Y:S01]  /*4ed0*/  BSSY B0, `(.L_x_83) ;  /* 0x0000006000007945 */ /* 0x000fe20003800000 */
[----:B------:R-:W-:Y:S01]  /*4ee0*/  PLOP3.LUT P2, PT, P0, PT, PT, 0x8, 0x80 ;  /* 0x000000000080781c */ /* 0x000fe2000074e170 */
[----:B------:R-:W-:-:S12]  /*4ef0*/  IMAD.MOV.U32 R10, RZ, RZ, -0x1 ;  /* 0xffffffffff0a7424 */ /* 0x000fd800078e00ff */
[----:B------:R-:W-:Y:S05]  /*4f00*/  WARPSYNC.COLLECTIVE R10, `(.L_x_84) ;  /* 0x000000000a087348 */ /* 0x000fea0003c00000 */
[----:B------:R-:W-:Y:S01]  /*4f10*/  VOTE.ANY R10, PT, P2 ;  /* 0x00000000000a7806 */ /* 0x000fe200010e0100 */
[----:B------:R-:W-:Y:S06]  /*4f20*/  ENDCOLLECTIVE ;  /* 0x000000000000791b */ /* 0x000fec0003800000 */
.L_x_84:
[----:B------:R-:W-:Y:S05]  /*4f30*/  BSYNC B0 ;  /* 0x0000000000007941 */ /* 0x000fea0003800000 */
.L_x_83:
[----:B------:R-:W-:Y:S01]  /*4f40*/  LOP3.LUT R10, R10, 0x80000000, R19, 0xec, !PT ;  /* 0x800000000a0a7812 */ /* 0x000fe200078eec13 */
[----:B------:R-:W-:Y:S02]  /*4f50*/  IMAD.MOV.U32 R14, RZ, RZ, 0x1 ;  /* 0x00000001ff0e7424 */ /* 0x000fe400078e00ff */
[----:B------:R-:W-:Y:S02]  /*4f60*/  VIADD R18, R18, 0xffffffe0 ;  /* 0xffffffe012127836 */ /* 0x000fe40000000000 */
[----:B------:R-:W-:-:S05]  /*4f70*/  VIADD R13, R10, 0xffffffff ;  /* 0xffffffff0a0d7836 */ /* 0x000fca0000000000 */
[----:B------:R-:W-:Y:S01]  /*4f80*/  LOP3.LUT R45, R10, R13, RZ, 0xc, !PT ;  /* 0x0000000d0a2d7212 */ /* 0x000fe200078e0cff */
[----:B------:R-:W-:Y:S02]  /*4f90*/  IMAD.MOV.U32 R13, RZ, RZ, R9 ;  /* 0x000000ffff0d7224 */ /* 0x000fe400078e0009 */
[----:B------:R-:W-:Y:S01]  /*4fa0*/  IMAD.MOV.U32 R10, RZ, RZ, -0x1 ;  /* 0xffffffffff0a7424 */ /* 0x000fe200078e00ff */
[----:B------:R0:W1:Y:S06]  /*4fb0*/  POPC R15, R45 ;  /* 0x0000002d000f7309 */ /* 0x00006c0000000000 */
[----:B01----:R-:W-:Y:S05]  /*4fc0*/  WARPSYNC.COLLECTIVE R10, `(.L_x_85) ;  /* 0x000000000a087348 */ /* 0x003fea0003c00000 */
[----:B-1----:R1:W2:Y:S02]  /*4fd0*/  SHFL.DOWN P2, R16, R13, R14, R15 ;  /* 0x0800000e0d107389 */ /* 0x0022a4000004000f */
[----:B012---:R-:W-:Y:S05]  /*4fe0*/  ENDCOLLECTIVE ;  /* 0x000000000000791b */ /* 0x007fea0003800000 */
.L_x_85:
[----:B------:R-:W-:Y:S01]  /*4ff0*/  ISETP.GE.AND P0, PT, R39, R15, PT ;  /* 0x0000000f2700720c */ /* 0x000fe20003f06270 */
[----:B------:R-:W-:-:S03]  /*5000*/  IMAD.MOV.U32 R14, RZ, RZ, 0x2 ;  /* 0x00000002ff0e7424 */ /* 0x000fc600078e00ff */
[----:B------:R-:W-:-:S05]  /*5010*/  SEL R16, R16, RZ, !P0 ;  /* 0x000000ff10107207 */ /* 0x000fca0004000000 */
[----:B------:R-:W-:Y:S02]  /*5020*/  IMAD.IADD R44, R16, 0x1, R9 ;  /* 0x00000001102c7824 */ /* 0x000fe400078e0209 */
[----:B------:R-:W-:Y:S02]  /*5030*/  VIADD R16, R39, 0x2 ;  /* 0x0000000227107836 */ /* 0x000fe40000000000 */
[----:B------:R-:W-:-:S03]  /*5040*/  IMAD.MOV.U32 R13, RZ, RZ, R44 ;  /* 0x000000ffff0d7224 */ /* 0x000fc600078e002c */
[----:B------:R-:W-:-:S13]  /*5050*/  ISETP.GT.AND P0, PT, R16, R15, PT ;  /* 0x0000000f1000720c */ /* 0x000fda0003f04270 */
[----:B------:R-:W-:Y:S05]  /*5060*/  WARPSYNC.COLLECTIVE R10, `(.L_x_86) ;  /* 0x000000000a087348 */ /* 0x000fea0003c00000 */
[----:B------:R0:W1:Y:S02]  /*5070*/  SHFL.DOWN P2, R16, R13, R14, R15 ;  /* 0x0800000e0d107389 */ /* 0x000064000004000f */
[----:B01----:R-:W-:Y:S05]  /*5080*/  ENDCOLLECTIVE ;  /* 0x000000000000791b */ /* 0x003fea0003800000 */
.L_x_86:
[----:B------:R-:W-:Y:S01]  /*5090*/  IMAD.MOV.U32 R14, RZ, RZ, 0x4 ;  /* 0x00000004ff0e7424 */ /* 0x000fe200078e00ff */
        /* <DEDUP_REMOVED lines=8> */
.L_x_87:
[----:B------:R-:W-:Y:S01]  /*5120*/  IMAD.MOV.U32 R14, RZ, RZ, 0x8 ;  /* 0x00000008ff0e7424 */ /* 0x000fe200078e00ff */
        /* <DEDUP_REMOVED lines=8> */
.L_x_88:
        /* <DEDUP_REMOVED lines=9> */
.L_x_89:
[----:B------:R-:W-:Y:S02]  /*5240*/  SEL R9, R16, RZ, !P0 ;  /* 0x000000ff10097207 */ /* 0x000fe40004000000 */
[----:B------:R-:W-:Y:S02]  /*5250*/  ISETP.NE.AND P0, PT, R8, 0x65, PT ;  /* 0x000000650800780c */ /* 0x000fe40003f05270 */
[----:B------:R-:W-:-:S11]  /*5260*/  IADD3 R12, PT, PT, R44, R9, R12 ;  /* 0x000000092c0c7210 */ /* 0x000fd60007ffe00c */
[----:B------:R-:W-:Y:S05]  /*5270*/  WARPSYNC.COLLECTIVE R10, `(.L_x_90) ;  /* 0x000000000a087348 */ /* 0x000fea0003c00000 */
[----:B------:R-:W-:Y:S01]  /*5280*/  VOTE.ALL P0, P0 ;  /* 0x0000000000ff7806 */ /* 0x000fe20000000000 */
[----:B------:R-:W-:-:S12]  /*5290*/  ENDCOLLECTIVE ;  /* 0x000000000000791b */ /* 0x000fd80003800000 */
.L_x_90:
[----:B------:R-:W-:Y:S05]  /*52a0*/  BRA `(.L_x_91) ;  /* 0xffffffe000b47947 */ /* 0x000fea000383ffff */
.L_x_92:
[----:B------:R-:W-:-:S00]  /*52b0*/  BRA `(.L_x_92) ;  /* 0xfffffffc00fc7947 */ /* 0x000fc0000383ffff */
[----:B------:R-:W-:-:S00]  /*52c0*/  NOP ;  /* 0x0000000000007918 */ /* 0x000fc00000000000 */
        /* <DEDUP_REMOVED lines=11> */
.L_x_190:


//--------------------- .text._ZN3cub18CUB_300001_SM_10006detail4scan16DeviceScanKernelINS2_10policy_hubIiiijN4cuda3std3__44plusIvEEE10Policy1000EPiSC_NS0_13ScanTileStateIiLb1EEES9_NS1_10InputValueIiSC_EEjiLb0EiEEvT0_T1_T2_iT3_T4_T5_ --------------------------
	.section	.text._ZN3cub18CUB_300001_SM_10006detail4scan16DeviceScanKernelINS2_10policy_hubIiiijN4cuda3std3__44plusIvEEE10Policy1000EPiSC_NS0_13ScanTileStateIiLb1EEES9_NS1_10InputValueIiSC_EEjiLb0EiEEvT0_T1_T2_iT3_T4_T5_,"ax",@progbits
	.align	128
        .global         _ZN3cub18CUB_300001_SM_10006detail4scan16DeviceScanKernelINS2_10policy_hubIiiijN4cuda3std3__44plusIvEEE10Policy1000EPiSC_NS0_13ScanTileStateIiLb1EEES9_NS1_10InputValueIiSC_EEjiLb0EiEEvT0_T1_T2_iT3_T4_T5_
        .type           _ZN3cub18CUB_300001_SM_10006detail4scan16DeviceScanKernelINS2_10policy_hubIiiijN4cuda3std3__44plusIvEEE10Policy1000EPiSC_NS0_13ScanTileStateIiLb1EEES9_NS1_10InputValueIiSC_EEjiLb0EiEEvT0_T1_T2_iT3_T4_T5_,@function
        .size           _ZN3cub18CUB_300001_SM_10006detail4scan16DeviceScanKernelINS2_10policy_hubIiiijN4cuda3std3__44plusIvEEE10Policy1000EPiSC_NS0_13ScanTileStateIiLb1EEES9_NS1_10InputValueIiSC_EEjiLb0EiEEvT0_T1_T2_iT3_T4_T5_,(.L_x_191 - _ZN3cub18CUB_300001_SM_10006detail4scan16DeviceScanKernelINS2_10policy_hubIiiijN4cuda3std3__44plusIvEEE10Policy1000EPiSC_NS0_13ScanTileStateIiLb1EEES9_NS1_10InputValueIiSC_EEjiLb0EiEEvT0_T1_T2_iT3_T4_T5_)
        .other          _ZN3cub18CUB_300001_SM_10006detail4scan16DeviceScanKernelINS2_10policy_hubIiiijN4cuda3std3__44plusIvEEE10Policy1000EPiSC_NS0_13ScanTileStateIiLb1EEES9_NS1_10InputValueIiSC_EEjiLb0EiEEvT0_T1_T2_iT3_T4_T5_,@"STO_CUDA_ENTRY STV_DEFAULT"
_ZN3cub18CUB_300001_SM_10006detail4scan16DeviceScanKernelINS2_10policy_hubIiiijN4cuda3std3__44plusIvEEE10Policy1000EPiSC_NS0_13ScanTileStateIiLb1EEES9_NS1_10InputValueIiSC_EEjiLb0EiEEvT0_T1_T2_iT3_T4_T5_:
.text._ZN3cub18CUB_300001_SM_10006detail4scan16DeviceScanKernelINS2_10policy_hubIiiijN4cuda3std3__44plusIvEEE10Policy1000EPiSC_NS0_13ScanTileStateIiLb1EEES9_NS1_10InputValueIiSC_EEjiLb0EiEEvT0_T1_T2_iT3_T4_T5_:
[----:B------:R-:W-:Y:S01]  /*0000*/  LDC R1, c[0x0][0x37c] ;  /* 0x0000df00ff017b82 */ /* 0x000fe20000000800 */
[----:B------:R-:W0:Y:S07]  /*0010*/  LDCU UR4, c[0x0][0x3a0] ;  /* 0x00007400ff0477ac */ /* 0x000e2e0008000800 */
[----:B------:R-:W1:Y:S01]  /*0020*/  LDC R38, c[0x0][0x398] ;  /* 0x0000e600ff267b82 */ /* 0x000e620000000800 */
[----:B------:R-:W2:Y:S01]  /*0030*/  LDCU.64 UR8, c[0x0][0x358] ;  /* 0x00006b00ff0877ac */ /* 0x000ea20008000a00 */
[----:B------:R-:W3:Y:S01]  /*0040*/  LDCU UR5, c[0x0][0x3b0] ;  /* 0x00007600ff0577ac */ /* 0x000ee20008000800 */
[----:B0-----:R-:W-:-:S06]  /*0050*/  UPRMT UR4, UR4, 0x7770, URZ ;  /* 0x0000777004047896 */ /* 0x001fcc00080000ff */
[----:B------:R-:W-:-:S13]  /*0060*/  ISETP.NE.AND P0, PT, RZ, UR4, PT ;  /* 0x00000004ff007c0c */ /* 0x000fda000bf05270 */
[----:B------:R-:W2:Y:S02]  /*0070*/  @P0 LDC.64 R2, c[0x0][0x3a8] ;  /* 0x0000ea00ff020b82 */ /* 0x000ea40000000a00 */
[----:B--2---:R0:W5:Y:S06]  /*0080*/  @P0 LDG.E R39, desc[UR8][R2.64] ;  /* 0x0000000802270981 */ /* 0x00416c000c1e1900 */
[----:B------:R-:W1:Y:S02]  /*0090*/  S2UR UR4, SR_CTAID.X ;  /* 0x00000000000479c3 */ /* 0x000e640000002500 */
[----:B-1----:R-:W-:-:S04]  /*00a0*/  VIADD R38, R38, UR4 ;  /* 0x0000000426267c36 */ /* 0x002fc80008000000 */
[----:B------:R-:W-:-:S05]  /*00b0*/  IMAD R5, R38, 0x2100, RZ ;  /* 0x0000210026057824 */ /* 0x000fca00078e02ff */
[----:B---3--:R-:W-:Y:S01]  /*00c0*/  IADD3 R0, PT, PT, -R5, UR5, RZ ;  /* 0x0000000505007c10 */ /* 0x008fe2000fffe1ff */
[----:B------:R-:W1:Y:S03]  /*00d0*/  @!P0 LDC R39, c[0x0][0x3a8] ;  /* 0x0000ea00ff278b82 */ /* 0x000e660000000800 */
[----:B------:R-:W-:-:S13]  /*00e0*/  ISETP.GE.U32.AND P0, PT, R0, 0x2101, PT ;  /* 0x000021010000780c */ /* 0x000fda0003f06070 */
[----:B0-----:R-:W-:Y:S05]  /*00f0*/  @!P0 BRA `(.L_x_93) ;  /* 0x0000001c00848947 */ /* 0x001fea0003800000 */
[----:B------:R-:W0:Y:S01]  /*0100*/  S2R R49, SR_TID.X ;  /* 0x0000000000317919 */ /* 0x000e220000002100 */
[----:B------:R-:W2:Y:S01]  /*0110*/  LDCU.64 UR4, c[0x0][0x380] ;  /* 0x00007000ff0477ac */ /* 0x000ea20008000a00 */
[C---:B0-----:R-:W-:Y:S02]  /*0120*/  LOP3.LUT R0, R49.reuse, 0x1f, RZ, 0xc0, !PT ;  /* 0x0000001f31007812 */ /* 0x041fe400078ec0ff */
[----:B------:R-:W-:-:S05]  /*0130*/  LOP3.LUT R3, R49, 0x3e0, RZ, 0xc0, !PT ;  /* 0x000003e031037812 */ /* 0x000fca00078ec0ff */
[----:B------:R-:W-:-:S05]  /*0140*/  IMAD R0, R3, 0x16, R0 ;  /* 0x0000001603007824 */ /* 0x000fca00078e0200 */
[----:B------:R-:W-:-:S05]  /*0150*/  IADD3 R0, P0, PT, R5, R0, RZ ;  /* 0x0000000005007210 */ /* 0x000fca0007f1e0ff */
[----:B------:R-:W-:Y:S02]  /*0160*/  IMAD.X R3, RZ, RZ, RZ, P0 ;  /* 0x000000ffff037224 */ /* 0x000fe400000e06ff */
[----:B------:R-:W-:-:S03]  /*0170*/  IMAD.SHL.U32 R45, R0, 0x4, RZ ;  /* 0x00000004002d7824 */ /* 0x000fc600078e00ff */
[----:B------:R-:W-:Y:S02]  /*0180*/  SHF.L.U64.HI R3, R0, 0x2, R3 ;  /* 0x0000000200037819 */ /* 0x000fe40000010203 */
[----:B--2---:R-:W-:-:S04]  /*0190*/  IADD3 R4, P0, PT, R45, UR4, RZ ;  /* 0x000000042d047c10 */ /* 0x004fc8000ff1e0ff */
[----:B------:R-:W-:-:S05]  /*01a0*/  IADD3.X R5, PT, PT, R3, UR5, RZ, P0, !PT ;  /* 0x0000000503057c10 */ /* 0x000fca00087fe4ff */
[----:B------:R-:W2:Y:S04]  /*01b0*/  LDG.E R7, desc[UR8][R4.64] ;  /* 0x0000000804077981 */ /* 0x000ea8000c1e1900 */
[----:B------:R-:W3:Y:S04]  /*01c0*/  LDG.E R9, desc[UR8][R4.64+0x80] ;  /* 0x0000800804097981 */ /* 0x000ee8000c1e1900 */
[----:B------:R-:W4:Y:S04]  /*01d0*/  LDG.E R11, desc[UR8][R4.64+0x100] ;  /* 0x00010008040b7981 */ /* 0x000f28000c1e1900 */
        /* <DEDUP_REMOVED lines=18> */
[----:B------:R-:W4:Y:S01]  /*0300*/  LDG.E R18, desc[UR8][R4.64+0xa80] ;  /* 0x000a800804127981 */ /* 0x000f22000c1e1900 */
[----:B------:R-:W0:Y:S01]  /*0310*/  S2UR UR5, SR_CgaCtaId ;  /* 0x00000000000579c3 */ /* 0x000e220000008800 */
[----:B------:R-:W-:Y:S01]  /*0320*/  SHF.R.U32.HI R40, RZ, 0x5, R49 ;  /* 0x00000005ff287819 */ /* 0x000fe20000011631 */
[----:B------:R-:W-:Y:S01]  /*0330*/  UMOV UR4, 0x400 ;  /* 0x0000040000047882 */ /* 0x000fe20000000000 */
[----:B------:R-:W1:Y:S01]  /*0340*/  S2R R47, SR_LANEID ;  /* 0x00000000002f7919 */ /* 0x000e620000000000 */
[----:B------:R-:W-:Y:S01]  /*0350*/  ISETP.NE.AND P0, PT, R38, RZ, PT ;  /* 0x000000ff2600720c */ /* 0x000fe20003f05270 */
        /* <DEDUP_REMOVED lines=28> */
[----:B------:R0:W1:Y:S04]  /*0520*/  LDS.64 R4, [R0] ;  /* 0x0000000000047984 */ /* 0x0000680000000a00 */
[----:B------:R0:W2:Y:S04]  /*0530*/  LDS.64 R6, [R0+0x8] ;  /* 0x0000080000067984 */ /* 0x0000a80000000a00 */
[----:B------:R0:W3:Y:S04]  /*0540*/  LDS.64 R8, [R0+0x10] ;  /* 0x0000100000087984 */ /* 0x0000e80000000a00 */
[----:B------:R0:W4:Y:S04]  /*0550*/  LDS.64 R10, [R0+0x18] ;  /* 0x00001800000a7984 */ /* 0x0001280000000a00 */
[----:B------:R0:W0:Y:S04]  /*0560*/  LDS.64 R12, [R0+0x20] ;  /* 0x00002000000c7984 */ /* 0x0000280000000a00 */
[----:B------:R0:W0:Y:S04]  /*0570*/  LDS.64 R14, [R0+0x28] ;  /* 0x00002800000e7984 */ /* 0x0000280000000a00 */
[----:B------:R0:W0:Y:S04]  /*0580*/  LDS.64 R28, [R0+0x30] ;  /* 0x00003000001c7984 */ /* 0x0000280000000a00 */
[----:B------:R0:W0:Y:S04]  /*0590*/  LDS.64 R30, [R0+0x38] ;  /* 0x00003800001e7984 */ /* 0x0000280000000a00 */
[----:B------:R0:W0:Y:S04]  /*05a0*/  LDS.64 R32, [R0+0x40] ;  /* 0x0000400000207984 */ /* 0x0000280000000a00 */
[----:B------:R0:W0:Y:S04]  /*05b0*/  LDS.64 R34, [R0+0x48] ;  /* 0x0000480000227984 */ /* 0x0000280000000a00 */
[----:B------:R0:W0:Y:S01]  /*05c0*/  LDS.64 R36, [R0+0x50] ;  /* 0x0000500000247984 */ /* 0x0000220000000a00 */
[----:B------:R-:W-:Y:S06]  /*05d0*/  BAR.SYNC.DEFER_BLOCKING 0x0 ;  /* 0x0000000000007b1d */ /* 0x000fec0000010000 */
[----:B-1----:R-:W-:Y:S05]  /*05e0*/  @P0 BRA `(.L_x_95) ;  /* 0x00000004001c0947 */ /* 0x002fea0003800000 */
[----:B0-2---:R-:W-:Y:S02]  /*05f0*/  IADD3 R16, PT, PT, R6, R5, R4 ;  /* 0x0000000506107210 */ /* 0x005fe40007ffe004 */
[C---:B------:R-:W-:Y:S02]  /*0600*/  ISETP.NE.AND P1, PT, R47.reuse, 0x1f, PT ;  /* 0x0000001f2f00780c */ /* 0x040fe40003f25270 */
[----:B---3--:R-:W-:Y:S02]  /*0610*/  IADD3 R16, PT, PT, R8, R7, R16 ;  /* 0x0000000708107210 */ /* 0x008fe40007ffe010 */
[----:B------:R-:W-:Y:S02]  /*0620*/  ISETP.NE.AND P2, PT, R47, RZ, PT ;  /* 0x000000ff2f00720c */ /* 0x000fe40003f45270 */
[----:B----4-:R-:W-:-:S04]  /*0630*/  IADD3 R16, PT, PT, R10, R9, R16 ;  /* 0x000000090a107210 */ /* 0x010fc80007ffe010 */
[----:B------:R-:W-:-:S03]  /*0640*/  IADD3 R16, PT, PT, R12, R11, R16 ;  /* 0x0000000b0c107210 */ /* 0x000fc60007ffe010 */
[----:B------:R-:W-:Y:S02]  /*0650*/  @!P1 LEA R43, R40, UR4, 0x2 ;  /* 0x00000004282b9c11 */ /* 0x000fe4000f8e10ff */
[----:B------:R-:W-:-:S04]  /*0660*/  IADD3 R16, PT, PT, R14, R13, R16 ;  /* 0x0000000d0e107210 */ /* 0x000fc80007ffe010 */
[----:B------:R-:W-:-:S04]  /*0670*/  IADD3 R16, PT, PT, R28, R15, R16 ;  /* 0x0000000f1c107210 */ /* 0x000fc80007ffe010 */
[----:B------:R-:W-:-:S04]  /*0680*/  IADD3 R16, PT, PT, R30, R29, R16 ;  /* 0x0000001d1e107210 */ /* 0x000fc80007ffe010 */
[----:B------:R-:W-:-:S04]  /*0690*/  IADD3 R16, PT, PT, R32, R31, R16 ;  /* 0x0000001f20107210 */ /* 0x000fc80007ffe010 */
[----:B------:R-:W-:-:S04]  /*06a0*/  IADD3 R16, PT, PT, R34, R33, R16 ;  /* 0x0000002122107210 */ /* 0x000fc80007ffe010 */
[----:B------:R-:W-:-:S05]  /*06b0*/  IADD3 R16, PT, PT, R36, R35, R16 ;  /* 0x0000002324107210 */ /* 0x000fca0007ffe010 */
[----:B------:R-:W-:-:S05]  /*06c0*/  IMAD.IADD R37, R37, 0x1, R16 ;  /* 0x0000000125257824 */ /* 0x000fca00078e0210 */
        /* <DEDUP_REMOVED lines=47> */
[----:B------:R-:W-:Y:S02]  /*09c0*/  SEL R16, R26, R16, !P1 ;  /* 0x000000101a107207 */ /* 0x000fe40004800000 */
[----:B------:R-:W-:Y:S02]  /*09d0*/  ISETP.NE.AND P1, PT, R49, RZ, PT ;  /* 0x000000ff3100720c */ /* 0x000fe40003f25270 */
[----:B------:R-:W-:Y:S02]  /*09e0*/  SEL R16, R16, RZ, P0 ;  /* 0x000000ff10107207 */ /* 0x000fe40000000000 */
[--C-:B-----5:R-:W-:Y:S02]  /*09f0*/  IADD3 R27, PT, PT, R26, R27, R39.reuse ;  /* 0x0000001b1a1b7210 */ /* 0x120fe40007ffe027 */
[----:B------:R-:W-:-:S07]  /*0a00*/  IADD3 R16, PT, PT, R16, R37, R39 ;  /* 0x0000002510107210 */ /* 0x000fce0007ffe027 */
[----:B------:R-:W-:Y:S05]  /*0a10*/  @P1 BRA `(.L_x_96) ;  /* 0x0000000c00f01947 */ /* 0x000fea0003800000 */
[----:B------:R-:W0:Y:S01]  /*0a20*/  LDC.64 R18, c[0x0][0x390] ;  /* 0x0000e400ff127b82 */ /* 0x000e220000000a00 */
[----:B------:R-:W-:-:S05]  /*0a30*/  IMAD.MOV.U32 R26, RZ, RZ, 0x65 ;  /* 0x00000065ff1a7424 */ /* 0x000fca00078e00ff */
[----:B0-----:R0:W-:Y:S01]  /*0a40*/  ST.E.64.STRONG.GPU desc[UR8][R18.64+0x100], R26 ;  /* 0x0001001a12007985 */ /* 0x0011e2000c10fb08 */
[----:B------:R-:W-:Y:S05]  /*0a50*/  BRA `(.L_x_96) ;  /* 0x0000000c00e07947 */ /* 0x000fea0003800000 */
.L_x_95:
        /* <DEDUP_REMOVED lines=20> */
[----:B-----5:R-:W0:Y:S02]  /*0ba0*/  SHFL.UP P0, R39, R24, 0x8, RZ ;  /* 0x0500000018277989 */ /* 0x020e2400000000ff */
        /* <DEDUP_REMOVED lines=16> */
[----:B------:R-:W-:Y:S02]  /*0cb0*/  SEL R17, R37, RZ, P2 ;  /* 0x000000ff25117207 */ /* 0x000fe40001000000 */
        /* <DEDUP_REMOVED lines=19> */
[----:B------:R-:W-:Y:S02]  /*0df0*/  ISETP.NE.AND P0, PT, R40, 0xa, PT ;  /* 0x0000000a2800780c */ /* 0x000fe40003f05270 */
[----:B------:R-:W-:Y:S02]  /*0e00*/  SEL R16, R24, R16, !P1 ;  /* 0x0000001018107207 */ /* 0x000fe40004800000 */
[----:B------:R-:W-:Y:S02]  /*0e10*/  ISETP.NE.AND P1, PT, R40, 0xb, PT ;  /* 0x0000000b2800780c */ /* 0x000fe40003f25270 */
[----:B------:R-:W-:Y:S02]  /*0e20*/  SEL R16, R25, R16, !P0 ;  /* 0x0000001019107207 */ /* 0x000fe40004000000 */
[----:B------:R-:W-:-:S02]  /*0e30*/  ISETP.GT.U32.AND P0, PT, R49, 0x1f, PT ;  /* 0x0000001f3100780c */ /* 0x000fc40003f04070 */
[----:B------:R-:W-:Y:S02]  /*0e40*/  SEL R16, R26, R16, !P1 ;  /* 0x000000101a107207 */ /* 0x000fe40004800000 */
[----:B------:R-:W-:-:S03]  /*0e50*/  ISETP.GE.U32.AND P1, PT, R49, 0x20, PT ;  /* 0x000000203100780c */ /* 0x000fc60003f26070 */
[----:B------:R-:W-:-:S05]  /*0e60*/  IMAD.IADD R16, R16, 0x1, R17 ;  /* 0x0000000110107824 */ /* 0x000fca00078e0211 */
[----:B------:R-:W-:Y:S01]  /*0e70*/  SEL R46, R37, R16, !P1 ;  /* 0x00000010252e7207 */ /* 0x000fe20004800000 */
[----:B------:R-:W-:Y:S06]  /*0e80*/  @P0 BRA `(.L_x_97) ;  /* 0x0000000800b00947 */ /* 0x000fec0003800000 */
[----:B------:R-:W0:Y:S01]  /*0e90*/  LDC.64 R16, c[0x0][0x390] ;  /* 0x0000e400ff107b82 */ /* 0x000e220000000a00 */
[----:B------:R-:W-:Y:S02]  /*0ea0*/  ISETP.NE.AND P1, PT, R49, RZ, PT ;  /* 0x000000ff3100720c */ /* 0x000fe40003f25270 */
[----:B------:R-:W-:-:S05]  /*0eb0*/  LOP3.LUT R21, RZ, R49, RZ, 0x33, !PT ;  /* 0x00000031ff157212 */ /* 0x000fca00078e33ff */
[----:B------:R-:W-:-:S06]  /*0ec0*/  IMAD.IADD R21, R38, 0x1, R21 ;  /* 0x0000000126157824 */ /* 0x000fcc00078e0215 */
        /* <DEDUP_REMOVED lines=11> */
.L_x_127:
[----:B------:R-:W-:Y:S05]  /*0f80*/  @!P0 BRA `(.L_x_99) ;  /* 0x0000000000748947 */ /* 0x000fea0003800000 */
[----:B------:R-:W-:-:S07]  /*0f90*/  IMAD.MOV.U32 R20, RZ, RZ, 0x3b8 ;  /* 0x000003b8ff147424 */ /* 0x000fce00078e00ff */
.L_x_101:
[----:B------:R-:W-:Y:S02]  /*0fa0*/  VIADD R23, R20, 0x1 ;  /* 0x0000000114177836 */ /* 0x000fe40000000000 */
[----:B------:R-:W-:Y:S02]  /*0fb0*/  IMAD R38, R38, 0x41a7, RZ ;  /* 0x000041a726267824 */ /* 0x000fe400078e02ff */
[----:B------:R-:W0:Y:S01]  /*0fc0*/  I2F.U32.RP R22, R23 ;  /* 0x0000001700167306 */ /* 0x000e220000209000 */
[----:B------:R-:W-:Y:S01]  /*0fd0*/  IMAD.MOV R37, RZ, RZ, -R23 ;  /* 0x000000ffff257224 */ /* 0x000fe200078e0a17 */
[----:B------:R-:W-:Y:S02]  /*0fe0*/  ISETP.NE.U32.AND P2, PT, R23, RZ, PT ;  /* 0x000000ff1700720c */ /* 0x000fe40003f45070 */
[----:B------:R-:W-:-:S04]  /*0ff0*/  LOP3.LUT R38, R38, 0x7fffffff, RZ, 0xc0, !PT ;  /* 0x7fffffff26267812 */ /* 0x000fc800078ec0ff */
[----:B0-----:R-:W0:Y:S02]  /*1000*/  MUFU.RCP R22, R22 ;  /* 0x0000001600167308 */ /* 0x001e240000001000 */
[----:B0-----:R-:W-:-:S06]  /*1010*/  VIADD R18, R22, 0xffffffe ;  /* 0x0ffffffe16127836 */ /* 0x001fcc0000000000 */
[----:B------:R0:W1:Y:S02]  /*1020*/  F2I.FTZ.U32.TRUNC.NTZ R19, R18 ;  /* 0x0000001200137305 */ /* 0x000064000021f000 */
[----:B0-----:R-:W-:Y:S02]  /*1030*/  IMAD.MOV.U32 R18, RZ, RZ, RZ ;  /* 0x000000ffff127224 */ /* 0x001fe400078e00ff */
[----:B-1----:R-:W-:-:S04]  /*1040*/  IMAD R37, R37, R19, RZ ;  /* 0x0000001325257224 */ /* 0x002fc800078e02ff */
[----:B------:R-:W-:-:S06]  /*1050*/  IMAD.HI.U32 R19, R19, R37, R18 ;  /* 0x0000002513137227 */ /* 0x000fcc00078e0012 */
[----:B------:R-:W-:-:S04]  /*1060*/  IMAD.HI.U32 R19, R19, R38, RZ ;  /* 0x0000002613137227 */ /* 0x000fc800078e00ff */
[----:B------:R-:W-:-:S04]  /*1070*/  IMAD.MOV R19, RZ, RZ, -R19 ;  /* 0x000000ffff137224 */ /* 0x000fc800078e0a13 */
[----:B------:R-:W-:-:S05]  /*1080*/  IMAD R22, R23, R19, R38 ;  /* 0x0000001317167224 */ /* 0x000fca00078e0226 */
[----:B------:R-:W-:-:S13]  /*1090*/  ISETP.GE.U32.AND P0, PT, R22, R23, PT ;  /* 0x000000171600720c */ /* 0x000fda0003f06070 */
[----:B------:R-:W-:-:S05]  /*10a0*/  @P0 IMAD.IADD R22, R22, 0x1, -R23 ;  /* 0x0000000116160824 */ /* 0x000fca00078e0a17 */
[----:B------:R-:W-:-:S13]  /*10b0*/  ISETP.GE.U32.AND P0, PT, R22, R23, PT ;  /* 0x000000171600720c */ /* 0x000fda0003f06070 */
[----:B------:R-:W-:Y:S01]  /*10c0*/  @P0 IMAD.IADD R22, R22, 0x1, -R23 ;  /* 0x0000000116160824 */ /* 0x000fe200078e0a17 */
[----:B------:R-:W-:-:S04]  /*10d0*/  @!P2 LOP3.LUT R22, RZ, R23, RZ, 0x33, !PT ;  /* 0x00000017ff16a212 */ /* 0x000fc800078e33ff */
[----:B------:R-:W-:Y:S05]  /*10e0*/  NANOSLEEP R22 ;  /* 0x000000160000735d */ /* 0x000fea0003800000 */
[----:B------:R-:W2:Y:S01]  /*10f0*/  LD.E.64.STRONG.GPU R40, desc[UR8][R16.64+0x100] ;  /* 0x0001000810287980 */ /* 0x000ea2000c10fb00 */
[----:B------:R-:W-:Y:S01]  /*1100*/  UMOV UR5, 0xffffffff ;  /* 0xffffffff00057882 */ /* 0x000fe20000000000 */
[----:B------:R-:W-:Y:S02]  /*1110*/  SHF.R.U32.HI R20, RZ, 0x1, R20 ;  /* 0x00000001ff147819 */ /* 0x000fe40000011614 */
[----:B--2---:R-:W-:Y:S01]  /*1120*/  ISETP.NE.AND P0, PT, R40, 0x63, PT ;  /* 0x000000632800780c */ /* 0x004fe20003f05270 */
[----:B------:R-:W-:-:S12]  /*1130*/  BRA.DIV UR5, `(.L_x_100) ;  /* 0x0000003205e87947 */ /* 0x000fd8000b800000 */
[----:B------:R-:W-:-:S13]  /*1140*/  VOTE.ANY P0, !P0 ;  /* 0x0000000000ff7806 */ /* 0x000fda0004000100 */
.L_x_130:
[----:B------:R-:W-:Y:S05]  /*1150*/  @P0 BRA `(.L_x_101) ;  /* 0xfffffffc00900947 */ /* 0x000fea000383ffff */
.L_x_99:
[----:B------:R-:W-:Y:S01]  /*1160*/  UMOV UR5, 0xffffffff ;  /* 0xffffffff00057882 */ /* 0x000fe20000000000 */
[----:B------:R-:W-:Y:S02]  /*1170*/  ISETP.NE.AND P0, PT, R40, 0x65, PT ;  /* 0x000000652800780c */ /* 0x000fe40003f05270 */
[----:B------:R-:W-:Y:S11]  /*1180*/  BRA.DIV UR5, `(.L_x_102) ;  /* 0x0000003205f47947 */ /* 0x000ff6000b800000 */
[----:B------:R-:W0:Y:S01]  /*1190*/  S2R R48, SR_GEMASK ;  /* 0x0000000000307919 */ /* 0x000e220000003c00 */
[----:B------:R-:W-:Y:S01]  /*11a0*/  VOTE.ANY R19, PT, !P0 ;  /* 0x0000000000137806 */ /* 0x000fe200040e0100 */
[C---:B------:R-:W-:Y:S01]  /*11b0*/  VIADD R22, R47.reuse, 0x2 ;  /* 0x000000022f167836 */ /* 0x040fe20000000000 */
[----:B------:R-:W1:Y:S01]  /*11c0*/  LDC.64 R42, c[0x0][0x390] ;  /* 0x0000e400ff2a7b82 */ /* 0x000e620000000a00 */
[C---:B------:R-:W-:Y:S02]  /*11d0*/  VIADD R23, R47.reuse, 0x4 ;  /* 0x000000042f177836 */ /* 0x040fe40000000000 */
[----:B------:R-:W-:Y:S01]  /*11e0*/  VIADD R26, R47, 0x8 ;  /* 0x000000082f1a7836 */ /* 0x000fe20000000000 */
[----:B-1----:R-:W-:Y:S02]  /*11f0*/  IADD3 R42, P3, PT, R42, 0x100, RZ ;  /* 0x000001002a2a7810 */ /* 0x002fe40007f7e0ff */
[----:B0-----:R-:W-:-:S03]  /*1200*/  LOP3.LUT R19, R19, 0x80000000, R48, 0xec, !PT ;  /* 0x8000000013137812 */ /* 0x001fc600078eec30 */
[----:B------:R-:W-:Y:S02]  /*1210*/  IMAD.X R43, RZ, RZ, R43, P3 ;  /* 0x000000ffff2b7224 */ /* 0x000fe400018e062b */
[----:B------:R-:W-:-:S05]  /*1220*/  VIADD R16, R19, 0xffffffff ;  /* 0xffffffff13107836 */ /* 0x000fca0000000000 */
[----:B------:R-:W-:-:S06]  /*1230*/  LOP3.LUT R16, R19, R16, RZ, 0xc, !PT ;  /* 0x0000001013107212 */ /* 0x000fcc00078e0cff */
[----:B------:R-:W0:Y:S02]  /*1240*/  POPC R16, R16 ;  /* 0x0000001000107309 */ /* 0x000e240000000000 */
[----:B0-----:R-:W0:Y:S01]  /*1250*/  SHFL.DOWN PT, R20, R41, 0x1, R16 ;  /* 0x0820000029147989 */ /* 0x001e2200000e0010 */
[----:B------:R-:W-:-:S04]  /*1260*/  ISETP.GE.AND P0, PT, R47, R16, PT ;  /* 0x000000102f00720c */ /* 0x000fc80003f06270 */
[----:B0-----:R-:W-:Y:S02]  /*1270*/  SEL R20, R20, RZ, !P0 ;  /* 0x000000ff14147207 */ /* 0x001fe40004000000 */
[----:B------:R-:W-:-:S03]  /*1280*/  ISETP.GT.AND P0, PT, R22, R16, PT ;  /* 0x000000101600720c */ /* 0x000fc60003f04270 */
[----:B------:R-:W-:-:S05]  /*1290*/  IMAD.IADD R37, R20, 0x1, R41 ;  /* 0x0000000114257824 */ /* 0x000fca00078e0229 */
[----:B------:R-:W0:Y:S02]  /*12a0*/  SHFL.DOWN PT, R20, R37, 0x2, R16 ;  /* 0x0840000025147989 */ /* 0x000e2400000e0010 */
[----:B0-----:R-:W-:Y:S02]  /*12b0*/  SEL R20, R20, RZ, !P0 ;  /* 0x000000ff14147207 */ /* 0x001fe40004000000 */
[----:B------:R-:W-:-:S03]  /*12c0*/  ISETP.GT.AND P0, PT, R23, R16, PT ;  /* 0x000000101700720c */ /* 0x000fc60003f04270 */
[----:B------:R-:W-:Y:S02]  /*12d0*/  IMAD.IADD R39, R37, 0x1, R20 ;  /* 0x0000000125277824 */ /* 0x000fe400078e0214 */
[----:B------:R-:W-:-:S03]  /*12e0*/  VIADD R37, R47, 0x10 ;  /* 0x000000102f257836 */ /* 0x000fc60000000000 */
[----:B------:R-:W0:Y:S02]  /*12f0*/  SHFL.DOWN PT, R20, R39, 0x4, R16 ;  /* 0x0880000027147989 */ /* 0x000e2400000e0010 */
[-C--:B------:R-:W-:Y:S02]  /*1300*/  ISETP.GT.AND P2, PT, R37, R16.reuse, PT ;  /* 0x000000102500720c */ /* 0x080fe40003f44270 */
        /* <DEDUP_REMOVED lines=9> */
[----:B0-----:R-:W-:-:S05]  /*13a0*/  SEL R20, R20, RZ, !P2 ;  /* 0x000000ff14147207 */ /* 0x001fca0005000000 */
[----:B------:R-:W-:-:S07]  /*13b0*/  IMAD.IADD R39, R41, 0x1, R20 ;  /* 0x0000000129277824 */ /* 0x000fce00078e0214 */
.L_x_139:
[----:B------:R-:W-:Y:S05]  /*13c0*/  @!P0 BRA `(.L_x_103) ;  /* 0x0000000400248947 */ /* 0x000fea0003800000 */
[----:B------:R-:W-:-:S07]  /*13d0*/  IMAD.MOV.U32 R44, RZ, RZ, 0x3b8 ;  /* 0x000003b8ff2c7424 */ /* 0x000fce00078e00ff */
.L_x_109:
        /* <DEDUP_REMOVED lines=10> */
.L_x_142:
[----:B------:R-:W-:Y:S05]  /*1480*/  @!P0 BRA `(.L_x_105) ;  /* 0x0000000000748947 */ /* 0x000fea0003800000 */
[----:B------:R-:W-:-:S07]  /*1490*/  IMAD.MOV.U32 R20, RZ, RZ, R44 ;  /* 0x000000ffff147224 */ /* 0x000fce00078e002c */
.L_x_107:
        /* <DEDUP_REMOVED lines=27> */
.L_x_145:
[----:B------:R-:W-:Y:S05]  /*1650*/  @P0 BRA `(.L_x_107) ;  /* 0xfffffffc00900947 */ /* 0x000fea000383ffff */
.L_x_105:
        /* <DEDUP_REMOVED lines=31> */
.L_x_154:
[----:B------:R-:W-:Y:S05]  /*1850*/  @P0 BRA `(.L_x_109) ;  /* 0xfffffff800e00947 */ /* 0x000fea000383ffff */
.L_x_103:
        /* <DEDUP_REMOVED lines=15> */
.L_x_97:
[----:B------:R-:W-:Y:S05]  /*1950*/  WARPSYNC.ALL ;  /* 0x0000000000007948 */ /* 0x000fea0003800000 */
[----:B------:R-:W0:Y:S08]  /*1960*/  S2UR UR6, SR_CgaCtaId ;  /* 0x00000000000679c3 */ /* 0x000e300000008800 */
[----:B------:R-:W-:Y:S01]  /*1970*/  BAR.SYNC.DEFER_BLOCKING 0x0 ;  /* 0x0000000000007b1d */ /* 0x000fe20000010000 */
[----:B------:R-:W-:-:S05]  /*1980*/  ISETP.NE.AND P0, PT, R49, RZ, PT ;  /* 0x000000ff3100720c */ /* 0x000fca0003f05270 */
[----:B------:R-:W-:Y:S02]  /*1990*/  UMOV UR5, 0x400 ;  /* 0x0000040000057882 */ /* 0x000fe40000000000 */
[----:B0-----:R-:W-:-:S09]  /*19a0*/  ULEA UR5, UR6, UR5, 0x18 ;  /* 0x0000000506057291 */ /* 0x001fd2000f8ec0ff */
[----:B------:R-:W0:Y:S02]  /*19b0*/  LDS R17, [UR5+0x4c] ;  /* 0x00004c05ff117984 */ /* 0x000e240008000800 */
[----:B0-----:R-:W-:-:S05]  /*19c0*/  SEL R17, R17, RZ, P0 ;  /* 0x000000ff11117207 */ /* 0x001fca0000000000 */
[----:B------:R-:W-:-:S07]  /*19d0*/  IMAD.IADD R16, R17, 0x1, R16 ;  /* 0x0000000111107824 */ /* 0x000fce00078e0210 */
.L_x_96:
[----:B------:R-:W-:Y:S05]  /*19e0*/  BSYNC.RECONVERGENT B0 ;  /* 0x0000000000007941 */ /* 0x000fea0003800200 */
.L_x_94:
[----:B------:R-:W-:Y:S01]  /*19f0*/  IMAD.IADD R17, R4, 0x1, R16 ;  /* 0x0000000104117824 */ /* 0x000fe200078e0210 */
[----:B------:R-:W-:Y:S03]  /*1a00*/  BAR.SYNC.DEFER_BLOCKING 0x0 ;  /* 0x0000000000007b1d */ /* 0x000fe60000010000 */
[----:B------:R-:W-:-:S03]  /*1a10*/  IMAD.IADD R4, R5, 0x1, R17 ;  /* 0x0000000105047824 */ /* 0x000fc600078e0211 */
[----:B------:R-:W2:Y:S01]  /*1a20*/  LDCU.64 UR6, c[0x0][0x388] ;  /* 0x00007100ff0677ac */ /* 0x000ea20008000a00 */
[----:B------:R-:W-:-:S04]  /*1a30*/  IMAD.IADD R5, R6, 0x1, R4 ;  /* 0x0000000106057824 */ /* 0x000fc800078e0204 */
[----:B------:R-:W-:-:S04]  /*1a40*/  IMAD.IADD R6, R7, 0x1, R5 ;  /* 0x0000000107067824 */ /* 0x000fc800078e0205 */
[----:B------:R-:W-:-:S04]  /*1a50*/  IMAD.IADD R7, R8, 0x1, R6 ;  /* 0x0000000108077824 */ /* 0x000fc800078e0206 */
[----:B------:R-:W-:-:S04]  /*1a60*/  IMAD.IADD R8, R9, 0x1, R7 ;  /* 0x0000000109087824 */ /* 0x000fc800078e0207 */
[----:B------:R-:W-:Y:S01]  /*1a70*/  IMAD.IADD R9, R10, 0x1, R8 ;  /* 0x000000010a097824 */ /* 0x000fe200078e0208 */
[----:B------:R-:W-:Y:S03]  /*1a80*/  STS.64 [R0], R16 ;  /* 0x0000001000007388 */ /* 0x000fe60000000a00 */
[----:B------:R-:W-:Y:S01]  /*1a90*/  IMAD.IADD R10, R11, 0x1, R9 ;  /* 0x000000010b0a7824 */ /* 0x000fe200078e0209 */
[----:B------:R2:W-:Y:S03]  /*1aa0*/  STS.64 [R0+0x8], R4 ;  /* 0x0000080400007388 */ /* 0x0005e60000000a00 */
[----:B------:R-:W-:Y:S01]  /*1ab0*/  IMAD.IADD R11, R12, 0x1, R10 ;  /* 0x000000010c0b7824 */ /* 0x000fe200078e020a */
[----:B------:R-:W-:Y:S03]  /*1ac0*/  STS.64 [R0+0x10], R6 ;  /* 0x0000100600007388 */ /* 0x000fe60000000a00 */
[----:B------:R-:W-:Y:S01]  /*1ad0*/  IMAD.IADD R12, R13, 0x1, R11 ;  /* 0x000000010d0c7824 */ /* 0x000fe200078e020b */
[----:B------:R-:W-:Y:S03]  /*1ae0*/  STS.64 [R0+0x18], R8 ;  /* 0x0000180800007388 */ /* 0x000fe60000000a00 */
[----:B------:R-:W-:Y:S01]  /*1af0*/  IMAD.IADD R13, R14, 0x1, R12 ;  /* 0x000000010e0d7824 */ /* 0x000fe200078e020c */
[----:B------:R-:W-:Y:S01]  /*1b00*/  STS.64 [R0+0x20], R10 ;  /* 0x0000200a00007388 */ /* 0x000fe20000000a00 */
[----:B--2---:R-:W-:-:S02]  /*1b10*/  IADD3 R4, P0, PT, R45, UR6, RZ ;  /* 0x000000062d047c10 */ /* 0x004fc4000ff1e0ff */
[----:B------:R-:W-:Y:S01]  /*1b20*/  IMAD.IADD R14, R15, 0x1, R13 ;  /* 0x000000010f0e7824 */ /* 0x000fe200078e020d */
[----:B------:R-:W-:Y:S01]  /*1b30*/  STS.64 [R0+0x28], R12 ;  /* 0x0000280c00007388 */ /* 0x000fe20000000a00 */
[----:B------:R-:W-:Y:S02]  /*1b40*/  IADD3.X R5, PT, PT, R3, UR7, RZ, P0, !PT ;  /* 0x0000000703057c10 */ /* 0x000fe400087fe4ff */
[----:B------:R-:W-:-:S04]  /*1b50*/  IMAD.IADD R15, R28, 0x1, R14 ;  /* 0x000000011c0f7824 */ /* 0x000fc800078e020e */
[----:B01----:R-:W-:Y:S01]  /*1b60*/  IMAD.IADD R18, R29, 0x1, R15 ;  /* 0x000000011d127824 */ /* 0x003fe200078e020f */
[----:B------:R-:W-:Y:S03]  /*1b70*/  STS.64 [R0+0x30], R14 ;  /* 0x0000300e00007388 */ /* 0x000fe60000000a00 */
[----:B------:R-:W-:-:S04]  /*1b80*/  IMAD.IADD R19, R30, 0x1, R18 ;  /* 0x000000011e137824 */ /* 0x000fc800078e0212 */
[----:B------:R-:W-:Y:S01]  /*1b90*/  IMAD.IADD R20, R31, 0x1, R19 ;  /* 0x000000011f147824 */ /* 0x000fe200078e0213 */
[----:B------:R-:W-:Y:S03]  /*1ba0*/  STS.64 [R0+0x38], R18 ;  /* 0x0000381200007388 */ /* 0x000fe60000000a00 */
[----:B------:R-:W-:-:S04]  /*1bb0*/  IMAD.IADD R21, R32, 0x1, R20 ;  /* 0x0000000120157824 */ /* 0x000fc800078e0214 */
[----:B------:R-:W-:Y:S01]  /*1bc0*/  IMAD.IADD R22, R33, 0x1, R21 ;  /* 0x0000000121167824 */ /* 0x000fe200078e0215 */
[----:B------:R-:W-:Y:S03]  /*1bd0*/  STS.64 [R0+0x40], R20 ;  /* 0x0000401400007388 */ /* 0x000fe60000000a00 */
[----:B------:R-:W-:-:S04]  /*1be0*/  IMAD.IADD R23, R34, 0x1, R22 ;  /* 0x0000000122177824 */ /* 0x000fc800078e0216 */
[----:B------:R-:W-:Y:S01]  /*1bf0*/  IMAD.IADD R24, R35, 0x1, R23 ;  /* 0x0000000123187824 */ /* 0x000fe200078e0217 */
[----:B------:R-:W-:Y:S03]  /*1c00*/  STS.64 [R0+0x48], R22 ;  /* 0x0000481600007388 */ /* 0x000fe60000000a00 */
[----:B------:R-:W-:-:S05]  /*1c10*/  IMAD.IADD R25, R36, 0x1, R24 ;  /* 0x0000000124197824 */ /* 0x000fca00078e0218 */
[----:B------:R-:W-:Y:S01]  /*1c20*/  STS.64 [R0+0x50], R24 ;  /* 0x0000501800007388 */ /* 0x000fe20000000a00 */
[----:B------:R-:W-:-:S03]  /*1c30*/  NOP ;  /* 0x0000000000007918 */ /* 0x000fc60000000000 */
[----:B------:R-:W0:Y:S04]  /*1c40*/  LDS R7, [R2] ;  /* 0x0000000002077984 */ /* 0x000e280000000800 */
[----:B------:R-:W1:Y:S04]  /*1c50*/  LDS R9, [R2+0x80] ;  /* 0x0000800002097984 */ /* 0x000e680000000800 */
        /* <DEDUP_REMOVED lines=43> */
.L_x_93:
[----:B------:R-:W-:-:S13]  /*1f10*/  ISETP.NE.AND P0, PT, R0, RZ, PT ;  /* 0x000000ff0000720c */ /* 0x000fda0003f05270 */
[----:B------:R-:W-:Y:S05]  /*1f20*/  @!P0 EXIT ;  /* 0x000000000000894d */ /* 0x000fea0003800000 */
[----:B------:R-:W0:Y:S02]  /*1f30*/  LDC.64 R2, c[0x0][0x380] ;  /* 0x0000e000ff027b82 */ /* 0x000e240000000a00 */
[----:B0-----:R-:W-:-:S05]  /*1f40*/  IMAD.WIDE.U32 R2, R5, 0x4, R2 ;  /* 0x0000000405027825 */ /* 0x001fca00078e0002 */
[----:B------:R0:W2:Y:S01]  /*1f50*/  LDG.E R4, desc[UR8][R2.64] ;  /* 0x0000000802047981 */ /* 0x0000a2000c1e1900 */
[----:B------:R-:W3:Y:S02]  /*1f60*/  S2R R13, SR_TID.X ;  /* 0x00000000000d7919 */ /* 0x000ee40000002100 */
[C---:B---3--:R-:W-:Y:S02]  /*1f70*/  LOP3.LUT R5, R13.reuse, 0x1f, RZ, 0xc0, !PT ;  /* 0x0000001f0d057812 */ /* 0x048fe400078ec0ff */
[----:B------:R-:W-:-:S05]  /*1f80*/  LOP3.LUT R6, R13, 0x3e0, RZ, 0xc0, !PT ;  /* 0x000003e00d067812 */ /* 0x000fca00078ec0ff */
[----:B------:R-:W-:-:S04]  /*1f90*/  IMAD R11, R6, 0x16, R5 ;  /* 0x00000016060b7824 */ /* 0x000fc800078e0205 */
[C---:B------:R-:W-:Y:S01]  /*1fa0*/  VIADD R5, R11.reuse, 0x20 ;  /* 0x000000200b057836 */ /* 0x040fe20000000000 */
[C---:B------:R-:W-:Y:S01]  /*1fb0*/  ISETP.GE.U32.AND P6, PT, R11.reuse, R0, PT ;  /* 0x000000000b00720c */ /* 0x040fe20003fc6070 */
[C---:B------:R-:W-:Y:S01]  /*1fc0*/  VIADD R9, R11.reuse, 0xa0 ;  /* 0x000000a00b097836 */ /* 0x040fe20000000000 */
[C---:B0-----:R-:W-:Y:S01]  /*1fd0*/  LEA R2, P1, R11.reuse, R2, 0x2 ;  /* 0x000000020b027211 */ /* 0x041fe200078210ff */
[----:B------:R-:W-:Y:S01]  /*1fe0*/  VIADD R7, R11, 0x80 ;  /* 0x000000800b077836 */ /* 0x000fe20000000000 */
[-C--:B------:R-:W-:Y:S01]  /*1ff0*/  ISETP.GE.U32.AND P5, PT, R5, R0.reuse, PT ;  /* 0x000000000500720c */ /* 0x080fe20003fa6070 */
[----:B------:R-:W-:Y:S01]  /*2000*/  VIADD R5, R11, 0xe0 ;  /* 0x000000e00b057836 */ /* 0x000fe20000000000 */
[-C--:B------:R-:W-:Y:S01]  /*2010*/  ISETP.GE.U32.AND P4, PT, R9, R0.reuse, PT ;  /* 0x000000000900720c */ /* 0x080fe20003f86070 */
[----:B------:R-:W-:Y:S01]  /*2020*/  IMAD.X R3, RZ, RZ, R3, P1 ;  /* 0x000000ffff037224 */ /* 0x000fe200008e0603 */
[-C--:B------:R-:W-:Y:S01]  /*2030*/  ISETP.GE.U32.AND P0, PT, R7, R0.reuse, PT ;  /* 0x000000000700720c */ /* 0x080fe20003f06070 */
[----:B------:R-:W-:Y:S01]  /*2040*/  VIADD R7, R11, 0x120 ;  /* 0x000001200b077836 */ /* 0x000fe20000000000 */
[----:B------:R-:W-:Y:S01]  /*2050*/  ISETP.GE.U32.AND P3, PT, R5, R0, PT ;  /* 0x000000000500720c */ /* 0x000fe20003f66070 */
[----:B------:R-:W-:-:S02]  /*2060*/  VIADD R5, R11, 0x200 ;  /* 0x000002000b057836 */ /* 0x000fc40000000000 */
[----:B------:R-:W-:Y:S01]  /*2070*/  VIADD R9, R11, 0x1c0 ;  /* 0x000001c00b097836 */ /* 0x000fe20000000000 */
[----:B------:R-:W-:-:S04]  /*2080*/  ISETP.GE.U32.AND P2, PT, R7, R0, PT ;  /* 0x000000000700720c */ /* 0x000fc80003f46070 */
[----:B------:R-:W-:Y:S01]  /*2090*/  ISETP.GE.U32.AND P1, PT, R9, R0, PT ;  /* 0x000000000900720c */ /* 0x000fe20003f26070 */
[C---:B------:R-:W-:Y:S02]  /*20a0*/  VIADD R7, R11.reuse, 0x260 ;  /* 0x000002600b077836 */ /* 0x040fe40000000000 */
[C---:B------:R-:W-:Y:S02]  /*20b0*/  VIADD R51, R11.reuse, 0x40 ;  /* 0x000000400b337836 */ /* 0x040fe40000000000 */
[C---:B------:R-:W-:Y:S02]  /*20c0*/  VIADD R50, R11.reuse, 0x60 ;  /* 0x000000600b327836 */ /* 0x040fe40000000000 */
[C---:B------:R-:W-:Y:S02]  /*20d0*/  VIADD R49, R11.reuse, 0xc0 ;  /* 0x000000c00b317836 */ /* 0x040fe40000000000 */
[C---:B------:R-:W-:Y:S02]  /*20e0*/  VIADD R48, R11.reuse, 0x100 ;  /* 0x000001000b307836 */ /* 0x040fe40000000000 */
[----:B------:R-:W-:-:S02]  /*20f0*/  VIADD R47, R11, 0x140 ;  /* 0x000001400b2f7836 */ /* 0x000fc40000000000 */
[C---:B------:R-:W-:Y:S02]  /*2100*/  VIADD R46, R11.reuse, 0x160 ;  /* 0x000001600b2e7836 */ /* 0x040fe40000000000 */
[C---:B------:R-:W-:Y:S02]  /*2110*/  VIADD R45, R11.reuse, 0x180 ;  /* 0x000001800b2d7836 */ /* 0x040fe40000000000 */
[C---:B------:R-:W-:Y:S02]  /*2120*/  VIADD R43, R11.reuse, 0x1a0 ;  /* 0x000001a00b2b7836 */ /* 0x040fe40000000000 */
[C---:B------:R-:W-:Y:S02]  /*2130*/  VIADD R42, R11.reuse, 0x1e0 ;  /* 0x000001e00b2a7836 */ /* 0x040fe40000000000 */
[C---:B------:R-:W-:Y:S02]  /*2140*/  VIADD R41, R11.reuse, 0x240 ;  /* 0x000002400b297836 */ /* 0x040fe40000000000 */
[----:B------:R-:W-:-:S02]  /*2150*/  VIADD R40, R11, 0x2a0 ;  /* 0x000002a00b287836 */ /* 0x000fc40000000000 */
[----:B--2---:R-:W-:Y:S02]  /*2160*/  IMAD.MOV.U32 R16, RZ, RZ, R4 ;  /* 0x000000ffff107224 */ /* 0x004fe400078e0004 */
[----:B------:R-:W2:Y:S01]  /*2170*/  @!P6 LDG.E R4, desc[UR8][R2.64] ;  /* 0x000000080204e981 */ /* 0x000ea2000c1e1900 */
[-C--:B------:R-:W-:Y:S01]  /*2180*/  ISETP.GE.U32.AND P6, PT, R5, R0.reuse, PT ;  /* 0x000000000500720c */ /* 0x080fe20003fc6070 */
[--C-:B------:R-:W-:Y:S02]  /*2190*/  IMAD.MOV.U32 R6, RZ, RZ, R16.reuse ;  /* 0x000000ffff067224 */ /* 0x100fe400078e0010 */
[----:B------:R-:W-:Y:S02]  /*21a0*/  VIADD R5, R11, 0x220 ;  /* 0x000002200b057836 */ /* 0x000fe40000000000 */
[----:B------:R-:W-:Y:S02]  /*21b0*/  IMAD.MOV.U32 R14, RZ, RZ, R16 ;  /* 0x000000ffff0e7224 */ /* 0x000fe400078e0010 */
[----:B------:R-:W3:Y:S01]  /*21c0*/  @!P5 LDG.E R6, desc[UR8][R2.64+0x80] ;  /* 0x000080080206d981 */ /* 0x000ee2000c1e1900 */
[----:B------:R-:W-:Y:S01]  /*21d0*/  ISETP.GE.U32.AND P5, PT, R5, R0, PT ;  /* 0x000000000500720c */ /* 0x000fe20003fa6070 */
[----:B------:R-:W-:-:S02]  /*21e0*/  VIADD R5, R11, 0x280 ;  /* 0x000002800b057836 */ /* 0x000fc40000000000 */
[----:B------:R-:W4:Y:S01]  /*21f0*/  @!P4 LDG.E R14, desc[UR8][R2.64+0x280] ;  /* 0x00028008020ec981 */ /* 0x000f22000c1e1900 */
[--C-:B------:R-:W-:Y:S02]  /*2200*/  IMAD.MOV.U32 R12, RZ, RZ, R16.reuse ;  /* 0x000000ffff0c7224 */ /* 0x100fe400078e0010 */
[-C--:B------:R-:W-:Y:S01]  /*2210*/  ISETP.GE.U32.AND P4, PT, R5, R0.reuse, PT ;  /* 0x000000000500720c */ /* 0x080fe20003f86070 */
[--C-:B------:R-:W-:Y:S02]  /*2220*/  IMAD.MOV.U32 R20, RZ, RZ, R16.reuse ;  /* 0x000000ffff147224 */ /* 0x100fe400078e0010 */
[--C-:B------:R-:W-:Y:S01]  /*2230*/  IMAD.MOV.U32 R24, RZ, RZ, R16.reuse ;  /* 0x000000ffff187224 */ /* 0x100fe200078e0010 */
[----:B------:R-:W4:Y:S01]  /*2240*/  @!P0 LDG.E R12, desc[UR8][R2.64+0x200] ;  /* 0x00020008020c8981 */ /* 0x000f22000c1e1900 */
[--C-:B------:R-:W-:Y:S02]  /*2250*/  IMAD.MOV.U32 R34, RZ, RZ, R16.reuse ;  /* 0x000000ffff227224 */ /* 0x100fe400078e0010 */
[----:B------:R-:W-:Y:S01]  /*2260*/  IMAD.MOV.U32 R5, RZ, RZ, R16 ;  /* 0x000000ffff057224 */ /* 0x000fe200078e0010 */
[----:B------:R-:W4:Y:S01]  /*2270*/  @!P3 LDG.E R20, desc[UR8][R2.64+0x380] ;  /* 0x000380080214b981 */ /* 0x000f22000c1e1900 */
[----:B------:R-:W-:-:S02]  /*2280*/  ISETP.GE.U32.AND P0, PT, R7, R0, PT ;  /* 0x000000000700720c */ /* 0x000fc40003f06070 */
[-C--:B------:R-:W-:Y:S01]  /*2290*/  ISETP.GE.U32.AND P3, PT, R51, R0.reuse, PT ;  /* 0x000000003300720c */ /* 0x080fe20003f66070 */
[----:B------:R-:W4:Y:S01]  /*22a0*/  @!P2 LDG.E R24, desc[UR8][R2.64+0x480] ;  /* 0x000480080218a981 */ /* 0x000f22000c1e1900 */
[----:B------:R-:W-:-:S03]  /*22b0*/  ISETP.GE.U32.AND P2, PT, R50, R0, PT ;  /* 0x000000003200720c */ /* 0x000fc60003f46070 */
[----:B------:R-:W4:Y:S01]  /*22c0*/  @!P1 LDG.E R34, desc[UR8][R2.64+0x700] ;  /* 0x0007000802229981 */ /* 0x000f22000c1e1900 */
[----:B------:R-:W-:-:S03]  /*22d0*/  ISETP.GE.U32.AND P1, PT, R49, R0, PT ;  /* 0x000000003100720c */ /* 0x000fc60003f26070 */
[----:B------:R-:W4:Y:S01]  /*22e0*/  @!P6 LDG.E R5, desc[UR8][R2.64+0x800] ;  /* 0x000800080205e981 */ /* 0x000f22000c1e1900 */
[----:B------:R-:W-:Y:S01]  /*22f0*/  ISETP.GE.U32.AND P6, PT, R48, R0, PT ;  /* 0x000000003000720c */ /* 0x000fe20003fc6070 */
[--C-:B------:R-:W-:Y:S02]  /*2300*/  IMAD.MOV.U32 R7, RZ, RZ, R16.reuse ;  /* 0x000000ffff077224 */ /* 0x100fe400078e0010 */
[--C-:B------:R-:W-:Y:S02]  /*2310*/  IMAD.MOV.U32 R9, RZ, RZ, R16.reuse ;  /* 0x000000ffff097224 */ /* 0x100fe400078e0010 */
[--C-:B------:R-:W-:Y:S02]  /*2320*/  IMAD.MOV.U32 R11, RZ, RZ, R16.reuse ;  /* 0x000000ffff0b7224 */ /* 0x100fe400078e0010 */
[--C-:B------:R-:W-:Y:S01]  /*2330*/  IMAD.MOV.U32 R8, RZ, RZ, R16.reuse ;  /* 0x000000ffff087224 */ /* 0x100fe200078e0010 */
[----:B------:R-:W4:Y:S01]  /*2340*/  @!P5 LDG.E R7, desc[UR8][R2.64+0x880] ;  /* 0x000880080207d981 */ /* 0x000f22000c1e1900 */
[----:B------:R-:W-:-:S02]  /*2350*/  IMAD.MOV.U32 R10, RZ, RZ, R16 ;  /* 0x000000ffff0a7224 */ /* 0x000fc400078e0010 */
[--C-:B------:R-:W-:Y:S01]  /*2360*/  IMAD.MOV.U32 R18, RZ, RZ, R16.reuse ;  /* 0x000000ffff127224 */ /* 0x100fe200078e0010 */
[----:B------:R-:W4:Y:S01]  /*2370*/  @!P0 LDG.E R9, desc[UR8][R2.64+0x980] ;  /* 0x0009800802098981 */ /* 0x000f22000c1e1900 */
[----:B------:R-:W-:Y:S01]  /*2380*/  IMAD.MOV.U32 R22, RZ, RZ, R16 ;  /* 0x000000ffff167224 */ /* 0x000fe200078e0010 */
[-C--:B------:R-:W-:Y:S02]  /*2390*/  ISETP.GE.U32.AND P5, PT, R47, R0.reuse, PT ;  /* 0x000000002f00720c */ /* 0x080fe40003fa6070 */
[----:B------:R-:W4:Y:S01]  /*23a0*/  @!P4 LDG.E R11, desc[UR8][R2.64+0xa00] ;  /* 0x000a0008020bc981 */ /* 0x000f22000c1e1900 */
[-C--:B------:R-:W-:Y:S02]  /*23b0*/  ISETP.GE.U32.AND P0, PT, R46, R0.reuse, PT ;  /* 0x000000002e00720c */ /* 0x080fe40003f06070 */
[-C--:B------:R-:W-:Y:S01]  /*23c0*/  ISETP.GE.U32.AND P4, PT, R45, R0.reuse, PT ;  /* 0x000000002d00720c */ /* 0x080fe20003f86070 */
[----:B------:R-:W4:Y:S01]  /*23d0*/  @!P3 LDG.E R8, desc[UR8][R2.64+0x100] ;  /* 0x000100080208b981 */ /* 0x000f22000c1e1900 */
[----:B------:R-:W-:-:S03]  /*23e0*/  ISETP.GE.U32.AND P3, PT, R43, R0, PT ;  /* 0x000000002b00720c */ /* 0x000fc60003f66070 */
        /* <DEDUP_REMOVED lines=12> */
[----:B------:R-:W-:Y:S01]  /*24b0*/  IMAD.MOV.U32 R17, RZ, RZ, R16 ;  /* 0x000000ffff117224 */ /* 0x000fe200078e0010 */
[----:B------:R-:W4:Y:S04]  /*24c0*/  @!P0 LDG.E R28, desc[UR8][R2.64+0x580] ;  /* 0x00058008021c8981 */ /* 0x000f28000c1e1900 */
[----:B------:R-:W4:Y:S04]  /*24d0*/  @!P4 LDG.E R30, desc[UR8][R2.64+0x600] ;  /* 0x00060008021ec981 */ /* 0x000f28000c1e1900 */
[----:B------:R-:W4:Y:S04]  /*24e0*/  @!P3 LDG.E R32, desc[UR8][R2.64+0x680] ;  /* 0x000680080220b981 */ /* 0x000f28000c1e1900 */
[----:B------:R-:W4:Y:S04]  /*24f0*/  @!P2 LDG.E R52, desc[UR8][R2.64+0x780] ;  /* 0x000780080234a981 */ /* 0x000f28000c1e1900 */
[----:B------:R-:W4:Y:S04]  /*2500*/  @!P1 LDG.E R17, desc[UR8][R2.64+0x900] ;  /* 0x0009000802119981 */ /* 0x000f28000c1e1900 */
[----:B------:R-:W4:Y:S01]  /*2510*/  @!P6 LDG.E R16, desc[UR8][R2.64+0xa80] ;  /* 0x000a80080210e981 */ /* 0x000f22000c1e1900 */
[----:B------:R-:W0:Y:S01]  /*2520*/  S2R R36, SR_LANEID ;  /* 0x0000000000247919 */ /* 0x000e220000000000 */
[----:B------:R-:W1:Y:S01]  /*2530*/  S2UR UR5, SR_CgaCtaId ;  /* 0x00000000000579c3 */ /* 0x000e620000008800 */
[----:B------:R-:W-:Y:S01]  /*2540*/  SHF.R.U32.HI R44, RZ, 0x5, R13 ;  /* 0x00000005ff2c7819 */ /* 0x000fe2000001160d */
[----:B------:R-:W-:Y:S01]  /*2550*/  UMOV UR4, 0x400 ;  /* 0x0000040000047882 */ /* 0x000fe20000000000 */
[----:B------:R-:W-:Y:S01]  /*2560*/  ISETP.NE.AND P0, PT, R38, RZ, PT ;  /* 0x000000ff2600720c */ /* 0x000fe20003f05270 */
[----:B-1----:R-:W-:-:S02]  /*2570*/  ULEA UR4, UR5, UR4, 0x18 ;  /* 0x0000000405047291 */ /* 0x002fc4000f8ec0ff */
[----:B0-----:R-:W-:-:S05]  /*2580*/  IMAD R37, R44, 0x2c0, R36 ;  /* 0x000002c02c257824 */ /* 0x001fca00078e0224 */
        /* <DEDUP_REMOVED lines=39> */
[----:B------:R-:W-:Y:S02]  /*2800*/  ISETP.NE.AND P1, PT, R36, 0x1f, PT ;  /* 0x0000001f2400780c */ /* 0x000fe40003f25270 */
[----:B---3--:R-:W-:Y:S02]  /*2810*/  IADD3 R16, PT, PT, R6, R5, R16 ;  /* 0x0000000506107210 */ /* 0x008fe40007ffe010 */
[----:B------:R-:W-:Y:S02]  /*2820*/  ISETP.NE.AND P2, PT, R44, 0xb, PT ;  /* 0x0000000b2c00780c */ /* 0x000fe40003f45270 */
        /* <DEDUP_REMOVED lines=20> */
[----:B------:R-:W-:Y:S01]  /*2970*/  ISETP.NE.AND P0, PT, R44, 0x2, PT ;  /* 0x000000022c00780c */ /* 0x000fe20003f05270 */
[----:B------:R-:W0:Y:S02]  /*2980*/  S2R R53, SR_TID.X ;  /* 0x0000000000357919 */ /* 0x000e240000002100 */
[----:B------:R-:W-:Y:S01]  /*2990*/  IMAD.IADD R35, R38, 0x1, -R35 ;  /* 0x0000000126237824 */ /* 0x000fe200078e0a23 */
[----:B------:R-:W-:Y:S01]  /*29a0*/  @!P1 STS [R52+0x10], R38 ;  /* 0x0000102634009388 */ /* 0x000fe20000000800 */
[----:B------:R-:W-:Y:S01]  /*29b0*/  BAR.SYNC.DEFER_BLOCKING 0x0 ;  /* 0x0000000000007b1d */ /* 0x000fe20000010000 */
[----:B------:R-:W-:-:S05]  /*29c0*/  ISETP.NE.AND P1, PT, R44, 0x9, PT ;  /* 0x000000092c00780c */ /* 0x000fca0003f25270 */
[----:B------:R-:W1:Y:S04]  /*29d0*/  LDS.128 R16, [UR4+0x10] ;  /* 0x00001004ff107984 */ /* 0x000e680008000c00 */
[----:B------:R-:W2:Y:S04]  /*29e0*/  LDS.128 R20, [UR4+0x20] ;  /* 0x00002004ff147984 */ /* 0x000ea80008000c00 */
[----:B------:R-:W3:Y:S01]  /*29f0*/  LDS.128 R24, [UR4+0x30] ;  /* 0x00003004ff187984 */ /* 0x000ee20008000c00 */
[----:B-1----:R-:W-:-:S04]  /*2a00*/  IMAD.IADD R17, R16, 0x1, R17 ;  /* 0x0000000110117824 */ /* 0x002fc800078e0211 */
[----:B------:R-:W-:Y:S01]  /*2a10*/  IMAD.IADD R18, R18, 0x1, R17 ;  /* 0x0000000112127824 */ /* 0x000fe200078e0211 */
[----:B------:R-:W-:Y:S02]  /*2a20*/  SEL R16, R17, R16, !P0 ;  /* 0x0000001011107207 */ /* 0x000fe40004000000 */
[----:B------:R-:W-:Y:S01]  /*2a30*/  ISETP.NE.AND P0, PT, R44, 0x3, PT ;  /* 0x000000032c00780c */ /* 0x000fe20003f05270 */
[----:B------:R-:W-:-:S03]  /*2a40*/  IMAD.IADD R19, R19, 0x1, R18 ;  /* 0x0000000113137824 */ /* 0x000fc600078e0212 */
[----:B------:R-:W-:Y:S01]  /*2a50*/  SEL R16, R18, R16, !P0 ;  /* 0x0000001012107207 */ /* 0x000fe20004000000 */
[----:B--2---:R-:W-:Y:S01]  /*2a60*/  IMAD.IADD R20, R19, 0x1, R20 ;  /* 0x0000000113147824 */ /* 0x004fe200078e0214 */
        /* <DEDUP_REMOVED lines=8> */
[----:B---3--:R-:W-:Y:S01]  /*2af0*/  IMAD.IADD R24, R23, 0x1, R24 ;  /* 0x0000000117187824 */ /* 0x008fe200078e0218 */
[----:B------:R-:W-:Y:S02]  /*2b00*/  SEL R16, R21, R16, !P0 ;  /* 0x0000001015107207 */ /* 0x000fe40004000000 */
[----:B------:R-:W-:Y:S01]  /*2b10*/  ISETP.NE.AND P0, PT, R44, 0x7, PT ;  /* 0x000000072c00780c */ /* 0x000fe20003f05270 */
[----:B------:R-:W-:-:S03]  /*2b20*/  IMAD.IADD R25, R25, 0x1, R24 ;  /* 0x0000000119197824 */ /* 0x000fc600078e0218 */
[----:B------:R-:W-:Y:S02]  /*2b30*/  SEL R16, R22, R16, !P0 ;  /* 0x0000001016107207 */ /* 0x000fe40004000000 */
[----:B------:R-:W-:-:S04]  /*2b40*/  ISETP.NE.AND P0, PT, R44, 0x8, PT ;  /* 0x000000082c00780c */ /* 0x000fc80003f05270 */
[----:B------:R-:W-:Y:S02]  /*2b50*/  SEL R16, R23, R16, !P0 ;  /* 0x0000001017107207 */ /* 0x000fe40004000000 */
[----:B------:R-:W-:Y:S02]  /*2b60*/  ISETP.NE.AND P0, PT, R44, 0xa, PT ;  /* 0x0000000a2c00780c */ /* 0x000fe40003f05270 */
[----:B------:R-:W-:Y:S02]  /*2b70*/  SEL R16, R24, R16, !P1 ;  /* 0x0000001018107207 */ /* 0x000fe40004800000 */
[----:B------:R-:W-:Y:S02]  /*2b80*/  ISETP.NE.AND P1, PT, R36, RZ, PT ;  /* 0x000000ff2400720c */ /* 0x000fe40003f25270 */
[----:B------:R-:W-:Y:S01]  /*2b90*/  SEL R16, R25, R16, !P0 ;  /* 0x0000001019107207 */ /* 0x000fe20004000000 */
[----:B------:R-:W-:Y:S01]  /*2ba0*/  @!P2 IMAD.IADD R16, R26, 0x1, R25 ;  /* 0x000000011a10a824 */ /* 0x000fe200078e0219 */
[----:B0-----:R-:W-:-:S02]  /*2bb0*/  ISETP.GE.U32.AND P0, PT, R53, 0x20, PT ;  /* 0x000000203500780c */ /* 0x001fc40003f06070 */
[----:B------:R-:W-:Y:S02]  /*2bc0*/  SEL R35, R35, RZ, P1 ;  /* 0x000000ff23237207 */ /* 0x000fe40000800000 */
[----:B------:R-:W-:-:S04]  /*2bd0*/  SEL R16, R16, RZ, P0 ;  /* 0x000000ff10107207 */ /* 0x000fc80000000000 */
[----:B-----5:R-:W-:Y:S01]  /*2be0*/  IADD3 R16, PT, PT, R16, R35, R39 ;  /* 0x0000002310107210 */ /* 0x020fe20007ffe027 */
[----:B------:R-:W-:Y:S06]  /*2bf0*/  BRA `(.L_x_111) ;  /* 0x0000000c00f87947 */ /* 0x000fec0003800000 */
.L_x_110:
[----:B0-2---:R-:W-:Y:S02]  /*2c00*/  IADD3 R16, PT, PT, R4, R3, R2 ;  /* 0x0000000304107210 */ /* 0x005fe40007ffe002 */
[----:B------:R-:W-:Y:S02]  /*2c10*/  ISETP.NE.AND P1, PT, R36, 0x1f, PT ;  /* 0x0000001f2400780c */ /* 0x000fe40003f25270 */
        /* <DEDUP_REMOVED lines=22> */
[C---:B------:R-:W-:Y:S01]  /*2d80*/  ISETP.NE.AND P0, PT, R44.reuse, 0x2, PT ;  /* 0x000000022c00780c */ /* 0x040fe20003f05270 */
[----:B------:R-:W0:Y:S03]  /*2d90*/  S2R R39, SR_TID.X ;  /* 0x0000000000277919 */ /* 0x000e260000002100 */
[----:B------:R1:W-:Y:S01]  /*2da0*/  @!P1 STS [R53+0x10], R52 ;  /* 0x0000103435009388 */ /* 0x0003e20000000800 */
[----:B------:R-:W-:Y:S01]  /*2db0*/  BAR.SYNC.DEFER_BLOCKING 0x0 ;  /* 0x0000000000007b1d */ /* 0x000fe20000010000 */
[----:B------:R-:W-:Y:S01]  /*2dc0*/  ISETP.NE.AND P1, PT, R44, 0x9, PT ;  /* 0x000000092c00780c */ /* 0x000fe20003f25270 */
[----:B-1----:R-:W-:-:S04]  /*2dd0*/  IMAD.IADD R52, R52, 0x1, -R35 ;  /* 0x0000000134347824 */ /* 0x002fc800078e0a23 */
[----:B------:R-:W1:Y:S04]  /*2de0*/  LDS.128 R16, [UR4+0x10] ;  /* 0x00001004ff107984 */ /* 0x000e680008000c00 */
[----:B------:R-:W2:Y:S04]  /*2df0*/  LDS.128 R20, [UR4+0x20] ;  /* 0x00002004ff147984 */ /* 0x000ea80008000c00 */
[----:B------:R-:W3:Y:S01]  /*2e00*/  LDS.128 R24, [UR4+0x30] ;  /* 0x00003004ff187984 */ /* 0x000ee20008000c00 */
[----:B-1----:R-:W-:-:S04]  /*2e10*/  IMAD.IADD R17, R16, 0x1, R17 ;  /* 0x0000000110117824 */ /* 0x002fc800078e0211 */
[----:B------:R-:W-:Y:S01]  /*2e20*/  IMAD.IADD R18, R18, 0x1, R17 ;  /* 0x0000000112127824 */ /* 0x000fe200078e0211 */
[----:B------:R-:W-:Y:S02]  /*2e30*/  SEL R16, R17, R16, !P0 ;  /* 0x0000001011107207 */ /* 0x000fe40004000000 */
[----:B------:R-:W-:Y:S01]  /*2e40*/  ISETP.NE.AND P0, PT, R44, 0x3, PT ;  /* 0x000000032c00780c */ /* 0x000fe20003f05270 */
[----:B------:R-:W-:Y:S01]  /*2e50*/  IMAD.IADD R19, R19, 0x1, R18 ;  /* 0x0000000113137824 */ /* 0x000fe200078e0212 */
[----:B------:R-:W-:Y:S02]  /*2e60*/  SEL R17, R52, RZ, P2 ;  /* 0x000000ff34117207 */ /* 0x000fe40001000000 */
        /* <DEDUP_REMOVED lines=23> */
[----:B0-----:R-:W-:-:S02]  /*2fe0*/  ISETP.GT.U32.AND P0, PT, R39, 0x1f, PT ;  /* 0x0000001f2700780c */ /* 0x001fc40003f04070 */
        /* <DEDUP_REMOVED lines=20> */
.L_x_157:
[----:B------:R-:W-:Y:S05]  /*3130*/  @!P0 BRA `(.L_x_114) ;  /* 0x0000000000748947 */ /* 0x000fea0003800000 */
[----:B------:R-:W-:-:S07]  /*3140*/  IMAD.MOV.U32 R20, RZ, RZ, 0x3b8 ;  /* 0x000003b8ff147424 */ /* 0x000fce00078e00ff */
.L_x_116:
        /* <DEDUP_REMOVED lines=27> */
.L_x_160:
[----:B------:R-:W-:Y:S05]  /*3300*/  @P0 BRA `(.L_x_116) ;  /* 0xfffffffc00900947 */ /* 0x000fea000383ffff */
.L_x_114:
[----:B------:R-:W-:Y:S01]  /*3310*/  UMOV UR5, 0xffffffff ;  /* 0xffffffff00057882 */ /* 0x000fe20000000000 */
[----:B------:R-:W-:Y:S02]  /*3320*/  ISETP.NE.AND P0, PT, R24, 0x65, PT ;  /* 0x000000651800780c */ /* 0x000fe40003f05270 */
[----:B------:R-:W-:Y:S11]  /*3330*/  BRA.DIV UR5, `(.L_x_117) ;  /* 0x0000001a05f47947 */ /* 0x000ff6000b800000 */
[----:B------:R-:W0:Y:S01]  /*3340*/  S2R R53, SR_GEMASK ;  /* 0x0000000000357919 */ /* 0x000e220000003c00 */
[----:B------:R-:W-:Y:S01]  /*3350*/  VOTE.ANY R19, PT, !P0 ;  /* 0x0000000000137806 */ /* 0x000fe200040e0100 */
[----:B------:R-:W-:-:S03]  /*3360*/  VIADD R17, R36, 0x2 ;  /* 0x0000000224117836 */ /* 0x000fc60000000000 */
[----:B0-----:R-:W-:-:S05]  /*3370*/  LOP3.LUT R19, R19, 0x80000000, R53, 0xec, !PT ;  /* 0x8000000013137812 */ /* 0x001fca00078eec35 */
[----:B------:R-:W-:-:S05]  /*3380*/  VIADD R16, R19, 0xffffffff ;  /* 0xffffffff13107836 */ /* 0x000fca0000000000 */
[----:B------:R-:W-:Y:S01]  /*3390*/  LOP3.LUT R16, R19, R16, RZ, 0xc, !PT ;  /* 0x0000001013107212 */ /* 0x000fe200078e0cff */
[----:B------:R-:W-:-:S03]  /*33a0*/  VIADD R19, R36, 0x10 ;  /* 0x0000001024137836 */ /* 0x000fc60000000000 */
[----:B------:R-:W0:Y:S02]  /*33b0*/  POPC R44, R16 ;  /* 0x00000010002c7309 */ /* 0x000e240000000000 */
[----:B0-----:R-:W0:Y:S01]  /*33c0*/  SHFL.DOWN PT, R20, R25, 0x1, R44 ;  /* 0x0820000019147989 */ /* 0x001e2200000e002c */
[-C--:B------:R-:W-:Y:S02]  /*33d0*/  ISETP.GE.AND P0, PT, R36, R44.reuse, PT ;  /* 0x0000002c2400720c */ /* 0x080fe40003f06270 */
[-C--:B------:R-:W-:Y:S02]  /*33e0*/  ISETP.GT.AND P2, PT, R19, R44.reuse, PT ;  /* 0x0000002c1300720c */ /* 0x080fe40003f44270 */
[----:B0-----:R-:W-:Y:S02]  /*33f0*/  SEL R20, R20, RZ, !P0 ;  /* 0x000000ff14147207 */ /* 0x001fe40004000000 */
[----:B------:R-:W-:Y:S01]  /*3400*/  ISETP.GT.AND P0, PT, R17, R44, PT ;  /* 0x0000002c1100720c */ /* 0x000fe20003f04270 */
[----:B------:R-:W-:-:S02]  /*3410*/  VIADD R17, R36, 0x4 ;  /* 0x0000000424117836 */ /* 0x000fc40000000000 */
        /* <DEDUP_REMOVED lines=8> */
[----:B------:R-:W-:Y:S02]  /*34a0*/  ISETP.GT.AND P0, PT, R17, R44, PT ;  /* 0x0000002c1100720c */ /* 0x000fe40003f04270 */
[----:B------:R-:W0:Y:S01]  /*34b0*/  LDC.64 R16, c[0x0][0x390] ;  /* 0x0000e400ff107b82 */ /* 0x000e220000000a00 */
[----:B------:R-:W-:-:S05]  /*34c0*/  IMAD.IADD R25, R39, 0x1, R20 ;  /* 0x0000000127197824 */ /* 0x000fca00078e0214 */
[----:B------:R-:W1:Y:S01]  /*34d0*/  SHFL.DOWN PT, R20, R25, 0x8, R44 ;  /* 0x0900000019147989 */ /* 0x000e6200000e002c */
[----:B0-----:R-:W-:-:S05]  /*34e0*/  IADD3 R35, P3, PT, R16, 0x100, RZ ;  /* 0x0000010010237810 */ /* 0x001fca0007f7e0ff */
[----:B------:R-:W-:Y:S01]  /*34f0*/  IMAD.X R39, RZ, RZ, R17, P3 ;  /* 0x000000ffff277224 */ /* 0x000fe200018e0611 */
[----:B-1----:R-:W-:Y:S02]  /*3500*/  SEL R20, R20, RZ, !P0 ;  /* 0x000000ff14147207 */ /* 0x002fe40004000000 */
[----:B------:R-:W-:-:S03]  /*3510*/  ISETP.NE.AND P0, PT, R24, 0x65, PT ;  /* 0x000000651800780c */ /* 0x000fc60003f05270 */
[----:B------:R-:W-:-:S05]  /*3520*/  IMAD.IADD R26, R25, 0x1, R20 ;  /* 0x00000001191a7824 */ /* 0x000fca00078e0214 */
[----:B------:R-:W0:Y:S05]  /*3530*/  SHFL.DOWN PT, R20, R26, 0x10, R44 ;  /* 0x0a0000001a147989 */ /* 0x000e2a00000e002c */
[----:B------:R-:W-:Y:S02]  /*3540*/  VOTE.ALL P0, P0 ;  /* 0x0000000000ff7806 */ /* 0x000fe40000000000 */
[----:B0-----:R-:W-:-:S05]  /*3550*/  SEL R19, R20, RZ, !P2 ;  /* 0x000000ff14137207 */ /* 0x001fca0005000000 */
[----:B------:R-:W-:-:S07]  /*3560*/  IMAD.IADD R26, R26, 0x1, R19 ;  /* 0x000000011a1a7824 */ /* 0x000fce00078e0213 */
.L_x_169:
[----:B------:R-:W-:Y:S05]  /*3570*/  @!P0 BRA `(.L_x_118) ;  /* 0x0000000400348947 */ /* 0x000fea0003800000 */
[----:B------:R-:W-:-:S07]  /*3580*/  IMAD.MOV.U32 R44, RZ, RZ, 0x3b8 ;  /* 0x000003b8ff2c7424 */ /* 0x000fce00078e00ff */
.L_x_124:
        /* <DEDUP_REMOVED lines=10> */
.L_x_172:
[----:B------:R-:W-:Y:S05]  /*3630*/  @!P0 BRA `(.L_x_120) ;  /* 0x0000000000748947 */ /* 0x000fea0003800000 */
[----:B------:R-:W-:-:S07]  /*3640*/  IMAD.MOV.U32 R20, RZ, RZ, R44 ;  /* 0x000000ffff147224 */ /* 0x000fce00078e002c */
.L_x_122:
        /* <DEDUP_REMOVED lines=8> */
[----:B------:R-:W0:Y:S02]  /*36d0*/  F2I.FTZ.U32.TRUNC.NTZ R19, R19 ;  /* 0x0000001300137305 */ /* 0x000e24000021f000 */
[----:B0-----:R-:W-:Y:S02]  /*36e0*/  IMAD R25, R18, R19, RZ ;  /* 0x0000001312197224 */ /* 0x001fe400078e02ff */
[----:B------:R-:W-:-:S04]  /*36f0*/  IMAD.MOV.U32 R18, RZ, RZ, RZ ;  /* 0x000000ffff127224 */ /* 0x000fc800078e00ff */
        /* <DEDUP_REMOVED lines=16> */
.L_x_175:
[----:B------:R-:W-:Y:S05]  /*3800*/  @P0 BRA `(.L_x_122) ;  /* 0xfffffffc00900947 */ /* 0x000fea000383ffff */
.L_x_120:
[----:B------:R-:W-:Y:S01]  /*3810*/  UMOV UR5, 0xffffffff ;  /* 0xffffffff00057882 */ /* 0x000fe20000000000 */
[----:B------:R-:W-:Y:S02]  /*3820*/  ISETP.NE.AND P0, PT, R24, 0x65, PT ;  /* 0x000000651800780c */ /* 0x000fe40003f05270 */
[----:B------:R-:W-:Y:S11]  /*3830*/  BRA.DIV UR5, `(.L_x_123) ;  /* 0x0000001a05fc7947 */ /* 0x000ff6000b800000 */
[----:B------:R-:W-:Y:S01]  /*3840*/  VOTE.ANY R19, PT, !P0 ;  /* 0x0000000000137806 */ /* 0x000fe200040e0100 */
[----:B------:R-:W-:Y:S02]  /*3850*/  VIADD R17, R36, 0x2 ;  /* 0x0000000224117836 */ /* 0x000fe40000000000 */
[----:B------:R-:W-:Y:S01]  /*3860*/  VIADD R21, R21, 0xffffffe0 ;  /* 0xffffffe015157836 */ /* 0x000fe20000000000 */
[----:B------:R-:W-:-:S05]  /*3870*/  LOP3.LUT R19, R19, 0x80000000, R53, 0xec, !PT ;  /* 0x8000000013137812 */ /* 0x000fca00078eec35 */
[----:B------:R-:W-:-:S05]  /*3880*/  VIADD R16, R19, 0xffffffff ;  /* 0xffffffff13107836 */ /* 0x000fca0000000000 */
[----:B------:R-:W-:-:S06]  /*3890*/  LOP3.LUT R16, R19, R16, RZ, 0xc, !PT ;  /* 0x0000001013107212 */ /* 0x000fcc00078e0cff */
        /* <DEDUP_REMOVED lines=16> */
[----:B------:R-:W-:-:S03]  /*39a0*/  IMAD.IADD R25, R25, 0x1, R20 ;  /* 0x0000000119197824 */ /* 0x000fc600078e0214 */
[----:B------:R-:W-:Y:S02]  /*39b0*/  ISETP.GT.AND P2, PT, R17, R16, PT ;  /* 0x000000101100720c */ /* 0x000fe40003f44270 */
        /* <DEDUP_REMOVED lines=8> */
.L_x_184:
[----:B------:R-:W-:Y:S05]  /*3a40*/  @P0 BRA `(.L_x_124) ;  /* 0xfffffff800d00947 */ /* 0x000fea000383ffff */
.L_x_118:
        /* <DEDUP_REMOVED lines=15> */
.L_x_112:
[----:B------:R-:W-:Y:S05]  /*3b40*/  WARPSYNC.ALL ;  /* 0x0000000000007948 */ /* 0x000fea0003800000 */
[----:B------:R-:W0:Y:S08]  /*3b50*/  S2UR UR5, SR_CgaCtaId ;  /* 0x00000000000579c3 */ /* 0x000e300000008800 */
[----:B------:R-:W-:Y:S06]  /*3b60*/  BAR.SYNC.DEFER_BLOCKING 0x0 ;  /* 0x0000000000007b1d */ /* 0x000fec0000010000 */
[----:B------:R-:W-:Y:S01]  /*3b70*/  UMOV UR4, 0x400 ;  /* 0x0000040000047882 */ /* 0x000fe20000000000 */
[----:B-1----:R-:W1:Y:S01]  /*3b80*/  S2R R17, SR_TID.X ;  /* 0x0000000000117919 */ /* 0x002e620000002100 */
[----:B0-----:R-:W-:-:S09]  /*3b90*/  ULEA UR4, UR5, UR4, 0x18 ;  /* 0x0000000405047291 */ /* 0x001fd2000f8ec0ff */
[----:B------:R-:W0:Y:S01]  /*3ba0*/  LDS R16, [UR4+0x4c] ;  /* 0x00004c04ff107984 */ /* 0x000e220008000800 */
[----:B-1----:R-:W-:-:S04]  /*3bb0*/  ISETP.NE.AND P0, PT, R17, RZ, PT ;  /* 0x000000ff1100720c */ /* 0x002fc80003f05270 */
[----:B0-----:R-:W-:-:S05]  /*3bc0*/  SEL R16, R16, RZ, P0 ;  /* 0x000000ff10107207 */ /* 0x001fca0000000000 */
[----:B------:R-:W-:-:S07]  /*3bd0*/  IMAD.IADD R16, R16, 0x1, R19 ;  /* 0x0000000110107824 */ /* 0x000fce00078e0213 */
.L_x_111:
[----:B------:R-:W-:Y:S01]  /*3be0*/  IMAD.IADD R17, R2, 0x1, R16 ;  /* 0x0000000102117824 */ /* 0x000fe200078e0210 */
[----:B------:R-:W0:Y:S01]  /*3bf0*/  S2R R20, SR_LANEID ;  /* 0x0000000000147919 */ /* 0x000e220000000000 */
[----:B------:R-:W1:Y:S01]  /*3c00*/  S2UR UR5, SR_CTAID.X ;  /* 0x00000000000579c3 */ /* 0x000e620000002500 */
[----:B------:R-:W2:Y:S01]  /*3c10*/  LDCU.64 UR6, c[0x0][0x388] ;  /* 0x00007100ff0677ac */ /* 0x000ea20008000a00 */
[----:B------:R-:W-:Y:S01]  /*3c20*/  IMAD.IADD R2, R3, 0x1, R17 ;  /* 0x0000000103027824 */ /* 0x000fe200078e0211 */
[----:B------:R-:W3:Y:S03]  /*3c30*/  S2R R21, SR_TID.X ;  /* 0x0000000000157919 */ /* 0x000ee60000002100 */
[----:B------:R-:W-:Y:S01]  /*3c40*/  IMAD.IADD R3, R4, 0x1, R2 ;  /* 0x0000000104037824 */ /* 0x000fe200078e0202 */
[----:B------:R-:W4:Y:S03]  /*3c50*/  S2R R26, SR_TID.X ;  /* 0x00000000001a7919 */ /* 0x000f260000002100 */
[----:B------:R-:W-:-:S04]  /*3c60*/  IMAD.IADD R4, R5, 0x1, R3 ;  /* 0x0000000105047824 */ /* 0x000fc800078e0203 */
[----:B------:R-:W-:-:S04]  /*3c70*/  IMAD.IADD R5, R6, 0x1, R4 ;  /* 0x0000000106057824 */ /* 0x000fc800078e0204 */
[----:B------:R-:W-:-:S04]  /*3c80*/  IMAD.IADD R6, R7, 0x1, R5 ;  /* 0x0000000107067824 */ /* 0x000fc800078e0205 */
[----:B------:R-:W-:-:S04]  /*3c90*/  IMAD.IADD R7, R8, 0x1, R6 ;  /* 0x0000000108077824 */ /* 0x000fc800078e0206 */
[----:B------:R-:W-:-:S04]  /*3ca0*/  IMAD.IADD R8, R9, 0x1, R7 ;  /* 0x0000000109087824 */ /* 0x000fc800078e0207 */
[----:B------:R-:W-:Y:S02]  /*3cb0*/  IMAD.IADD R9, R10, 0x1, R8 ;  /* 0x000000010a097824 */ /* 0x000fe400078e0208 */
[----:B0-----:R-:W-:Y:S01]  /*3cc0*/  IMAD R24, R20, 0x54, R37 ;  /* 0x0000005414187824 */ /* 0x001fe200078e0225 */
[----:B------:R-:W-:Y:S01]  /*3cd0*/  BAR.SYNC.DEFER_BLOCKING 0x0 ;  /* 0x0000000000007b1d */ /* 0x000fe20000010000 */
[----:B------:R-:W-:Y:S01]  /*3ce0*/  IMAD.IADD R10, R11, 0x1, R9 ;  /* 0x000000010b0a7824 */ /* 0x000fe200078e0209 */
[----:B---3--:R-:W-:-:S03]  /*3cf0*/  ISETP.NE.AND P0, PT, R21, RZ, PT ;  /* 0x000000ff1500720c */ /* 0x008fc60003f05270 */
        /* <DEDUP_REMOVED lines=13> */
[----:B------:R-:W-:Y:S03]  /*3dd0*/  STS.64 [R24+0x20], R8 ;  /* 0x0000200818007388 */ /* 0x000fe60000000a00 */
[----:B------:R-:W-:Y:S01]  /*3de0*/  IMAD.IADD R22, R33, 0x1, R21 ;  /* 0x0000000121167824 */ /* 0x000fe200078e0215 */
[----:B0-----:R-:W1:Y:S01]  /*3df0*/  LDC R2, c[0x0][0x398] ;  /* 0x0000e600ff027b82 */ /* 0x001e620000000800 */
[----:B------:R-:W-:Y:S02]  /*3e00*/  STS.64 [R24+0x28], R10 ;  /* 0x0000280a18007388 */ /* 0x000fe40000000a00 */
[----:B------:R-:W-:-:S02]  /*3e10*/  IMAD.IADD R23, R34, 0x1, R22 ;  /* 0x0000000122177824 */ /* 0x000fc400078e0216 */
[----:B------:R4:W-:Y:S04]  /*3e20*/  STS.64 [R24+0x30], R12 ;  /* 0x0000300c18007388 */ /* 0x0009e80000000a00 */
[----:B------:R-:W-:Y:S04]  /*3e30*/  STS.64 [R24+0x38], R14 ;  /* 0x0000380e18007388 */ /* 0x000fe80000000a00 */
[----:B------:R-:W-:Y:S04]  /*3e40*/  STS.64 [R24+0x40], R18 ;  /* 0x0000401218007388 */ /* 0x000fe80000000a00 */
[----:B------:R-:W-:Y:S01]  /*3e50*/  STS.64 [R24+0x48], R20 ;  /* 0x0000481418007388 */ /* 0x000fe20000000a00 */
[----:B----4-:R-:W-:-:S02]  /*3e60*/  LOP3.LUT R12, R26, 0x1f, RZ, 0xc0, !PT ;  /* 0x0000001f1a0c7812 */ /* 0x010fc400078ec0ff */
[----:B------:R-:W-:Y:S01]  /*3e70*/  LOP3.LUT R26, R26, 0x3e0, RZ, 0xc0, !PT ;  /* 0x000003e01a1a7812 */ /* 0x000fe200078ec0ff */
[----:B------:R-:W-:Y:S01]  /*3e80*/  STS.64 [R24+0x50], R22 ;  /* 0x0000501618007388 */ /* 0x000fe20000000a00 */
[----:B------:R-:W-:-:S03]  /*3e90*/  NOP ;  /* 0x0000000000007918 */ /* 0x000fc60000000000 */
[----:B------:R-:W-:Y:S01]  /*3ea0*/  LDS R16, [R37] ;  /* 0x0000000025107984 */ /* 0x000fe20000000800 */
[----:B-1----:R-:W-:Y:S02]  /*3eb0*/  VIADD R2, R2, UR5 ;  /* 0x0000000502027c36 */ /* 0x002fe40008000000 */
[----:B------:R-:W-:Y:S01]  /*3ec0*/  IMAD R26, R26, 0x16, R12 ;  /* 0x000000161a1a7824 */ /* 0x000fe200078e020c */
        /* <DEDUP_REMOVED lines=20> */
[----:B------:R0:W-:Y:S04]  /*4010*/  LDS R23, [R37+0xa80] ;  /* 0x000a800025177984 */ /* 0x0001e80000000800 */
[----:B------:R1:W-:Y:S01]  /*4020*/  @!P0 STS [UR4+0x8400], R0 ;  /* 0x00840000ff008988 */ /* 0x0003e20008000804 */
[----:B------:R-:W-:Y:S01]  /*4030*/  BAR.SYNC.DEFER_BLOCKING 0x0 ;  /* 0x0000000000007b1d */ /* 0x000fe20000010000 */
[----:B0-----:R-:W-:-:S02]  /*4040*/  VIADD R37, R26, 0x20 ;  /* 0x000000201a257836 */ /* 0x001fc40000000000 */
[----:B-1----:R-:W-:-:S03]  /*4050*/  IMAD R0, R2, 0x2100, RZ ;  /* 0x0000210002007824 */ /* 0x002fc600078e02ff */
[----:B------:R-:W0:Y:S02]  /*4060*/  S2R R3, SR_TID.X ;  /* 0x0000000000037919 */ /* 0x000e240000002100 */
[----:B------:R-:W-:-:S04]  /*4070*/  IADD3 R0, P0, PT, R0, R26, RZ ;  /* 0x0000001a00007210 */ /* 0x000fc80007f1e0ff */
[----:B--2---:R-:W-:Y:S01]  /*4080*/  LEA R2, P1, R0, UR6, 0x2 ;  /* 0x0000000600027c11 */ /* 0x004fe2000f8210ff */
[----:B------:R-:W1:Y:S01]  /*4090*/  LDS R4, [UR4+0x8400] ;  /* 0x00840004ff047984 */ /* 0x000e620008000800 */
[C---:B0-----:R-:W-:Y:S02]  /*40a0*/  LOP3.LUT R12, R3.reuse, 0x3e0, RZ, 0xc0, !PT ;  /* 0x000003e0030c7812 */ /* 0x041fe400078ec0ff */
[----:B------:R-:W-:-:S05]  /*40b0*/  LOP3.LUT R3, R3, 0x1f, RZ, 0xc0, !PT ;  /* 0x0000001f03037812 */ /* 0x000fca00078ec0ff */
[----:B------:R-:W-:Y:S02]  /*40c0*/  IMAD R12, R12, 0x16, R3 ;  /* 0x000000160c0c7824 */ /* 0x000fe400078e0203 */
[----:B------:R-:W-:-:S05]  /*40d0*/  IMAD.X R3, RZ, RZ, RZ, P0 ;  /* 0x000000ffff037224 */ /* 0x000fca00000e06ff */
[----:B------:R-:W-:Y:S02]  /*40e0*/  LEA.HI.X R3, R0, UR7, R3, 0x2, P1 ;  /* 0x0000000700037c11 */ /* 0x000fe400088f1403 */
[-C--:B-1----:R-:W-:Y:S02]  /*40f0*/  ISETP.GE.AND P6, PT, R26, R4.reuse, PT ;  /* 0x000000041a00720c */ /* 0x082fe40003fc6270 */
[-C--:B------:R-:W-:Y:S01]  /*4100*/  ISETP.GE.AND P5, PT, R37, R4.reuse, PT ;  /* 0x000000042500720c */ /* 0x080fe20003fa6270 */
[C---:B------:R-:W-:Y:S01]  /*4110*/  VIADD R37, R12.reuse, 0x80 ;  /* 0x000000800c257836 */ /* 0x040fe20000000000 */
[-C--:B------:R-:W-:Y:S01]  /*4120*/  ISETP.GE.AND P0, PT, R51, R4.reuse, PT ;  /* 0x000000043300720c */ /* 0x080fe20003f06270 */
[----:B------:R-:W-:Y:S01]  /*4130*/  VIADD R51, R12, 0xa0 ;  /* 0x000000a00c337836 */ /* 0x000fe20000000000 */
[-C--:B------:R-:W-:Y:S02]  /*4140*/  ISETP.GE.AND P4, PT, R50, R4.reuse, PT ;  /* 0x000000043200720c */ /* 0x080fe40003f86270 */
[-C--:B------:R-:W-:Y:S01]  /*4150*/  ISETP.GE.AND P3, PT, R37, R4.reuse, PT ;  /* 0x000000042500720c */ /* 0x080fe20003f66270 */
[----:B------:R-:W-:Y:S01]  /*4160*/  VIADD R37, R12, 0xe0 ;  /* 0x000000e00c257836 */ /* 0x000fe20000000000 */
[----:B------:R-:W-:-:S02]  /*4170*/  ISETP.GE.AND P2, PT, R51, R4, PT ;  /* 0x000000043300720c */ /* 0x000fc40003f46270 */
[-C--:B------:R-:W-:Y:S01]  /*4180*/  ISETP.GE.AND P1, PT, R49, R4.reuse, PT ;  /* 0x000000043100720c */ /* 0x080fe20003f26270 */
[----:B------:R-:W-:Y:S01]  /*4190*/  @!P6 STG.E desc[UR8][R2.64], R16 ;  /* 0x000000100200e986 */ /* 0x000fe2000c101908 */
[-C--:B------:R-:W-:Y:S01]  /*41a0*/  ISETP.GE.AND P6, PT, R37, R4.reuse, PT ;  /* 0x000000042500720c */ /* 0x080fe20003fc6270 */
[----:B------:R-:W-:Y:S02]  /*41b0*/  VIADD R37, R12, 0x120 ;  /* 0x000001200c257836 */ /* 0x000fe40000000000 */
[----:B------:R-:W-:Y:S01]  /*41c0*/  @!P5 STG.E desc[UR8][R2.64+0x80], R8 ;  /* 0x000080080200d986 */ /* 0x000fe2000c101908 */
[----:B------:R-:W-:-:S03]  /*41d0*/  ISETP.GE.AND P5, PT, R48, R4, PT ;  /* 0x000000043000720c */ /* 0x000fc60003fa6270 */
[----:B------:R-:W-:Y:S01]  /*41e0*/  @!P0 STG.E desc[UR8][R2.64+0x100], R10 ;  /* 0x0001000a02008986 */ /* 0x000fe2000c101908 */
[-C--:B------:R-:W-:Y:S01]  /*41f0*/  ISETP.GE.AND P0, PT, R37, R4.reuse, PT ;  /* 0x000000042500720c */ /* 0x080fe20003f06270 */
[----:B------:R-:W-:Y:S02]  /*4200*/  VIADD R37, R12, 0x1c0 ;  /* 0x000001c00c257836 */ /* 0x000fe40000000000 */
[----:B------:R-:W-:Y:S01]  /*4210*/  @!P4 STG.E desc[UR8][R2.64+0x180], R6 ;  /* 0x000180060200c986 */ /* 0x000fe2000c101908 */
[----:B------:R-:W-:-:S03]  /*4220*/  ISETP.GE.AND P4, PT, R47, R4, PT ;  /* 0x000000042f00720c */ /* 0x000fc60003f86270 */
[----:B------:R-:W-:Y:S01]  /*4230*/  @!P3 STG.E desc[UR8][R2.64+0x200], R53 ;  /* 0x000200350200b986 */ /* 0x000fe2000c101908 */
[----:B------:R-:W-:-:S03]  /*4240*/  ISETP.GE.AND P3, PT, R46, R4, PT ;  /* 0x000000042e00720c */ /* 0x000fc60003f66270 */
[----:B------:R-:W-:Y:S01]  /*4250*/  @!P2 STG.E desc[UR8][R2.64+0x280], R39 ;  /* 0x000280270200a986 */ /* 0x000fe2000c101908 */
[----:B------:R-:W-:-:S03]  /*4260*/  ISETP.GE.AND P2, PT, R45, R4, PT ;  /* 0x000000042d00720c */ /* 0x000fc60003f46270 */
[----:B------:R0:W-:Y:S01]  /*4270*/  @!P1 STG.E desc[UR8][R2.64+0x300], R33 ;  /* 0x0003002102009986 */ /* 0x0001e2000c101908 */
[-C--:B------:R-:W-:Y:S01]  /*4280*/  ISETP.GE.AND P1, PT, R43, R4.reuse, PT ;  /* 0x000000042b00720c */ /* 0x080fe20003f26270 */
[C---:B------:R-:W-:Y:S02]  /*4290*/  VIADD R43, R12.reuse, 0x220 ;  /* 0x000002200c2b7836 */ /* 0x040fe40000000000 */
[----:B------:R-:W-:Y:S01]  /*42a0*/  @!P6 STG.E desc[UR8][R2.64+0x380], R35 ;  /* 0x000380230200e986 */ /* 0x000fe2000c101908 */
[-C--:B------:R-:W-:Y:S01]  /*42b0*/  ISETP.GE.AND P6, PT, R37, R4.reuse, PT ;  /* 0x000000042500720c */ /* 0x080fe20003fc6270 */
[----:B------:R-:W-:Y:S02]  /*42c0*/  VIADD R37, R12, 0x200 ;  /* 0x000002000c257836 */ /* 0x000fe40000000000 */
[----:B------:R1:W-:Y:S01]  /*42d0*/  @!P5 STG.E desc[UR8][R2.64+0x400], R31 ;  /* 0x0004001f0200d986 */ /* 0x0003e2000c101908 */
[----:B------:R-:W-:Y:S01]  /*42e0*/  ISETP.GE.AND P5, PT, R42, R4, PT ;  /* 0x000000042a00720c */ /* 0x000fe20003fa6270 */
[----:B0-----:R-:W-:-:S02]  /*42f0*/  VIADD R33, R12, 0x260 ;  /* 0x000002600c217836 */ /* 0x001fc40000000000 */
[----:B------:R0:W-:Y:S01]  /*4300*/  @!P0 STG.E desc[UR8][R2.64+0x480], R25 ;  /* 0x0004801902008986 */ /* 0x0001e2000c101908 */
[----:B------:R-:W-:-:S03]  /*4310*/  ISETP.GE.AND P0, PT, R37, R4, PT ;  /* 0x000000042500720c */ /* 0x000fc60003f06270 */
[----:B------:R0:W-:Y:S01]  /*4320*/  @!P4 STG.E desc[UR8][R2.64+0x500], R27 ;  /* 0x0005001b0200c986 */ /* 0x0001e2000c101908 */
[-C--:B------:R-:W-:Y:S01]  /*4330*/  ISETP.GE.AND P4, PT, R43, R4.reuse, PT ;  /* 0x000000042b00720c */ /* 0x080fe20003f86270 */
[----:B-1----:R-:W-:Y:S02]  /*4340*/  VIADD R31, R12, 0x280 ;  /* 0x000002800c1f7836 */ /* 0x002fe40000000000 */
        /* <DEDUP_REMOVED lines=17> */
.L_x_98:
[----:B------:R-:W-:Y:S01]  /*4460*/  BSSY B1, `(.L_x_125) ;  /* 0x0000006000017945 */ /* 0x000fe20003800000 */
[----:B------:R-:W-:Y:S01]  /*4470*/  PLOP3.LUT P0, PT, P0, PT, PT, 0x8, 0x80 ;  /* 0x000000000080781c */ /* 0x000fe2000070e170 */
[----:B------:R-:W-:-:S12]  /*4480*/  IMAD.MOV.U32 R19, RZ, RZ, -0x1 ;  /* 0xffffffffff137424 */ /* 0x000fd800078e00ff */
[----:B------:R-:W-:Y:S05]  /*4490*/  WARPSYNC.COLLECTIVE R19, `(.L_x_126) ;  /* 0x0000000013087348 */ /* 0x000fea0003c00000 */
[----:B------:R-:W-:Y:S01]  /*44a0*/  VOTE.ANY P0, P0 ;  /* 0x0000000000ff7806 */ /* 0x000fe20000000100 */
[----:B------:R-:W-:-:S12]  /*44b0*/  ENDCOLLECTIVE ;  /* 0x000000000000791b */ /* 0x000fd80003800000 */
.L_x_126:
[----:B------:R-:W-:Y:S05]  /*44c0*/  BSYNC B1 ;  /* 0x0000000000017941 */ /* 0x000fea0003800000 */
.L_x_125:
[----:B------:R-:W-:Y:S05]  /*44d0*/  BRA `(.L_x_127) ;  /* 0xffffffc800a87947 */ /* 0x000fea000383ffff */
.L_x_100:
[----:B------:R-:W-:Y:S01]  /*44e0*/  BSSY B1, `(.L_x_128) ;  /* 0x0000006000017945 */ /* 0x000fe20003800000 */
[----:B------:R-:W-:Y:S01]  /*44f0*/  PLOP3.LUT P0, PT, P0, PT, PT, 0x8, 0x80 ;  /* 0x000000000080781c */ /* 0x000fe2000070e170 */
[----:B------:R-:W-:-:S12]  /*4500*/  IMAD.MOV.U32 R19, RZ, RZ, -0x1 ;  /* 0xffffffffff137424 */ /* 0x000fd800078e00ff */
[----:B------:R-:W-:Y:S05]  /*4510*/  WARPSYNC.COLLECTIVE R19, `(.L_x_129) ;  /* 0x0000000013087348 */ /* 0x000fea0003c00000 */
[----:B------:R-:W-:Y:S01]  /*4520*/  VOTE.ANY P0, P0 ;  /* 0x0000000000ff7806 */ /* 0x000fe20000000100 */
[----:B------:R-:W-:-:S12]  /*4530*/  ENDCOLLECTIVE ;  /* 0x000000000000791b */ /* 0x000fd80003800000 */
.L_x_129:
[----:B------:R-:W-:Y:S05]  /*4540*/  BSYNC B1 ;  /* 0x0000000000017941 */ /* 0x000fea0003800000 */
.L_x_128:
[----:B------:R-:W-:Y:S05]  /*4550*/  BRA `(.L_x_130) ;  /* 0xffffffc800fc7947 */ /* 0x000fea000383ffff */
.L_x_102:
[----:B------:R-:W0:Y:S01]  /*4560*/  S2R R48, SR_GEMASK ;  /* 0x0000000000307919 */ /* 0x000e220000003c00 */
[----:B------:R-:W-:Y:S01]  /*4570*/  BSSY B1, `(.L_x_131) ;  /* 0x0000006000017945 */ /* 0x000fe20003800000 */
[----:B------:R-:W-:Y:S01]  /*4580*/  PLOP3.LUT P0, PT, P0, PT, PT, 0x8, 0x80 ;  /* 0x000000000080781c */ /* 0x000fe2000070e170 */
[----:B------:R-:W-:-:S12]  /*4590*/  IMAD.MOV.U32 R19, RZ, RZ, -0x1 ;  /* 0xffffffffff137424 */ /* 0x000fd800078e00ff */
[----:B0-----:R-:W-:Y:S05]  /*45a0*/  WARPSYNC.COLLECTIVE R19, `(.L_x_132) ;  /* 0x0000000013087348 */ /* 0x001fea0003c00000 */
[----:B------:R-:W-:Y:S01]  /*45b0*/  VOTE.ANY R19, PT, P0 ;  /* 0x0000000000137806 */ /* 0x000fe200000e0100 */
[----:B0-----:R-:W-:Y:S06]  /*45c0*/  ENDCOLLECTIVE ;  /* 0x000000000000791b */ /* 0x001fec0003800000 */
.L_x_132:
[----:B------:R-:W-:Y:S05]  /*45d0*/  BSYNC B1 ;  /* 0x0000000000017941 */ /* 0x000fea0003800000 */
.L_x_131:
[----:B------:R-:W-:Y:S01]  /*45e0*/  LOP3.LUT R19, R19, 0x80000000, R48, 0xec, !PT ;  /* 0x8000000013137812 */ /* 0x000fe200078eec30 */
[----:B------:R-:W-:Y:S01]  /*45f0*/  IMAD.MOV.U32 R18, RZ, RZ, R41 ;  /* 0x000000ffff127224 */ /* 0x000fe200078e0029 */
[----:B------:R-:W0:Y:S01]  /*4600*/  LDC.64 R42, c[0x0][0x390] ;  /* 0x0000e400ff2a7b82 */ /* 0x000e220000000a00 */
[----:B------:R-:W-:Y:S02]  /*4610*/  IMAD.MOV.U32 R17, RZ, RZ, 0x1 ;  /* 0x00000001ff117424 */ /* 0x000fe400078e00ff */
[----:B------:R-:W-:Y:S02]  /*4620*/  VIADD R16, R19, 0xffffffff ;  /* 0xffffffff13107836 */ /* 0x000fe40000000000 */
[C---:B------:R-:W-:Y:S02]  /*4630*/  VIADD R23, R47.reuse, 0x4 ;  /* 0x000000042f177836 */ /* 0x040fe40000000000 */
[----:B------:R-:W-:Y:S01]  /*4640*/  VIADD R26, R47, 0x8 ;  /* 0x000000082f1a7836 */ /* 0x000fe20000000000 */
[----:B------:R-:W-:Y:S01]  /*4650*/  LOP3.LUT R22, R19, R16, RZ, 0xc, !PT ;  /* 0x0000001013167212 */ /* 0x000fe200078e0cff */
[----:B------:R-:W-:-:S03]  /*4660*/  IMAD.MOV.U32 R19, RZ, RZ, -0x1 ;  /* 0xffffffffff137424 */ /* 0x000fc600078e00ff */
[----:B------:R1:W2:Y:S02]  /*4670*/  POPC R16, R22 ;  /* 0x0000001600107309 */ /* 0x0002a40000000000 */
[----:B-1----:R-:W-:Y:S01]  /*4680*/  VIADD R22, R47, 0x2 ;  /* 0x000000022f167836 */ /* 0x002fe20000000000 */
[----:B0-2---:R-:W-:-:S13]  /*4690*/  IADD3 R42, P3, PT, R42, 0x100, RZ ;  /* 0x000001002a2a7810 */ /* 0x005fda0007f7e0ff */
[----:B------:R-:W-:Y:S05]  /*46a0*/  WARPSYNC.COLLECTIVE R19, `(.L_x_133) ;  /* 0x0000000013087348 */ /* 0x000fea0003c00000 */
[----:B------:R0:W1:Y:S02]  /*46b0*/  SHFL.DOWN P2, R20, R18, R17, R16 ;  /* 0x0800001112147389 */ /* 0x0000640000040010 */
[----:B01----:R-:W-:Y:S05]  /*46c0*/  ENDCOLLECTIVE ;  /* 0x000000000000791b */ /* 0x003fea0003800000 */
.L_x_133:
[-C--:B------:R-:W-:Y:S01]  /*46d0*/  ISETP.GE.AND P0, PT, R47, R16.reuse, PT ;  /* 0x000000102f00720c */ /* 0x080fe20003f06270 */
[----:B------:R-:W-:Y:S02]  /*46e0*/  IMAD.X R43, RZ, RZ, R43, P3 ;  /* 0x000000ffff2b7224 */ /* 0x000fe400018e062b */
        /* <DEDUP_REMOVED lines=8> */
.L_x_134:
[----:B------:R-:W-:Y:S01]  /*4770*/  IMAD.MOV.U32 R17, RZ, RZ, 0x4 ;  /* 0x00000004ff117424 */ /* 0x000fe200078e00ff */
[----:B------:R-:W-:Y:S02]  /*4780*/  SEL R20, R20, RZ, !P0 ;  /* 0x000000ff14147207 */ /* 0x000fe40004000000 */
[----:B------:R-:W-:-:S03]  /*4790*/  ISETP.GT.AND P0, PT, R23, R16, PT ;  /* 0x000000101700720c */ /* 0x000fc60003f04270 */
[----:B------:R-:W-:Y:S02]  /*47a0*/  IMAD.IADD R39, R37, 0x1, R20 ;  /* 0x0000000125277824 */ /* 0x000fe400078e0214 */
[----:B------:R-:W-:Y:S02]  /*47b0*/  VIADD R37, R47, 0x10 ;  /* 0x000000102f257836 */ /* 0x000fe40000000000 */
[----:B------:R-:W-:-:S07]  /*47c0*/  IMAD.MOV.U32 R18, RZ, RZ, R39 ;  /* 0x000000ffff127224 */ /* 0x000fce00078e0027 */
[----:B------:R-:W-:Y:S05]  /*47d0*/  WARPSYNC.COLLECTIVE R19, `(.L_x_135) ;  /* 0x0000000013087348 */ /* 0x000fea0003c00000 */
[----:B------:R0:W1:Y:S02]  /*47e0*/  SHFL.DOWN P2, R20, R18, R17, R16 ;  /* 0x0800001112147389 */ /* 0x0000640000040010 */
[----:B01----:R-:W-:Y:S05]  /*47f0*/  ENDCOLLECTIVE ;  /* 0x000000000000791b */ /* 0x003fea0003800000 */
.L_x_135:
        /* <DEDUP_REMOVED lines=8> */
.L_x_136:
[----:B------:R-:W-:Y:S01]  /*4880*/  IMAD.MOV.U32 R17, RZ, RZ, 0x10 ;  /* 0x00000010ff117424 */ /* 0x000fe200078e00ff */
[----:B------:R-:W-:Y:S02]  /*4890*/  SEL R20, R20, RZ, !P0 ;  /* 0x000000ff14147207 */ /* 0x000fe40004000000 */
[----:B------:R-:W-:-:S03]  /*48a0*/  ISETP.NE.AND P0, PT, R40, 0x65, PT ;  /* 0x000000652800780c */ /* 0x000fc60003f05270 */
[----:B------:R-:W-:-:S04]  /*48b0*/  IMAD.IADD R41, R51, 0x1, R20 ;  /* 0x0000000133297824 */ /* 0x000fc800078e0214 */
[----:B------:R-:W-:-:S07]  /*48c0*/  IMAD.MOV.U32 R18, RZ, RZ, R41 ;  /* 0x000000ffff127224 */ /* 0x000fce00078e0029 */
[----:B------:R-:W-:Y:S05]  /*48d0*/  WARPSYNC.COLLECTIVE R19, `(.L_x_137) ;  /* 0x0000000013087348 */ /* 0x000fea0003c00000 */
[----:B------:R0:W1:Y:S02]  /*48e0*/  SHFL.DOWN P2, R20, R18, R17, R16 ;  /* 0x0800001112147389 */ /* 0x0000640000040010 */
[----:B01----:R-:W-:Y:S05]  /*48f0*/  ENDCOLLECTIVE ;  /* 0x000000000000791b */ /* 0x003fea0003800000 */
.L_x_137:
[----:B------:R-:W-:Y:S05]  /*4900*/  WARPSYNC.COLLECTIVE R19, `(.L_x_138) ;  /* 0x0000000013087348 */ /* 0x000fea0003c00000 */
[----:B------:R-:W-:Y:S01]  /*4910*/  VOTE.ALL P0, P0 ;  /* 0x0000000000ff7806 */ /* 0x000fe20000000000 */
[----:B------:R-:W-:-:S12]  /*4920*/  ENDCOLLECTIVE ;  /* 0x000000000000791b */ /* 0x000fd80003800000 */
.L_x_138:
[----:B------:R-:W-:-:S04]  /*4930*/  ISETP.GT.AND P2, PT, R37, R16, PT ;  /* 0x000000102500720c */ /* 0x000fc80003f44270 */
[----:B------:R-:W-:-:S05]  /*4940*/  SEL R20, R20, RZ, !P2 ;  /* 0x000000ff14147207 */ /* 0x000fca0005000000 */
[----:B------:R-:W-:Y:S01]  /*4950*/  IMAD.IADD R39, R41, 0x1, R20 ;  /* 0x0000000129277824 */ /* 0x000fe200078e0214 */
[----:B------:R-:W-:Y:S06]  /*4960*/  BRA `(.L_x_139) ;  /* 0xffffffc800947947 */ /* 0x000fec000383ffff */
.L_x_104:
[----:B------:R-:W-:Y:S01]  /*4970*/  BSSY B1, `(.L_x_140) ;  /* 0x0000006000017945 */ /* 0x000fe20003800000 */
[----:B------:R-:W-:Y:S01]  /*4980*/  PLOP3.LUT P0, PT, P0, PT, PT, 0x8, 0x80 ;  /* 0x000000000080781c */ /* 0x000fe2000070e170 */
[----:B------:R-:W-:-:S12]  /*4990*/  IMAD.MOV.U32 R19, RZ, RZ, -0x1 ;  /* 0xffffffffff137424 */ /* 0x000fd800078e00ff */
[----:B------:R-:W-:Y:S05]  /*49a0*/  WARPSYNC.COLLECTIVE R19, `(.L_x_141) ;  /* 0x0000000013087348 */ /* 0x000fea0003c00000 */
[----:B------:R-:W-:Y:S01]  /*49b0*/  VOTE.ANY P0, P0 ;  /* 0x0000000000ff7806 */ /* 0x000fe20000000100 */
[----:B------:R-:W-:-:S12]  /*49c0*/  ENDCOLLECTIVE ;  /* 0x000000000000791b */ /* 0x000fd80003800000 */
.L_x_141:
[----:B------:R-:W-:Y:S05]  /*49d0*/  BSYNC B1 ;  /* 0x0000000000017941 */ /* 0x000fea0003800000 */
.L_x_140:
[----:B------:R-:W-:Y:S05]  /*49e0*/  BRA `(.L_x_142) ;  /* 0xffffffc800a47947 */ /* 0x000fea000383ffff */
.L_x_106:
[----:B------:R-:W-:Y:S01]  /*49f0*/  BSSY B1, `(.L_x_143) ;  /* 0x0000006000017945 */ /* 0x000fe20003800000 */
[----:B------:R-:W-:Y:S01]  /*4a00*/  PLOP3.LUT P0, PT, P0, PT, PT, 0x8, 0x80 ;  /* 0x000000000080781c */ /* 0x000fe2000070e170 */
[----:B------:R-:W-:-:S12]  /*4a10*/  IMAD.MOV.U32 R19, RZ, RZ, -0x1 ;  /* 0xffffffffff137424 */ /* 0x000fd800078e00ff */
[----:B------:R-:W-:Y:S05]  /*4a20*/  WARPSYNC.COLLECTIVE R19, `(.L_x_144) ;  /* 0x0000000013087348 */ /* 0x000fea0003c00000 */
[----:B------:R-:W-:Y:S01]  /*4a30*/  VOTE.ANY P0, P0 ;  /* 0x0000000000ff7806 */ /* 0x000fe20000000100 */
[----:B------:R-:W-:-:S12]  /*4a40*/  ENDCOLLECTIVE ;  /* 0x000000000000791b */ /* 0x000fd80003800000 */
.L_x_144:
[----:B------:R-:W-:Y:S05]  /*4a50*/  BSYNC B1 ;  /* 0x0000000000017941 */ /* 0x000fea0003800000 */
.L_x_143:
[----:B------:R-:W-:Y:S05]  /*4a60*/  BRA `(.L_x_145) ;  /* 0xffffffc800f87947 */ /* 0x000fea000383ffff */
.L_x_108:
[----:B------:R-:W-:Y:S01]  /*4a70*/  BSSY B1, `(.L_x_146) ;  /* 0x0000006000017945 */ /* 0x000fe20003800000 */
[----:B------:R-:W-:Y:S01]  /*4a80*/  PLOP3.LUT P0, PT, P0, PT, PT, 0x8, 0x80 ;  /* 0x000000000080781c */ /* 0x000fe2000070e170 */
[----:B------:R-:W-:-:S12]  /*4a90*/  IMAD.MOV.U32 R19, RZ, RZ, -0x1 ;  /* 0xffffffffff137424 */ /* 0x000fd800078e00ff */
[----:B------:R-:W-:Y:S05]  /*4aa0*/  WARPSYNC.COLLECTIVE R19, `(.L_x_147) ;  /* 0x0000000013087348 */ /* 0x000fea0003c00000 */
[----:B------:R-:W-:Y:S01]  /*4ab0*/  VOTE.ANY R19, PT, P0 ;  /* 0x0000000000137806 */ /* 0x000fe200000e0100 */
[----:B------:R-:W-:Y:S06]  /*4ac0*/  ENDCOLLECTIVE ;  /* 0x000000000000791b */ /* 0x000fec0003800000 */
.L_x_147:
[----:B------:R-:W-:Y:S05]  /*4ad0*/  BSYNC B1 ;  /* 0x0000000000017941 */ /* 0x000fea0003800000 */
.L_x_146:
[----:B------:R-:W-:Y:S01]  /*4ae0*/  LOP3.LUT R19, R19, 0x80000000, R48, 0xec, !PT ;  /* 0x8000000013137812 */ /* 0x000fe200078eec30 */
[----:B------:R-:W-:Y:S02]  /*4af0*/  IMAD.MOV.U32 R18, RZ, RZ, R41 ;  /* 0x000000ffff127224 */ /* 0x000fe400078e0029 */
[----:B------:R-:W-:Y:S02]  /*4b00*/  IMAD.MOV.U32 R17, RZ, RZ, 0x1 ;  /* 0x00000001ff117424 */ /* 0x000fe400078e00ff */
[----:B------:R-:W-:Y:S02]  /*4b10*/  VIADD R16, R19, 0xffffffff ;  /* 0xffffffff13107836 */ /* 0x000fe40000000000 */
[----:B------:R-:W-:-:S03]  /*4b20*/  VIADD R21, R21, 0xffffffe0 ;  /* 0xffffffe015157836 */ /* 0x000fc60000000000 */
[----:B------:R-:W-:Y:S01]  /*4b30*/  LOP3.LUT R50, R19, R16, RZ, 0xc, !PT ;  /* 0x0000001013327212 */ /* 0x000fe200078e0cff */
[----:B------:R-:W-:-:S03]  /*4b40*/  IMAD.MOV.U32 R19, RZ, RZ, -0x1 ;  /* 0xffffffffff137424 */ /* 0x000fc600078e00ff */
[----:B------:R0:W1:Y:S04]  /*4b50*/  POPC R16, R50 ;  /* 0x0000003200107309 */ /* 0x0000680000000000 */
[----:B01----:R-:W-:Y:S05]  /*4b60*/  WARPSYNC.COLLECTIVE R19, `(.L_x_148) ;  /* 0x0000000013087348 */ /* 0x003fea0003c00000 */
[----:B-1----:R1:W2:Y:S02]  /*4b70*/  SHFL.DOWN P2, R20, R18, R17, R16 ;  /* 0x0800001112147389 */ /* 0x0022a40000040010 */
[----:B012---:R-:W-:Y:S05]  /*4b80*/  ENDCOLLECTIVE ;  /* 0x000000000000791b */ /* 0x007fea0003800000 */
.L_x_148:
        /* <DEDUP_REMOVED lines=9> */
.L_x_149:
        /* <DEDUP_REMOVED lines=8> */
.L_x_150:
        /* <DEDUP_REMOVED lines=8> */
.L_x_151:
        /* <DEDUP_REMOVED lines=8> */
.L_x_152:
[----:B------:R-:W-:Y:S05]  /*4da0*/  WARPSYNC.COLLECTIVE R19, `(.L_x_153) ;  /* 0x0000000013087348 */ /* 0x000fea0003c00000 */
[----:B------:R-:W-:Y:S01]  /*4db0*/  VOTE.ALL P0, P0 ;  /* 0x0000000000ff7806 */ /* 0x000fe20000000000 */
[----:B------:R-:W-:-:S12]  /*4dc0*/  ENDCOLLECTIVE ;  /* 0x000000000000791b */ /* 0x000fd80003800000 */
.L_x_153:
[----:B------:R-:W-:-:S04]  /*4dd0*/  ISETP.GT.AND P2, PT, R37, R16, PT ;  /* 0x000000102500720c */ /* 0x000fc80003f44270 */
[----:B------:R-:W-:-:S04]  /*4de0*/  SEL R20, R20, RZ, !P2 ;  /* 0x000000ff14147207 */ /* 0x000fc80005000000 */
[----:B------:R-:W-:Y:S01]  /*4df0*/  IADD3 R39, PT, PT, R50, R20, R39 ;  /* 0x0000001432277210 */ /* 0x000fe20007ffe027 */
[----:B------:R-:W-:Y:S06]  /*4e00*/  BRA `(.L_x_154) ;  /* 0xffffffc800907947 */ /* 0x000fec000383ffff */
.L_x_113:
[----:B------:R-:W-:Y:S01]  /*4e10*/  BSSY B0, `(.L_x_155) ;  /* 0x0000006000007945 */ /* 0x000fe20003800000 */
[----:B------:R-:W-:Y:S01]  /*4e20*/  PLOP3.LUT P0, PT, P0, PT, PT, 0x8, 0x80 ;  /* 0x000000000080781c */ /* 0x000fe2000070e170 */
[----:B------:R-:W-:-:S12]  /*4e30*/  IMAD.MOV.U32 R19, RZ, RZ, -0x1 ;  /* 0xffffffffff137424 */ /* 0x000fd800078e00ff */
[----:B------:R-:W-:Y:S05]  /*4e40*/  WARPSYNC.COLLECTIVE R19, `(.L_x_156) ;  /* 0x0000000013087348 */ /* 0x000fea0003c00000 */
[----:B------:R-:W-:Y:S01]  /*4e50*/  VOTE.ANY P0, P0 ;  /* 0x0000000000ff7806 */ /* 0x000fe20000000100 */
[----:B------:R-:W-:-:S12]  /*4e60*/  ENDCOLLECTIVE ;  /* 0x000000000000791b */ /* 0x000fd80003800000 */
.L_x_156:
[----:B------:R-:W-:Y:S05]  /*4e70*/  BSYNC B0 ;  /* 0x0000000000007941 */ /* 0x000fea0003800000 */
.L_x_155:
[----:B------:R-:W-:Y:S05]  /*4e80*/  BRA `(.L_x_157) ;  /* 0xffffffe000a87947 */ /* 0x000fea000383ffff */
.L_x_115:
[----:B------:R-:W-:Y:S01]  /*4e90*/  BSSY B0, `(.L_x_158) ;  /* 0x0000006000007945 */ /* 0x000fe20003800000 */
[----:B------:R-:W-:Y:S01]  /*4ea0*/  PLOP3.LUT P0, PT, P0, PT, PT, 0x8, 0x80 ;  /* 0x000000000080781c */ /* 0x000fe2000070e170 */
[----:B------:R-:W-:-:S12]  /*4eb0*/  IMAD.MOV.U32 R19, RZ, RZ, -0x1 ;  /* 0xffffffffff137424 */ /* 0x000fd800078e00ff */
[----:B------:R-:W-:Y:S05]  /*4ec0*/  WARPSYNC.COLLECTIVE R19, `(.L_x_159) ;  /* 0x0000000013087348 */ /* 0x000fea0003c00000 */
[----:B------:R-:W-:Y:S01]  /*4ed0*/  VOTE.ANY P0, P0 ;  /* 0x0000000000ff7806 */ /* 0x000fe20000000100 */
[----:B------:R-:W-:-:S12]  /*4ee0*/  ENDCOLLECTIVE ;  /* 0x000000000000791b */ /* 0x000fd80003800000 */
.L_x_159:
[----:B------:R-:W-:Y:S05]  /*4ef0*/  BSYNC B0 ;  /* 0x0000000000007941 */ /* 0x000fea0003800000 */
.L_x_158:
[----:B------:R-:W-:Y:S05]  /*4f00*/  BRA `(.L_x_160) ;  /* 0xffffffe000fc7947 */ /* 0x000fea000383ffff */
.L_x_117:
[----:B------:R-:W0:Y:S01]  /*4f10*/  S2R R53, SR_GEMASK ;  /* 0x0000000000357919 */ /* 0x000e220000003c00 */
[----:B------:R-:W-:Y:S01]  /*4f20*/  BSSY B0, `(.L_x_161) ;  /* 0x0000006000007945 */ /* 0x000fe20003800000 */
[----:B------:R-:W-:Y:S01]  /*4f30*/  PLOP3.LUT P0, PT, P0, PT, PT, 0x8, 0x80 ;  /* 0x000000000080781c */ /* 0x000fe2000070e170 */
[----:B------:R-:W-:-:S12]  /*4f40*/  IMAD.MOV.U32 R19, RZ, RZ, -0x1 ;  /* 0xffffffffff137424 */ /* 0x000fd800078e00ff */
[----:B0-----:R-:W-:Y:S05]  /*4f50*/  WARPSYNC.COLLECTIVE R19, `(.L_x_162) ;  /* 0x0000000013087348 */ /* 0x001fea0003c00000 */
[----:B------:R-:W-:Y:S01]  /*4f60*/  VOTE.ANY R19, PT, P0 ;  /* 0x0000000000137806 */ /* 0x000fe200000e0100 */
[----:B0-----:R-:W-:Y:S06]  /*4f70*/  ENDCOLLECTIVE ;  /* 0x000000000000791b */ /* 0x001fec0003800000 */
.L_x_162:
[----:B------:R-:W-:Y:S05]  /*4f80*/  BSYNC B0 ;  /* 0x0000000000007941 */ /* 0x000fea0003800000 */
.L_x_161:
[----:B------:R-:W-:Y:S01]  /*4f90*/  LOP3.LUT R19, R19, 0x80000000, R53, 0xec, !PT ;  /* 0x8000000013137812 */ /* 0x000fe200078eec35 */
[----:B------:R-:W-:Y:S02]  /*4fa0*/  IMAD.MOV.U32 R18, RZ, RZ, R25 ;  /* 0x000000ffff127224 */ /* 0x000fe400078e0019 */
[----:B------:R-:W-:Y:S02]  /*4fb0*/  IMAD.MOV.U32 R17, RZ, RZ, 0x1 ;  /* 0x00000001ff117424 */ /* 0x000fe400078e00ff */
[----:B------:R-:W-:-:S05]  /*4fc0*/  VIADD R16, R19, 0xffffffff ;  /* 0xffffffff13107836 */ /* 0x000fca0000000000 */
[----:B------:R-:W-:Y:S01]  /*4fd0*/  LOP3.LUT R44, R19, R16, RZ, 0xc, !PT ;  /* 0x00000010132c7212 */ /* 0x000fe200078e0cff */
[----:B------:R-:W-:-:S05]  /*4fe0*/  IMAD.MOV.U32 R19, RZ, RZ, -0x1 ;  /* 0xffffffffff137424 */ /* 0x000fca00078e00ff */
[----:B------:R-:W0:Y:S02]  /*4ff0*/  POPC R44, R44 ;  /* 0x0000002c002c7309 */ /* 0x000e240000000000 */
[----:B0-----:R-:W-:Y:S01]  /*5000*/  IMAD.MOV.U32 R16, RZ, RZ, R44 ;  /* 0x000000ffff107224 */ /* 0x001fe200078e002c */
[----:B------:R-:W-:-:S13]  /*5010*/  ISETP.GE.AND P0, PT, R36, R44, PT ;  /* 0x0000002c2400720c */ /* 0x000fda0003f06270 */
[----:B------:R-:W-:Y:S05]  /*5020*/  WARPSYNC.COLLECTIVE R19, `(.L_x_163) ;  /* 0x0000000013087348 */ /* 0x000fea0003c00000 */
[----:B------:R0:W1:Y:S02]  /*5030*/  SHFL.DOWN P2, R20, R18, R17, R16 ;  /* 0x0800001112147389 */ /* 0x0000640000040010 */
[----:B01----:R-:W-:Y:S05]  /*5040*/  ENDCOLLECTIVE ;  /* 0x000000000000791b */ /* 0x003fea0003800000 */
.L_x_163:
[----:B------:R-:W-:Y:S01]  /*5050*/  IMAD.MOV.U32 R17, RZ, RZ, 0x2 ;  /* 0x00000002ff117424 */ /* 0x000fe200078e00ff */
[----:B------:R-:W-:-:S05]  /*5060*/  SEL R20, R20, RZ, !P0 ;  /* 0x000000ff14147207 */ /* 0x000fca0004000000 */
[----:B------:R-:W-:Y:S02]  /*5070*/  IMAD.IADD R35, R20, 0x1, R25 ;  /* 0x0000000114237824 */ /* 0x000fe400078e0219 */
[----:B------:R-:W-:Y:S02]  /*5080*/  VIADD R25, R36, 0x2 ;  /* 0x0000000224197836 */ /* 0x000fe40000000000 */
[----:B------:R-:W-:-:S03]  /*5090*/  IMAD.MOV.U32 R18, RZ, RZ, R35 ;  /* 0x000000ffff127224 */ /* 0x000fc600078e0023 */
[----:B------:R-:W-:Y:S01]  /*50a0*/  ISETP.GT.AND P0, PT, R25, R44, PT ;  /* 0x0000002c1900720c */ /* 0x000fe20003f04270 */
[----:B------:R-:W-:-:S12]  /*50b0*/  VIADD R25, R36, 0x4 ;  /* 0x0000000424197836 */ /* 0x000fd80000000000 */
[----:B------:R-:W-:Y:S05]  /*50c0*/  WARPSYNC.COLLECTIVE R19, `(.L_x_164) ;  /* 0x0000000013087348 */ /* 0x000fea0003c00000 */
[----:B------:R0:W1:Y:S02]  /*50d0*/  SHFL.DOWN P2, R20, R18, R17, R16 ;  /* 0x0800001112147389 */ /* 0x0000640000040010 */
[----:B01----:R-:W-:Y:S05]  /*50e0*/  ENDCOLLECTIVE ;  /* 0x000000000000791b */ /* 0x003fea0003800000 */
.L_x_164:
        /* <DEDUP_REMOVED lines=9> */
.L_x_165:
        /* <DEDUP_REMOVED lines=8> */
.L_x_166:
[----:B------:R-:W-:Y:S01]  /*5200*/  IMAD.MOV.U32 R17, RZ, RZ, 0x10 ;  /* 0x00000010ff117424 */ /* 0x000fe200078e00ff */
[----:B------:R-:W-:Y:S02]  /*5210*/  SEL R20, R20, RZ, !P0 ;  /* 0x000000ff14147207 */ /* 0x000fe40004000000 */
[----:B------:R-:W-:-:S03]  /*5220*/  ISETP.NE.AND P0, PT, R24, 0x65, PT ;  /* 0x000000651800780c */ /* 0x000fc60003f05270 */
[----:B------:R-:W-:Y:S02]  /*5230*/  IMAD.IADD R26, R25, 0x1, R20 ;  /* 0x00000001191a7824 */ /* 0x000fe400078e0214 */
[----:B------:R-:W-:Y:S02]  /*5240*/  VIADD R25, R36, 0x10 ;  /* 0x0000001024197836 */ /* 0x000fe40000000000 */
[----:B------:R-:W-:-:S03]  /*5250*/  IMAD.MOV.U32 R18, RZ, RZ, R26 ;  /* 0x000000ffff127224 */ /* 0x000fc600078e001a */
[----:B------:R-:W-:-:S13]  /*5260*/  ISETP.GT.AND P3, PT, R25, R44, PT ;  /* 0x0000002c1900720c */ /* 0x000fda0003f64270 */
[----:B------:R-:W-:Y:S05]  /*5270*/  WARPSYNC.COLLECTIVE R19, `(.L_x_167) ;  /* 0x0000000013087348 */ /* 0x000fea0003c00000 */
[----:B------:R0:W1:Y:S02]  /*5280*/  SHFL.DOWN P2, R20, R18, R17, R16 ;  /* 0x0800001112147389 */ /* 0x0000640000040010 */
[----:B01----:R-:W-:Y:S05]  /*5290*/  ENDCOLLECTIVE ;  /* 0x000000000000791b */ /* 0x003fea0003800000 */
.L_x_167:
[----:B------:R-:W-:Y:S05]  /*52a0*/  WARPSYNC.COLLECTIVE R19, `(.L_x_168) ;  /* 0x0000000013087348 */ /* 0x000fea0003c00000 */
[----:B------:R-:W-:Y:S01]  /*52b0*/  VOTE.ALL P0, P0 ;  /* 0x0000000000ff7806 */ /* 0x000fe20000000000 */
[----:B------:R-:W-:-:S12]  /*52c0*/  ENDCOLLECTIVE ;  /* 0x000000000000791b */ /* 0x000fd80003800000 */
.L_x_168:
[----:B------:R-:W0:Y:S01]  /*52d0*/  LDC.64 R16, c[0x0][0x390] ;  /* 0x0000e400ff107b82 */ /* 0x000e220000000a00 */
[----:B------:R-:W-:-:S05]  /*52e0*/  SEL R25, R20, RZ, !P3 ;  /* 0x000000ff14197207 */ /* 0x000fca0005800000 */
[----:B------:R-:W-:Y:S01]  /*52f0*/  IMAD.IADD R26, R26, 0x1, R25 ;  /* 0x000000011a1a7824 */ /* 0x000fe200078e0219 */
[----:B0-----:R-:W-:-:S05]  /*5300*/  IADD3 R35, P2, PT, R16, 0x100, RZ ;  /* 0x0000010010237810 */ /* 0x001fca0007f5e0ff */
[----:B------:R-:W-:Y:S01]  /*5310*/  IMAD.X R39, RZ, RZ, R17, P2 ;  /* 0x000000ffff277224 */ /* 0x000fe200010e0611 */
[----:B------:R-:W-:Y:S07]  /*5320*/  BRA `(.L_x_169) ;  /* 0xffffffe000907947 */ /* 0x000fee000383ffff */
.L_x_119:
[----:B------:R-:W-:Y:S01]  /*5330*/  BSSY B0, `(.L_x_170) ;  /* 0x0000006000007945 */ /* 0x000fe20003800000 */
[----:B------:R-:W-:Y:S01]  /*5340*/  PLOP3.LUT P0, PT, P0, PT, PT, 0x8, 0x80 ;  /* 0x000000000080781c */ /* 0x000fe2000070e170 */
[----:B------:R-:W-:-:S12]  /*5350*/  IMAD.MOV.U32 R19, RZ, RZ, -0x1 ;  /* 0xffffffffff137424 */ /* 0x000fd800078e00ff */
[----:B------:R-:W-:Y:S05]  /*5360*/  WARPSYNC.COLLECTIVE R19, `(.L_x_171) ;  /* 0x0000000013087348 */ /* 0x000fea0003c00000 */
[----:B------:R-:W-:Y:S01]  /*5370*/  VOTE.ANY P0, P0 ;  /* 0x0000000000ff7806 */ /* 0x000fe20000000100 */
[----:B------:R-:W-:-:S12]  /*5380*/  ENDCOLLECTIVE ;  /* 0x000000000000791b */ /* 0x000fd80003800000 */
.L_x_171:
[----:B------:R-:W-:Y:S05]  /*5390*/  BSYNC B0 ;  /* 0x0000000000007941 */ /* 0x000fea0003800000 */
.L_x_170:
[----:B------:R-:W-:Y:S05]  /*53a0*/  BRA `(.L_x_172) ;  /* 0xffffffe000a07947 */ /* 0x000fea000383ffff */
.L_x_121:
[----:B------:R-:W-:Y:S01]  /*53b0*/  BSSY B0, `(.L_x_173) ;  /* 0x0000006000007945 */ /* 0x000fe20003800000 */
[----:B------:R-:W-:Y:S01]  /*53c0*/  PLOP3.LUT P0, PT, P0, PT, PT, 0x8, 0x80 ;  /* 0x000000000080781c */ /* 0x000fe2000070e170 */
[----:B------:R-:W-:-:S12]  /*53d0*/  IMAD.MOV.U32 R19, RZ, RZ, -0x1 ;  /* 0xffffffffff137424 */ /* 0x000fd800078e00ff */
[----:B------:R-:W-:Y:S05]  /*53e0*/  WARPSYNC.COLLECTIVE R19, `(.L_x_174) ;  /* 0x0000000013087348 */ /* 0x000fea0003c00000 */
[----:B------:R-:W-:Y:S01]  /*53f0*/  VOTE.ANY P0, P0 ;  /* 0x0000000000ff7806 */ /* 0x000fe20000000100 */
[----:B------:R-:W-:-:S12]  /*5400*/  ENDCOLLECTIVE ;  /* 0x000000000000791b */ /* 0x000fd80003800000 */
.L_x_174:
[----:B------:R-:W-:Y:S05]  /*5410*/  BSYNC B0 ;  /* 0x0000000000007941 */ /* 0x000fea0003800000 */
.L_x_173:
[----:B------:R-:W-:Y:S05]  /*5420*/  BRA `(.L_x_175) ;  /* 0xffffffe000f47947 */ /* 0x000fea000383ffff */
.L_x_123:
[----:B------:R-:W-:Y:S01]  /*5430*/  BSSY B0, `(.L_x_176) ;  /* 0x0000006000007945 */ /* 0x000fe20003800000 */
[----:B------:R-:W-:Y:S01]  /*5440*/  PLOP3.LUT P0, PT, P0, PT, PT, 0x8, 0x80 ;  /* 0x000000000080781c */ /* 0x000fe2000070e170 */
[----:B------:R-:W-:-:S12]  /*5450*/  IMAD.MOV.U32 R19, RZ, RZ, -0x1 ;  /* 0xffffffffff137424 */ /* 0x000fd800078e00ff */
[----:B------:R-:W-:Y:S05]  /*5460*/  WARPSYNC.COLLECTIVE R19, `(.L_x_177) ;  /* 0x0000000013087348 */ /* 0x000fea0003c00000 */
[----:B------:R-:W-:Y:S01]  /*5470*/  VOTE.ANY R19, PT, P0 ;  /* 0x0000000000137806 */ /* 0x000fe200000e0100 */
[----:B------:R-:W-:Y:S06]  /*5480*/  ENDCOLLECTIVE ;  /* 0x000000000000791b */ /* 0x000fec0003800000 */
.L_x_177:
[----:B------:R-:W-:Y:S05]  /*5490*/  BSYNC B0 ;  /* 0x0000000000007941 */ /* 0x000fea0003800000 */
.L_x_176:
[----:B------:R-:W-:Y:S01]  /*54a0*/  LOP3.LUT R19, R19, 0x80000000, R53, 0xec, !PT ;  /* 0x8000000013137812 */ /* 0x000fe200078eec35 */
[----:B------:R-:W-:Y:S02]  /*54b0*/  IMAD.MOV.U32 R18, RZ, RZ, R25 ;  /* 0x000000ffff127224 */ /* 0x000fe400078e0019 */
[----:B------:R-:W-:Y:S02]  /*54c0*/  IMAD.MOV.U32 R17, RZ, RZ, 0x1 ;  /* 0x00000001ff117424 */ /* 0x000fe400078e00ff */
[----:B------:R-:W-:Y:S02]  /*54d0*/  VIADD R16, R19, 0xffffffff ;  /* 0xffffffff13107836 */ /* 0x000fe40000000000 */
[----:B------:R-:W-:-:S03]  /*54e0*/  VIADD R21, R21, 0xffffffe0 ;  /* 0xffffffe015157836 */ /* 0x000fc60000000000 */
[----:B------:R-:W-:Y:S01]  /*54f0*/  LOP3.LUT R16, R19, R16, RZ, 0xc, !PT ;  /* 0x0000001013107212 */ /* 0x000fe200078e0cff */
[----:B------:R-:W-:-:S05]  /*5500*/  IMAD.MOV.U32 R19, RZ, RZ, -0x1 ;  /* 0xffffffffff137424 */ /* 0x000fca00078e00ff */
[----:B------:R-:W0:Y:S02]  /*5510*/  POPC R16, R16 ;  /* 0x0000001000107309 */ /* 0x000e240000000000 */
[----:B0-----:R-:W-:Y:S05]  /*5520*/  WARPSYNC.COLLECTIVE R19, `(.L_x_178) ;  /* 0x0000000013087348 */ /* 0x001fea0003c00000 */
[----:B0-----:R0:W1:Y:S02]  /*5530*/  SHFL.DOWN P2, R20, R18, R17, R16 ;  /* 0x0800001112147389 */ /* 0x0010640000040010 */
[----:B01----:R-:W-:Y:S05]  /*5540*/  ENDCOLLECTIVE ;  /* 0x000000000000791b */ /* 0x003fea0003800000 */
.L_x_178:
        /* <DEDUP_REMOVED lines=10> */
.L_x_179:
        /* <DEDUP_REMOVED lines=9> */
.L_x_180:
        /* <DEDUP_REMOVED lines=9> */
.L_x_181:
[----:B------:R-:W-:Y:S01]  /*5710*/  IMAD.MOV.U32 R17, RZ, RZ, 0x10 ;  /* 0x00000010ff117424 */ /* 0x000fe200078e00ff */
[----:B------:R-:W-:-:S05]  /*5720*/  SEL R20, R20, RZ, !P0 ;  /* 0x000000ff14147207 */ /* 0x000fca0004000000 */
[----:B------:R-:W-:-:S04]  /*5730*/  IMAD.IADD R25, R25, 0x1, R20 ;  /* 0x0000000119197824 */ /* 0x000fc800078e0214 */
[----:B------:R-:W-:-:S07]  /*5740*/  IMAD.MOV.U32 R18, RZ, RZ, R25 ;  /* 0x000000ffff127224 */ /* 0x000fce00078e0019 */
[----:B------:R-:W-:Y:S05]  /*5750*/  WARPSYNC.COLLECTIVE R19, `(.L_x_182) ;  /* 0x0000000013087348 */ /* 0x000fea0003c00000 */
[----:B------:R0:W1:Y:S02]  /*5760*/  SHFL.DOWN P2, R20, R18, R17, R16 ;  /* 0x0800001112147389 */ /* 0x0000640000040010 */
[----:B01----:R-:W-:Y:S05]  /*5770*/  ENDCOLLECTIVE ;  /* 0x000000000000791b */ /* 0x003fea0003800000 */
.L_x_182:
[----:B------:R-:W-:-:S05]  /*5780*/  VIADD R17, R36, 0x10 ;  /* 0x0000001024117836 */ /* 0x000fca0000000000 */
[----:B------:R-:W-:-:S04]  /*5790*/  ISETP.GT.AND P0, PT, R17, R16, PT ;  /* 0x000000101100720c */ /* 0x000fc80003f04270 */
[----:B------:R-:W-:Y:S02]  /*57a0*/  SEL R20, R20, RZ, !P0 ;  /* 0x000000ff14147207 */ /* 0x000fe40004000000 */
[----:B------:R-:W-:Y:S02]  /*57b0*/  ISETP.NE.AND P0, PT, R24, 0x65, PT ;  /* 0x000000651800780c */ /* 0x000fe40003f05270 */
[----:B------:R-:W-:-:S11]  /*57c0*/  IADD3 R26, PT, PT, R25, R20, R26 ;  /* 0x00000014191a7210 */ /* 0x000fd60007ffe01a */
[----:B------:R-:W-:Y:S05]  /*57d0*/  WARPSYNC.COLLECTIVE R19, `(.L_x_183) ;  /* 0x0000000013087348 */ /* 0x000fea0003c00000 */
[----:B------:R-:W-:Y:S01]  /*57e0*/  VOTE.ALL P0, P0 ;  /* 0x0000000000ff7806 */ /* 0x000fe20000000000 */
[----:B------:R-:W-:-:S12]  /*57f0*/  ENDCOLLECTIVE ;  /* 0x000000000000791b */ /* 0x000fd80003800000 */
.L_x_183:
[----:B------:R-:W-:Y:S05]  /*5800*/  BRA `(.L_x_184) ;  /* 0xffffffe0008c7947 */ /* 0x000fea000383ffff */
.L_x_185:
        /* <DEDUP_REMOVED lines=15> */
.L_x_191:


//--------------------- .text._ZN3cub18CUB_300001_SM_10006detail4scan20DeviceScanInitKernelINS0_13ScanTileStateIiLb1EEEEEvT_i --------------------------
	.section	.text._ZN3cub18CUB_300001_SM_10006detail4scan20DeviceScanInitKernelINS0_13ScanTileStateIiLb1EEEEEvT_i,"ax",@progbits
	.align	128
        .global         _ZN3cub18CUB_300001_SM_10006detail4scan20DeviceScanInitKernelINS0_13ScanTileStateIiLb1EEEEEvT_i
        .type           _ZN3cub18CUB_300001_SM_10006detail4scan20DeviceScanInitKernelINS0_13ScanTileStateIiLb1EEEEEvT_i,@function
        .size           _ZN3cub18CUB_300001_SM_10006detail4scan20DeviceScanInitKernelINS0_13ScanTileStateIiLb1EEEEEvT_i,(.L_x_192 - _ZN3cub18CUB_300001_SM_10006detail4scan20DeviceScanInitKernelINS0_13ScanTileStateIiLb1EEEEEvT_i)
        .other          _ZN3cub18CUB_300001_SM_10006detail4scan20DeviceScanInitKernelINS0_13ScanTileStateIiLb1EEEEEvT_i,@"STO_CUDA_ENTRY STV_DEFAULT"
_ZN3cub18CUB_300001_SM_10006detail4scan20DeviceScanInitKernelINS0_13ScanTileStateIiLb1EEEEEvT_i:
.text._ZN3cub18CUB_300001_SM_10006detail4scan20DeviceScanInitKernelINS0_13ScanTileStateIiLb1EEEEEvT_i:
[----:B------:R-:W-:Y:S01]  /*0000*/  LDC R1, c[0x0][0x37c] ;  /* 0x0000df00ff017b82 */ /* 0x000fe20000000800 */
[----:B------:R-:W0:Y:S07]  /*0010*/  S2R R0, SR_TID.X ;  /* 0x0000000000007919 */ /* 0x000e2e0000002100 */
[----:B------:R-:W1:Y:S01]  /*0020*/  S2UR UR6, SR_CTAID.X ;  /* 0x00000000000679c3 */ /* 0x000e620000002500 */
[----:B------:R-:W2:Y:S07]  /*0030*/  LDCU UR4, c[0x0][0x388] ;  /* 0x00007100ff0477ac */ /* 0x000eae0008000800 */
[----:B------:R-:W1:Y:S01]  /*0040*/  LDC R5, c[0x0][0x360] ;  /* 0x0000d800ff057b82 */ /* 0x000e620000000800 */
[----:B0-----:R-:W-:Y:S01]  /*0050*/  ISETP.GT.U32.AND P0, PT, R0, 0x1f, PT ;  /* 0x0000001f0000780c */ /* 0x001fe20003f04070 */
[----:B-1----:R-:W-:-:S03]  /*0060*/  IMAD R5, R5, UR6, R0 ;  /* 0x0000000605057c24 */ /* 0x002fc6000f8e0200 */
[----:B------:R-:W-:Y:S02]  /*0070*/  ISETP.NE.OR P0, PT, RZ, UR6, P0 ;  /* 0x00000006ff007c0c */ /* 0x000fe40008705670 */
[----:B--2---:R-:W-:Y:S01]  /*0080*/  ISETP.GE.AND P1, PT, R5, UR4, PT ;  /* 0x0000000405007c0c */ /* 0x004fe2000bf26270 */
[----:B------:R-:W0:-:S12]  /*0090*/  LDCU.64 UR4, c[0x0][0x358] ;  /* 0x00006b00ff0477ac */ /* 0x000e180008000a00 */
[----:B------:R-:W1:Y:S01]  /*00a0*/  @!P1 LDC.64 R2, c[0x0][0x380] ;  /* 0x0000e000ff029b82 */ /* 0x000e620000000a00 */
[----:B------:R-:W-:Y:S01]  /*00b0*/  @!P1 MOV R4, 0x63 ;  /* 0x0000006300049802 */ /* 0x000fe20000000f00 */
[----:B-1----:R-:W-:-:S04]  /*00c0*/  @!P1 IMAD.WIDE R2, R5, 0x8, R2 ;  /* 0x0000000805029825 */ /* 0x002fc800078e0202 */
[----:B------:R-:W-:-:S05]  /*00d0*/  HFMA2 R5, -RZ, RZ, 0, 0 ;  /* 0x00000000ff057431 */ /* 0x000fca00000001ff */
[----:B0-----:R0:W-:Y:S01]  /*00e0*/  @!P1 STG.E.64 desc[UR4][R2.64+0x100], R4 ;  /* 0x0001000402009986 */ /* 0x0011e2000c101b04 */
[----:B------:R-:W-:Y:S05]  /*00f0*/  @P0 EXIT ;  /* 0x000000000000094d */ /* 0x000fea0003800000 */
[----:B0-----:R-:W0:Y:S02]  /*0100*/  LDC.64 R2, c[0x0][0x380] ;  /* 0x0000e000ff027b82 */ /* 0x001e240000000a00 */
[----:B0-----:R-:W-:-:S05]  /*0110*/  IMAD.WIDE.U32 R2, R0, 0x8, R2 ;  /* 0x0000000800027825 */ /* 0x001fca00078e0002 */
[----:B------:R-:W-:Y:S01]  /*0120*/  STG.E.64 desc[UR4][R2.64], RZ ;  /* 0x000000ff02007986 */ /* 0x000fe2000c101b04 */
[----:B------:R-:W-:Y:S05]  /*0130*/  EXIT ;  /* 0x000000000000794d */ /* 0x000fea0003800000 */
.L_x_186:
        /* <DEDUP_REMOVED lines=12> */
.L_x_192:


//--------------------- .text._ZN3cub18CUB_300001_SM_10006detail11EmptyKernelIvEEvv --------------------------
	.section	.text._ZN3cub18CUB_300001_SM_10006detail11EmptyKernelIvEEvv,"ax",@progbits
	.align	128
        .global         _ZN3cub18CUB_300001_SM_10006detail11EmptyKernelIvEEvv
        .type           _ZN3cub18CUB_300001_SM_10006detail11EmptyKernelIvEEvv,@function
        .size           _ZN3cub18CUB_300001_SM_10006detail11EmptyKernelIvEEvv,(.L_x_193 - _ZN3cub18CUB_300001_SM_10006detail11EmptyKernelIvEEvv)
        .other          _ZN3cub18CUB_300001_SM_10006detail11EmptyKernelIvEEvv,@"STO_CUDA_ENTRY STV_DEFAULT"
_ZN3cub18CUB_300001_SM_10006detail11EmptyKernelIvEEvv:
.text._ZN3cub18CUB_300001_SM_10006detail11EmptyKernelIvEEvv:
[----:B------:R-:W-:Y:S01]  /*0000*/  LDC R1, c[0x0][0x37c] ;  /* 0x0000df00ff017b82 */ /* 0x000fe20000000800 */
[----:B------:R-:W-:Y:S05]  /*0010*/  EXIT ;  /* 0x000000000000794d */ /* 0x000fea0003800000 */
.L_x_187:
        /* <DEDUP_REMOVED lines=14> */
.L_x_193:


//--------------------- .text._Z13placeElementsPKiPiS0_S0_ii --------------------------
	.section	.text._Z13placeElementsPKiPiS0_S0_ii,"ax",@progbits
	.align	128
        .global         _Z13placeElementsPKiPiS0_S0_ii
        .type           _Z13placeElementsPKiPiS0_S0_ii,@function
        .size           _Z13placeElementsPKiPiS0_S0_ii,(.L_x_194 - _Z13placeElementsPKiPiS0_S0_ii)
        .other          _Z13placeElementsPKiPiS0_S0_ii,@"STO_CUDA_ENTRY STV_DEFAULT"
_Z13placeElementsPKiPiS0_S0_ii:
.text._Z13placeElementsPKiPiS0_S0_ii:
[----:B------:R-:W-:Y:S01]  /*0000*/  LDC R1, c[0x0][0x37c] ;  /* 0x0000df00ff017b82 */ /* 0x000fe20000000800 */
[----:B------:R-:W0:Y:S07]  /*0010*/  S2R R0, SR_TID.X ;  /* 0x0000000000007919 */ /* 0x000e2e0000002100 */
[----:B------:R-:W0:Y:S01]  /*0020*/  S2UR UR4, SR_CTAID.X ;  /* 0x00000000000479c3 */ /* 0x000e220000002500 */
[----:B------:R-:W1:Y:S07]  /*0030*/  LDCU UR5, c[0x0][0x3a4] ;  /* 0x00007480ff0577ac */ /* 0x000e6e0008000800 */
[----:B------:R-:W0:Y:S02]  /*0040*/  LDC R11, c[0x0][0x360] ;  /* 0x0000d800ff0b7b82 */ /* 0x000e240000000800 */
[----:B0-----:R-:W-:-:S05]  /*0050*/  IMAD R11, R11, UR4, R0 ;  /* 0x000000040b0b7c24 */ /* 0x001fca000f8e0200 */
[----:B-1----:R-:W-:-:S13]  /*0060*/  ISETP.GE.AND P0, PT, R11, UR5, PT ;  /* 0x000000050b007c0c */ /* 0x002fda000bf06270 */
[----:B------:R-:W-:Y:S05]  /*0070*/  @P0 EXIT ;  /* 0x000000000000094d */ /* 0x000fea0003800000 */
[----:B------:R-:W0:Y:S01]  /*0080*/  LDC.64 R2, c[0x0][0x390] ;  /* 0x0000e400ff027b82 */ /* 0x000e220000000a00 */
[----:B------:R-:W1:Y:S07]  /*0090*/  LDCU.64 UR4, c[0x0][0x358] ;  /* 0x00006b00ff0477ac */ /* 0x000e6e0008000a00 */
[----:B------:R-:W2:Y:S08]  /*00a0*/  LDC.64 R4, c[0x0][0x398] ;  /* 0x0000e600ff047b82 */ /* 0x000eb00000000a00 */
[----:B------:R-:W3:Y:S01]  /*00b0*/  LDC.64 R6, c[0x0][0x380] ;  /* 0x0000e000ff067b82 */ /* 0x000ee20000000a00 */
[----:B0-----:R-:W-:-:S07]  /*00c0*/  IMAD.WIDE R2, R11, 0x4, R2 ;  /* 0x000000040b027825 */ /* 0x001fce00078e0202 */
[----:B------:R-:W0:Y:S01]  /*00d0*/  LDC.64 R8, c[0x0][0x388] ;  /* 0x0000e200ff087b82 */ /* 0x000e220000000a00 */
[----:B-1----:R-:W4:Y:S01]  /*00e0*/  LDG.E.CONSTANT R2, desc[UR4][R2.64] ;  /* 0x0000000402027981 */ /* 0x002f22000c1e9900 */
[----:B--2---:R-:W-:-:S06]  /*00f0*/  IMAD.WIDE R4, R11, 0x4, R4 ;  /* 0x000000040b047825 */ /* 0x004fcc00078e0204 */
[----:B------:R-:W2:Y:S01]  /*0100*/  LDG.E.CONSTANT R4, desc[UR4][R4.64] ;  /* 0x0000000404047981 */ /* 0x000ea2000c1e9900 */
[----:B---3--:R-:W-:-:S06]  /*0110*/  IMAD.WIDE R6, R11, 0x4, R6 ;  /* 0x000000040b067825 */ /* 0x008fcc00078e0206 */
[----:B------:R-:W3:Y:S01]  /*0120*/  LDG.E.CONSTANT R7, desc[UR4][R6.64] ;  /* 0x0000000406077981 */ /* 0x000ee2000c1e9900 */
[----:B----4-:R-:W-:-:S13]  /*0130*/  ISETP.NE.AND P0, PT, R2, RZ, PT ;  /* 0x000000ff0200720c */ /* 0x010fda0003f05270 */
[----:B------:R-:W2:Y:S02]  /*0140*/  @!P0 LDC R0, c[0x0][0x3a0] ;  /* 0x0000e800ff008b82 */ /* 0x000ea40000000800 */
[----:B--2---:R-:W-:-:S05]  /*0150*/  @!P0 IADD3 R4, PT, PT, -R4, R0, R11 ;  /* 0x0000000004048210 */ /* 0x004fca0007ffe10b */
[----:B0-----:R-:W-:-:S05]  /*0160*/  IMAD.WIDE R2, R4, 0x4, R8 ;  /* 0x0000000404027825 */ /* 0x001fca00078e0208 */
[----:B---3--:R-:W-:Y:S01]  /*0170*/  STG.E desc[UR4][R2.64], R7 ;  /* 0x0000000702007986 */ /* 0x008fe2000c101904 */
[----:B------:R-:W-:Y:S05]  /*0180*/  EXIT ;  /* 0x000000000000794d */ /* 0x000fea0003800000 */
.L_x_188:
        /* <DEDUP_REMOVED lines=15> */
.L_x_194:


//--------------------- .text._Z17generatePredicatePKiPiii --------------------------
	.section	.text._Z17generatePredicatePKiPiii,"ax",@progbits
	.align	128
        .global         _Z17generatePredicatePKiPiii
        .type           _Z17generatePredicatePKiPiii,@function
        .size           _Z17generatePredicatePKiPiii,(.L_x_195 - _Z17generatePredicatePKiPiii)
        .other          _Z17generatePredicatePKiPiii,@"STO_CUDA_ENTRY STV_DEFAULT"
_Z17generatePredicatePKiPiii:
.text._Z17generatePredicatePKiPiii:
        /* <DEDUP_REMOVED lines=9> */
[----:B------:R-:W1:Y:S01]  /*0090*/  LDCU.64 UR4, c[0x0][0x358] ;  /* 0x00006b00ff0477ac */ /* 0x000e620008000a00 */
[----:B------:R-:W2:Y:S06]  /*00a0*/  LDCU UR6, c[0x0][0x390] ;  /* 0x00007200ff0677ac */ /* 0x000eac0008000800 */
[----:B------:R-:W3:Y:S01]  /*00b0*/  LDC.64 R4, c[0x0][0x388] ;  /* 0x0000e200ff047b82 */ /* 0x000ee20000000a00 */
[----:B0-----:R-:W-:-:S06]  /*00c0*/  IMAD.WIDE R2, R7, 0x4, R2 ;  /* 0x0000000407027825 */ /* 0x001fcc00078e0202 */
[----:B-1----:R-:W4:Y:S01]  /*00d0*/  LDG.E.CONSTANT R2, desc[UR4][R2.64] ;  /* 0x0000000402027981 */ /* 0x002f22000c1e9900 */
[----:B---3--:R-:W-:Y:S01]  /*00e0*/  IMAD.WIDE R4, R7, 0x4, R4 ;  /* 0x0000000407047825 */ /* 0x008fe200078e0204 */
[----:B----4-:R-:W-:-:S04]  /*00f0*/  LOP3.LUT R0, RZ, R2, RZ, 0x33, !PT ;  /* 0x00000002ff007212 */ /* 0x010fc800078e33ff */
[----:B--2---:R-:W-:-:S04]  /*0100*/  SHF.R.U32.HI R0, RZ, UR6, R0 ;  /* 0x00000006ff007c19 */ /* 0x004fc80008011600 */
[----:B------:R-:W-:-:S05]  /*0110*/  LOP3.LUT R7, R0, 0x1, RZ, 0xc0, !PT ;  /* 0x0000000100077812 */ /* 0x000fca00078ec0ff */
[----:B------:R-:W-:Y:S01]  /*0120*/  STG.E desc[UR4][R4.64], R7 ;  /* 0x0000000704007986 */ /* 0x000fe2000c101904 */
[----:B------:R-:W-:Y:S05]  /*0130*/  EXIT ;  /* 0x000000000000794d */ /* 0x000fea0003800000 */
.L_x_189:
        /* <DEDUP_REMOVED lines=12> */
.L_x_195:


//--------------------- .nv.shared._ZN3cub18CUB_300001_SM_10006detail4scan16DeviceScanKernelINS2_10policy_hubIiiimN4cuda3std3__44plusIvEEE10Policy1000EPiSC_NS0_13ScanTileStateIiLb1EEES9_NS1_10InputValueIiSC_EEmiLb0EiEEvT0_T1_T2_iT3_T4_T5_ --------------------------
	.section	.nv.shared._ZN3cub18CUB_300001_SM_10006detail4scan16DeviceScanKernelINS2_10policy_hubIiiimN4cuda3std3__44plusIvEEE10Policy1000EPiSC_NS0_13ScanTileStateIiLb1EEES9_NS1_10InputValueIiSC_EEmiLb0EiEEvT0_T1_T2_iT3_T4_T5_,"aw",@nobits
	.sectionflags	@""
	.align	16
.nv.shared._ZN3cub18CUB_300001_SM_10006detail4scan16DeviceScanKernelINS2_10policy_hubIiiimN4cuda3std3__44plusIvEEE10Policy1000EPiSC_NS0_13ScanTileStateIiLb1EEES9_NS1_10InputValueIiSC_EEmiLb0EiEEvT0_T1_T2_iT3_T4_T5_:
	.zero		32656


//--------------------- .nv.shared.reserved.0     --------------------------
	.section	.nv.shared.reserved.0,"aw",@nobits
	.weak		__nv_reservedSMEM_offset_0_alias
	.size		__nv_reservedSMEM_offset_0_alias, 0, 64
	.other		__nv_reservedSMEM_offset_0_alias,@"STO_CUDA_RESERVED_SHARED STV_DEFAULT"
__nv_reservedSMEM_offset_0_alias:
	.zero		0
	.zero		64


//--------------------- .nv.global                --------------------------
	.section	.nv.global,"aw",@nobits
.nv.global:
	.type		_ZN34_INTERNAL_1d0550f0_4_k_cu_1ff3b50b6thrust24THRUST_300001_SM_1000_NS12placeholders2_8E,@object
	.size		_ZN34_INTERNAL_1d0550f0_4_k_cu_1ff3b50b6thrust24THRUST_300001_SM_1000_NS12placeholders2_8E,(_ZN34_INTERNAL_1d0550f0_4_k_cu_1ff3b50b4cuda3std3__436_GLOBAL__N__1d0550f0_4_k_cu_1ff3b50b6ignoreE - _ZN34_INTERNAL_1d0550f0_4_k_cu_1ff3b50b6thrust24THRUST_300001_SM_1000_NS12placeholders2_8E)
_ZN34_INTERNAL_1d0550f0_4_k_cu_1ff3b50b6thrust24THRUST_300001_SM_1000_NS12placeholders2_8E:
	.zero		1
	.type		_ZN34_INTERNAL_1d0550f0_4_k_cu_1ff3b50b4cuda3std3__436_GLOBAL__N__1d0550f0_4_k_cu_1ff3b50b6ignoreE,@object
	.size		_ZN34_INTERNAL_1d0550f0_4_k_cu_1ff3b50b4cuda3std3__436_GLOBAL__N__1d0550f0_4_k_cu_1ff3b50b6ignoreE,(_ZN34_INTERNAL_1d0550f0_4_k_cu_1ff3b50b4cuda3std6ranges3__45__cpo4dataE - _ZN34_INTERNAL_1d0550f0_4_k_cu_1ff3b50b4cuda3std3__436_GLOBAL__N__1d0550f0_4_k_cu_1ff3b50b6ignoreE)
_ZN34_INTERNAL_1d0550f0_4_k_cu_1ff3b50b4cuda3std3__436_GLOBAL__N__1d0550f0_4_k_cu_1ff3b50b6ignoreE:
	.zero		1
	.type		_ZN34_INTERNAL_1d0550f0_4_k_cu_1ff3b50b4cuda3std6ranges3__45__cpo4dataE,@object
	.size		_ZN34_INTERNAL_1d0550f0_4_k_cu_1ff3b50b4cuda3std6ranges3__45__cpo4dataE,(_ZN34_INTERNAL_1d0550f0_4_k_cu_1ff3b50b6thrust24THRUST_300001_SM_1000_NS6system3cpp3parE - _ZN34_INTERNAL_1d0550f0_4_k_cu_1ff3b50b4cuda3std6ranges3__45__cpo4dataE)
_ZN34_INTERNAL_1d0550f0_4_k_cu_1ff3b50b4cuda3std6ranges3__45__cpo4dataE:
	.zero		1
	.type		_ZN34_INTERNAL_1d0550f0_4_k_cu_1ff3b50b6thrust24THRUST_300001_SM_1000_NS6system3cpp3parE,@object
	.size		_ZN34_INTERNAL_1d0550f0_4_k_cu_1ff3b50b6thrust24THRUST_300001_SM_1000_NS6system3cpp3parE,(_ZN34_INTERNAL_1d0550f0_4_k_cu_1ff3b50b4cuda3std3__45__cpo5beginE - _ZN34_INTERNAL_1d0550f0_4_k_cu_1ff3b50b6thrust24THRUST_300001_SM_1000_NS6system3cpp3parE)
_ZN34_INTERNAL_1d0550f0_4_k_cu_1ff3b50b6thrust24THRUST_300001_SM_1000_NS6system3cpp3parE:
	.zero		1
	.type		_ZN34_INTERNAL_1d0550f0_4_k_cu_1ff3b50b4cuda3std3__45__cpo5beginE,@object
	.size		_ZN34_INTERNAL_1d0550f0_4_k_cu_1ff3b50b4cuda3std3__45__cpo5beginE,(_ZN34_INTERNAL_1d0550f0_4_k_cu_1ff3b50b4cuda3std6ranges3__45__cpo5beginE - _ZN34_INTERNAL_1d0550f0_4_k_cu_1ff3b50b4cuda3std3__45__cpo5beginE)
_ZN34_INTERNAL_1d0550f0_4_k_cu_1ff3b50b4cuda3std3__45__cpo5beginE:
	.zero		1
	.type		_ZN34_INTERNAL_1d0550f0_4_k_cu_1ff3b50b4cuda3std6ranges3__45__cpo5beginE,@object
	.size		_ZN34_INTERNAL_1d0550f0_4_k_cu_1ff3b50b4cuda3std6ranges3__45__cpo5beginE,(_ZN34_INTERNAL_1d0550f0_4_k_cu_1ff3b50b6thrust24THRUST_300001_SM_1000_NS6deviceE - _ZN34_INTERNAL_1d0550f0_4_k_cu_1ff3b50b4cuda3std6ranges3__45__cpo5beginE)
_ZN34_INTERNAL_1d0550f0_4_k_cu_1ff3b50b4cuda3std6ranges3__45__cpo5beginE:
	.zero		1
	.type		_ZN34_INTERNAL_1d0550f0_4_k_cu_1ff3b50b6thrust24THRUST_300001_SM_1000_NS6deviceE,@object
	.size		_ZN34_INTERNAL_1d0550f0_4_k_cu_1ff3b50b6thrust24THRUST_300001_SM_1000_NS6deviceE,(_ZN34_INTERNAL_1d0550f0_4_k_cu_1ff3b50b4cuda3std3__47nulloptE - _ZN34_INTERNAL_1d0550f0_4_k_cu_1ff3b50b6thrust24THRUST_300001_SM_1000_NS6deviceE)
_ZN34_INTERNAL_1d0550f0_4_k_cu_1ff3b50b6thrust24THRUST_300001_SM_1000_NS6deviceE:
	.zero		1
	.type		_ZN34_INTERNAL_1d0550f0_4_k_cu_1ff3b50b4cuda3std3__47nulloptE,@object
	.size		_ZN34_INTERNAL_1d0550f0_4_k_cu_1ff3b50b4cuda3std3__47nulloptE,(_ZN34_INTERNAL_1d0550f0_4_k_cu_1ff3b50b4cuda3std6ranges3__45__cpo8distanceE - _ZN34_INTERNAL_1d0550f0_4_k_cu_1ff3b50b4cuda3std3__47nulloptE)
_ZN34_INTERNAL_1d0550f0_4_k_cu_1ff3b50b4cuda3std3__47nulloptE:
	.zero		1
	.type		_ZN34_INTERNAL_1d0550f0_4_k_cu_1ff3b50b4cuda3std6ranges3__45__cpo8distanceE,@object
	.size		_ZN34_INTERNAL_1d0550f0_4_k_cu_1ff3b50b4cuda3std6ranges3__45__cpo8distanceE,(_ZN34_INTERNAL_1d0550f0_4_k_cu_1ff3b50b6thrust24THRUST_300001_SM_1000_NS12placeholders2_4E - _ZN34_INTERNAL_1d0550f0_4_k_cu_1ff3b50b4cuda3std6ranges3__45__cpo8distanceE)
_ZN34_INTERNAL_1d0550f0_4_k_cu_1ff3b50b4cuda3std6ranges3__45__cpo8distanceE:
	.zero		1
	.type		_ZN34_INTERNAL_1d0550f0_4_k_cu_1ff3b50b6thrust24THRUST_300001_SM_1000_NS12placeholders2_4E,@object
	.size		_ZN34_INTERNAL_1d0550f0_4_k_cu_1ff3b50b6thrust24THRUST_300001_SM_1000_NS12placeholders2_4E,(_ZN34_INTERNAL_1d0550f0_4_k_cu_1ff3b50b4cuda3std3__45__cpo6rbeginE - _ZN34_INTERNAL_1d0550f0_4_k_cu_1ff3b50b6thrust24THRUST_300001_SM_1000_NS12placeholders2_4E)
_ZN34_INTERNAL_1d0550f0_4_k_cu_1ff3b50b6thrust24THRUST_300001_SM_1000_NS12placeholders2_4E:
	.zero		1
	.type		_ZN34_INTERNAL_1d0550f0_4_k_cu_1ff3b50b4cuda3std3__45__cpo6rbeginE,@object
	.size		_ZN34_INTERNAL_1d0550f0_4_k_cu_1ff3b50b4cuda3std3__45__cpo6rbeginE,(_ZN34_INTERNAL_1d0550f0_4_k_cu_1ff3b50b4cuda3std6ranges3__45__cpo7advanceE - _ZN34_INTERNAL_1d0550f0_4_k_cu_1ff3b50b4cuda3std3__45__cpo6rbeginE)
_ZN34_INTERNAL_1d0550f0_4_k_cu_1ff3b50b4cuda3std3__45__cpo6rbeginE:
	.zero		1
	.type		_ZN34_INTERNAL_1d0550f0_4_k_cu_1ff3b50b4cuda3std6ranges3__45__cpo7advanceE,@object
	.size		_ZN34_INTERNAL_1d0550f0_4_k_cu_1ff3b50b4cuda3std6ranges3__45__cpo7advanceE,(_ZN34_INTERNAL_1d0550f0_4_k_cu_1ff3b50b6thrust24THRUST_300001_SM_1000_NS12placeholders3_10E - _ZN34_INTERNAL_1d0550f0_4_k_cu_1ff3b50b4cuda3std6ranges3__45__cpo7advanceE)
_ZN34_INTERNAL_1d0550f0_4_k_cu_1ff3b50b4cuda3std6ranges3__45__cpo7advanceE:
	.zero		1
	.type		_ZN34_INTERNAL_1d0550f0_4_k_cu_1ff3b50b6thrust24THRUST_300001_SM_1000_NS12placeholders3_10E,@object
	.size		_ZN34_INTERNAL_1d0550f0_4_k_cu_1ff3b50b6thrust24THRUST_300001_SM_1000_NS12placeholders3_10E,(_ZN34_INTERNAL_1d0550f0_4_k_cu_1ff3b50b4cuda3std3__48in_placeE - _ZN34_INTERNAL_1d0550f0_4_k_cu_1ff3b50b6thrust24THRUST_300001_SM_1000_NS12placeholders3_10E)
_ZN34_INTERNAL_1d0550f0_4_k_cu_1ff3b50b6thrust24THRUST_300001_SM_1000_NS12placeholders3_10E:
	.zero		1
	.type		_ZN34_INTERNAL_1d0550f0_4_k_cu_1ff3b50b4cuda3std3__48in_placeE,@object
	.size		_ZN34_INTERNAL_1d0550f0_4_k_cu_1ff3b50b4cuda3std3__48in_placeE,(_ZN34_INTERNAL_1d0550f0_4_k_cu_1ff3b50b4cuda3std6ranges3__45__cpo4sizeE - _ZN34_INTERNAL_1d0550f0_4_k_cu_1ff3b50b4cuda3std3__48in_placeE)
_ZN34_INTERNAL_1d0550f0_4_k_cu_1ff3b50b4cuda3std3__48in_placeE:
	.zero		1
	.type		_ZN34_INTERNAL_1d0550f0_4_k_cu_1ff3b50b4cuda3std6ranges3__45__cpo4sizeE,@object
	.size		_ZN34_INTERNAL_1d0550f0_4_k_cu_1ff3b50b4cuda3std6ranges3__45__cpo4sizeE,(_ZN34_INTERNAL_1d0550f0_4_k_cu_1ff3b50b6thrust24THRUST_300001_SM_1000_NS12placeholders2_2E - _ZN34_INTERNAL_1d0550f0_4_k_cu_1ff3b50b4cuda3std6ranges3__45__cpo4sizeE)
_ZN34_INTERNAL_1d0550f0_4_k_cu_1ff3b50b4cuda3std6ranges3__45__cpo4sizeE:
	.zero		1
	.type		_ZN34_INTERNAL_1d0550f0_4_k_cu_1ff3b50b6thrust24THRUST_300001_SM_1000_NS12placeholders2_2E,@object
	.size		_ZN34_INTERNAL_1d0550f0_4_k_cu_1ff3b50b6thrust24THRUST_300001_SM_1000_NS12placeholders2_2E,(_ZN34_INTERNAL_1d0550f0_4_k_cu_1ff3b50b4cuda3std3__45__cpo6cbeginE - _ZN34_INTERNAL_1d0550f0_4_k_cu_1ff3b50b6thrust24THRUST_300001_SM_1000_NS12placeholders2_2E)
_ZN34_INTERNAL_1d0550f0_4_k_cu_1ff3b50b6thrust24THRUST_300001_SM_1000_NS12placeholders2_2E:
	.zero		1
	.type		_ZN34_INTERNAL_1d0550f0_4_k_cu_1ff3b50b4cuda3std3__45__cpo6cbeginE,@object
	.size		_ZN34_INTERNAL_1d0550f0_4_k_cu_1ff3b50b4cuda3std3__45__cpo6cbeginE,(_ZN34_INTERNAL_1d0550f0_4_k_cu_1ff3b50b4cuda3std6ranges3__45__cpo6cbeginE - _ZN34_INTERNAL_1d0550f0_4_k_cu_1ff3b50b4cuda3std3__45__cpo6cbeginE)
_ZN34_INTERNAL_1d0550f0_4_k_cu_1ff3b50b4cuda3std3__45__cpo6cbeginE:
	.zero		1
	.type		_ZN34_INTERNAL_1d0550f0_4_k_cu_1ff3b50b4cuda3std6ranges3__45__cpo6cbeginE,@object
	.size		_ZN34_INTERNAL_1d0550f0_4_k_cu_1ff3b50b4cuda3std6ranges3__45__cpo6cbeginE,(_ZN34_INTERNAL_1d0550f0_4_k_cu_1ff3b50b6thrust24THRUST_300001_SM_1000_NS12placeholders2_6E - _ZN34_INTERNAL_1d0550f0_4_k_cu_1ff3b50b4cuda3std6ranges3__45__cpo6cbeginE)
_ZN34_INTERNAL_1d0550f0_4_k_cu_1ff3b50b4cuda3std6ranges3__45__cpo6cbeginE:
	.zero		1
	.type		_ZN34_INTERNAL_1d0550f0_4_k_cu_1ff3b50b6thrust24THRUST_300001_SM_1000_NS12placeholders2_6E,@object
	.size		_ZN34_INTERNAL_1d0550f0_4_k_cu_1ff3b50b6thrust24THRUST_300001_SM_1000_NS12placeholders2_6E,(_ZN34_INTERNAL_1d0550f0_4_k_cu_1ff3b50b4cuda3std3__45__cpo7crbeginE - _ZN34_INTERNAL_1d0550f0_4_k_cu_1ff3b50b6thrust24THRUST_300001_SM_1000_NS12placeholders2_6E)
_ZN34_INTERNAL_1d0550f0_4_k_cu_1ff3b50b6thrust24THRUST_300001_SM_1000_NS12placeholders2_6E:
	.zero		1
	.type		_ZN34_INTERNAL_1d0550f0_4_k_cu_1ff3b50b4cuda3std3__45__cpo7crbeginE,@object
	.size		_ZN34_INTERNAL_1d0550f0_4_k_cu_1ff3b50b4cuda3std3__45__cpo7crbeginE,(_ZN34_INTERNAL_1d0550f0_4_k_cu_1ff3b50b4cuda3std6ranges3__45__cpo4nextE - _ZN34_INTERNAL_1d0550f0_4_k_cu_1ff3b50b4cuda3std3__45__cpo7crbeginE)
_ZN34_INTERNAL_1d0550f0_4_k_cu_1ff3b50b4cuda3std3__45__cpo7crbeginE:
	.zero		1
	.type		_ZN34_INTERNAL_1d0550f0_4_k_cu_1ff3b50b4cuda3std6ranges3__45__cpo4nextE,@object
	.size		_ZN34_INTERNAL_1d0550f0_4_k_cu_1ff3b50b4cuda3std6ranges3__45__cpo4nextE,(_ZN34_INTERNAL_1d0550f0_4_k_cu_1ff3b50b4cuda3std6ranges3__45__cpo4swapE - _ZN34_INTERNAL_1d0550f0_4_k_cu_1ff3b50b4cuda3std6ranges3__45__cpo4nextE)
_ZN34_INTERNAL_1d0550f0_4_k_cu_1ff3b50b4cuda3std6ranges3__45__cpo4nextE:
	.zero		1
	.type		_ZN34_INTERNAL_1d0550f0_4_k_cu_1ff3b50b4cuda3std6ranges3__45__cpo4swapE,@object
	.size		_ZN34_INTERNAL_1d0550f0_4_k_cu_1ff3b50b4cuda3std6ranges3__45__cpo4swapE,(_ZN34_INTERNAL_1d0550f0_4_k_cu_1ff3b50b6thrust24THRUST_300001_SM_1000_NS8cuda_cub10par_nosyncE - _ZN34_INTERNAL_1d0550f0_4_k_cu_1ff3b50b4cuda3std6ranges3__45__cpo4swapE)
_ZN34_INTERNAL_1d0550f0_4_k_cu_1ff3b50b4cuda3std6ranges3__45__cpo4swapE:
	.zero		1
	.type		_ZN34_INTERNAL_1d0550f0_4_k_cu_1ff3b50b6thrust24THRUST_300001_SM_1000_NS8cuda_cub10par_nosyncE,@object
	.size		_ZN34_INTERNAL_1d0550f0_4_k_cu_1ff3b50b6thrust24THRUST_300001_SM_1000_NS8cuda_cub10par_nosyncE,(_ZN34_INTERNAL_1d0550f0_4_k_cu_1ff3b50b6thrust24THRUST_300001_SM_1000_NS3seqE - _ZN34_INTERNAL_1d0550f0_4_k_cu_1ff3b50b6thrust24THRUST_300001_SM_1000_NS8cuda_cub10par_nosyncE)
_ZN34_INTERNAL_1d0550f0_4_k_cu_1ff3b50b6thrust24THRUST_300001_SM_1000_NS8cuda_cub10par_nosyncE:
	.zero		1
	.type		_ZN34_INTERNAL_1d0550f0_4_k_cu_1ff3b50b6thrust24THRUST_300001_SM_1000_NS3seqE,@object
	.size		_ZN34_INTERNAL_1d0550f0_4_k_cu_1ff3b50b6thrust24THRUST_300001_SM_1000_NS3seqE,(_ZN34_INTERNAL_1d0550f0_4_k_cu_1ff3b50b4cuda3std3__420unreachable_sentinelE - _ZN34_INTERNAL_1d0550f0_4_k_cu_1ff3b50b6thrust24THRUST_300001_SM_1000_NS3seqE)
_ZN34_INTERNAL_1d0550f0_4_k_cu_1ff3b50b6thrust24THRUST_300001_SM_1000_NS3seqE:
	.zero		1
	.type		_ZN34_INTERNAL_1d0550f0_4_k_cu_1ff3b50b4cuda3std3__420unreachable_sentinelE,@object
	.size		_ZN34_INTERNAL_1d0550f0_4_k_cu_1ff3b50b4cuda3std3__420unreachable_sentinelE,(_ZN34_INTERNAL_1d0550f0_4_k_cu_1ff3b50b4cuda3std6ranges3__45__cpo5ssizeE - _ZN34_INTERNAL_1d0550f0_4_k_cu_1ff3b50b4cuda3std3__420unreachable_sentinelE)
_ZN34_INTERNAL_1d0550f0_4_k_cu_1ff3b50b4cuda3std3__420unreachable_sentinelE:
	.zero		1
	.type		_ZN34_INTERNAL_1d0550f0_4_k_cu_1ff3b50b4cuda3std6ranges3__45__cpo5ssizeE,@object
	.size		_ZN34_INTERNAL_1d0550f0_4_k_cu_1ff3b50b4cuda3std6ranges3__45__cpo5ssizeE,(_ZN34_INTERNAL_1d0550f0_4_k_cu_1ff3b50b6thrust24THRUST_300001_SM_1000_NS12placeholders2_3E - _ZN34_INTERNAL_1d0550f0_4_k_cu_1ff3b50b4cuda3std6ranges3__45__cpo5ssizeE)
_ZN34_INTERNAL_1d0550f0_4_k_cu_1ff3b50b4cuda3std6ranges3__45__cpo5ssizeE:
	.zero		1
	.type		_ZN34_INTERNAL_1d0550f0_4_k_cu_1ff3b50b6thrust24THRUST_300001_SM_1000_NS12placeholders2_3E,@object
	.size		_ZN34_INTERNAL_1d0550f0_4_k_cu_1ff3b50b6thrust24THRUST_300001_SM_1000_NS12placeholders2_3E,(_ZN34_INTERNAL_1d0550f0_4_k_cu_1ff3b50b4cuda3std3__45__cpo4cendE - _ZN34_INTERNAL_1d0550f0_4_k_cu_1ff3b50b6thrust24THRUST_300001_SM_1000_NS12placeholders2_3E)
_ZN34_INTERNAL_1d0550f0_4_k_cu_1ff3b50b6thrust24THRUST_300001_SM_1000_NS12placeholders2_3E:
	.zero		1
	.type		_ZN34_INTERNAL_1d0550f0_4_k_cu_1ff3b50b4cuda3std3__45__cpo4cendE,@object
	.size		_ZN34_INTERNAL_1d0550f0_4_k_cu_1ff3b50b4cuda3std3__45__cpo4cendE,(_ZN34_INTERNAL_1d0550f0_4_k_cu_1ff3b50b4cuda3std6ranges3__45__cpo4cendE - _ZN34_INTERNAL_1d0550f0_4_k_cu_1ff3b50b4cuda3std3__45__cpo4cendE)
_ZN34_INTERNAL_1d0550f0_4_k_cu_1ff3b50b4cuda3std3__45__cpo4cendE:
	.zero		1
	.type		_ZN34_INTERNAL_1d0550f0_4_k_cu_1ff3b50b4cuda3std6ranges3__45__cpo4cendE,@object
	.size		_ZN34_INTERNAL_1d0550f0_4_k_cu_1ff3b50b4cuda3std6ranges3__45__cpo4cendE,(_ZN34_INTERNAL_1d0550f0_4_k_cu_1ff3b50b6thrust24THRUST_300001_SM_1000_NS12placeholders2_7E - _ZN34_INTERNAL_1d0550f0_4_k_cu_1ff3b50b4cuda3std6ranges3__45__cpo4cendE)
_ZN34_INTERNAL_1d0550f0_4_k_cu_1ff3b50b4cuda3std6ranges3__45__cpo4cendE:
	.zero		1
	.type		_ZN34_INTERNAL_1d0550f0_4_k_cu_1ff3b50b6thrust24THRUST_300001_SM_1000_NS12placeholders2_7E,@object
	.size		_ZN34_INTERNAL_1d0550f0_4_k_cu_1ff3b50b6thrust24THRUST_300001_SM_1000_NS12placeholders2_7E,(_ZN34_INTERNAL_1d0550f0_4_k_cu_1ff3b50b4cuda3std3__45__cpo5crendE - _ZN34_INTERNAL_1d0550f0_4_k_cu_1ff3b50b6thrust24THRUST_300001_SM_1000_NS12placeholders2_7E)
_ZN34_INTERNAL_1d0550f0_4_k_cu_1ff3b50b6thrust24THRUST_300001_SM_1000_NS12placeholders2_7E:
	.zero		1
	.type		_ZN34_INTERNAL_1d0550f0_4_k_cu_1ff3b50b4cuda3std3__45__cpo5crendE,@object
	.size		_ZN34_INTERNAL_1d0550f0_4_k_cu_1ff3b50b4cuda3std3__45__cpo5crendE,(_ZN34_INTERNAL_1d0550f0_4_k_cu_1ff3b50b4cuda3std6ranges3__45__cpo4prevE - _ZN34_INTERNAL_1d0550f0_4_k_cu_1ff3b50b4cuda3std3__45__cpo5crendE)
_ZN34_INTERNAL_1d0550f0_4_k_cu_1ff3b50b4cuda3std3__45__cpo5crendE:
	.zero		1
	.type		_ZN34_INTERNAL_1d0550f0_4_k_cu_1ff3b50b4cuda3std6ranges3__45__cpo4prevE,@object
	.size		_ZN34_INTERNAL_1d0550f0_4_k_cu_1ff3b50b4cuda3std6ranges3__45__cpo4prevE,(_ZN34_INTERNAL_1d0550f0_4_k_cu_1ff3b50b4cuda3std6ranges3__45__cpo9iter_moveE - _ZN34_INTERNAL_1d0550f0_4_k_cu_1ff3b50b4cuda3std6ranges3__45__cpo4prevE)
_ZN34_INTERNAL_1d0550f0_4_k_cu_1ff3b50b4cuda3std6ranges3__45__cpo4prevE:
	.zero		1
	.type		_ZN34_INTERNAL_1d0550f0_4_k_cu_1ff3b50b4cuda3std6ranges3__45__cpo9iter_moveE,@object
	.size		_ZN34_INTERNAL_1d0550f0_4_k_cu_1ff3b50b4cuda3std6ranges3__45__cpo9iter_moveE,(_ZN34_INTERNAL_1d0550f0_4_k_cu_1ff3b50b6thrust24THRUST_300001_SM_1000_NS6system6detail10sequential3seqE - _ZN34_INTERNAL_1d0550f0_4_k_cu_1ff3b50b4cuda3std6ranges3__45__cpo9iter_moveE)
_ZN34_INTERNAL_1d0550f0_4_k_cu_1ff3b50b4cuda3std6ranges3__45__cpo9iter_moveE:
	.zero		1
	.type		_ZN34_INTERNAL_1d0550f0_4_k_cu_1ff3b50b6thrust24THRUST_300001_SM_1000_NS6system6detail10sequential3seqE,@object
	.size		_ZN34_INTERNAL_1d0550f0_4_k_cu_1ff3b50b6thrust24THRUST_300001_SM_1000_NS6system6detail10sequential3seqE,(_ZN34_INTERNAL_1d0550f0_4_k_cu_1ff3b50b6thrust24THRUST_300001_SM_1000_NS12placeholders2_9E - _ZN34_INTERNAL_1d0550f0_4_k_cu_1ff3b50b6thrust24THRUST_300001_SM_1000_NS6system6detail10sequential3seqE)
_ZN34_INTERNAL_1d0550f0_4_k_cu_1ff3b50b6thrust24THRUST_300001_SM_1000_NS6system6detail10sequential3seqE:
	.zero		1
	.type		_ZN34_INTERNAL_1d0550f0_4_k_cu_1ff3b50b6thrust24THRUST_300001_SM_1000_NS12placeholders2_9E,@object
	.size		_ZN34_INTERNAL_1d0550f0_4_k_cu_1ff3b50b6thrust24THRUST_300001_SM_1000_NS12placeholders2_9E,(_ZN34_INTERNAL_1d0550f0_4_k_cu_1ff3b50b4cuda3std3__419piecewise_constructE - _ZN34_INTERNAL_1d0550f0_4_k_cu_1ff3b50b6thrust24THRUST_300001_SM_1000_NS12placeholders2_9E)
_ZN34_INTERNAL_1d0550f0_4_k_cu_1ff3b50b6thrust24THRUST_300001_SM_1000_NS12placeholders2_9E:
	.zero		1
	.type		_ZN34_INTERNAL_1d0550f0_4_k_cu_1ff3b50b4cuda3std3__419piecewise_constructE,@object
	.size		_ZN34_INTERNAL_1d0550f0_4_k_cu_1ff3b50b4cuda3std3__419piecewise_constructE,(_ZN34_INTERNAL_1d0550f0_4_k_cu_1ff3b50b4cuda3std6ranges3__45__cpo5cdataE - _ZN34_INTERNAL_1d0550f0_4_k_cu_1ff3b50b4cuda3std3__419piecewise_constructE)
_ZN34_INTERNAL_1d0550f0_4_k_cu_1ff3b50b4cuda3std3__419piecewise_constructE:
	.zero		1
	.type		_ZN34_INTERNAL_1d0550f0_4_k_cu_1ff3b50b4cuda3std6ranges3__45__cpo5cdataE,@object
	.size		_ZN34_INTERNAL_1d0550f0_4_k_cu_1ff3b50b4cuda3std6ranges3__45__cpo5cdataE,(_ZN34_INTERNAL_1d0550f0_4_k_cu_1ff3b50b6thrust24THRUST_300001_SM_1000_NS12placeholders2_1E - _ZN34_INTERNAL_1d0550f0_4_k_cu_1ff3b50b4cuda3std6ranges3__45__cpo5cdataE)
_ZN34_INTERNAL_1d0550f0_4_k_cu_1ff3b50b4cuda3std6ranges3__45__cpo5cdataE:
	.zero		1
	.type		_ZN34_INTERNAL_1d0550f0_4_k_cu_1ff3b50b6thrust24THRUST_300001_SM_1000_NS12placeholders2_1E,@object
	.size		_ZN34_INTERNAL_1d0550f0_4_k_cu_1ff3b50b6thrust24THRUST_300001_SM_1000_NS12placeholders2_1E,(_ZN34_INTERNAL_1d0550f0_4_k_cu_1ff3b50b4cuda3std3__45__cpo3endE - _ZN34_INTERNAL_1d0550f0_4_k_cu_1ff3b50b6thrust24THRUST_300001_SM_1000_NS12placeholders2_1E)
_ZN34_INTERNAL_1d0550f0_4_k_cu_1ff3b50b6thrust24THRUST_300001_SM_1000_NS12placeholders2_1E:
	.zero		1
	.type		_ZN34_INTERNAL_1d0550f0_4_k_cu_1ff3b50b4cuda3std3__45__cpo3endE,@object
	.size		_ZN34_INTERNAL_1d0550f0_4_k_cu_1ff3b50b4cuda3std3__45__cpo3endE,(_ZN34_INTERNAL_1d0550f0_4_k_cu_1ff3b50b4cuda3std6ranges3__45__cpo3endE - _ZN34_INTERNAL_1d0550f0_4_k_cu_1ff3b50b4cuda3std3__45__cpo3endE)
_ZN34_INTERNAL_1d0550f0_4_k_cu_1ff3b50b4cuda3std3__45__cpo3endE:
	.zero		1
	.type		_ZN34_INTERNAL_1d0550f0_4_k_cu_1ff3b50b4cuda3std6ranges3__45__cpo3endE,@object
	.size		_ZN34_INTERNAL_1d0550f0_4_k_cu_1ff3b50b4cuda3std6ranges3__45__cpo3endE,(_ZN34_INTERNAL_1d0550f0_4_k_cu_1ff3b50b6thrust24THRUST_300001_SM_1000_NS12placeholders2_5E - _ZN34_INTERNAL_1d0550f0_4_k_cu_1ff3b50b4cuda3std6ranges3__45__cpo3endE)
_ZN34_INTERNAL_1d0550f0_4_k_cu_1ff3b50b4cuda3std6ranges3__45__cpo3endE:
	.zero		1
	.type		_ZN34_INTERNAL_1d0550f0_4_k_cu_1ff3b50b6thrust24THRUST_300001_SM_1000_NS12placeholders2_5E,@object
	.size		_ZN34_INTERNAL_1d0550f0_4_k_cu_1ff3b50b6thrust24THRUST_300001_SM_1000_NS12placeholders2_5E,(_ZN34_INTERNAL_1d0550f0_4_k_cu_1ff3b50b4cuda3std3__45__cpo4rendE - _ZN34_INTERNAL_1d0550f0_4_k_cu_1ff3b50b6thrust24THRUST_300001_SM_1000_NS12placeholders2_5E)
_ZN34_INTERNAL_1d0550f0_4_k_cu_1ff3b50b6thrust24THRUST_300001_SM_1000_NS12placeholders2_5E:
	.zero		1
	.type		_ZN34_INTERNAL_1d0550f0_4_k_cu_1ff3b50b4cuda3std3__45__cpo4rendE,@object
	.size		_ZN34_INTERNAL_1d0550f0_4_k_cu_1ff3b50b4cuda3std3__45__cpo4rendE,(_ZN34_INTERNAL_1d0550f0_4_k_cu_1ff3b50b4cuda3std6ranges3__45__cpo9iter_swapE - _ZN34_INTERNAL_1d0550f0_4_k_cu_1ff3b50b4cuda3std3__45__cpo4rendE)
_ZN34_INTERNAL_1d0550f0_4_k_cu_1ff3b50b4cuda3std3__45__cpo4rendE:
	.zero		1
	.type		_ZN34_INTERNAL_1d0550f0_4_k_cu_1ff3b50b4cuda3std6ranges3__45__cpo9iter_swapE,@object
	.size		_ZN34_INTERNAL_1d0550f0_4_k_cu_1ff3b50b4cuda3std6ranges3__45__cpo9iter_swapE,(_ZN34_INTERNAL_1d0550f0_4_k_cu_1ff3b50b4cuda3std3__48unexpectE - _ZN34_INTERNAL_1d0550f0_4_k_cu_1ff3b50b4cuda3std6ranges3__45__cpo9iter_swapE)
_ZN34_INTERNAL_1d0550f0_4_k_cu_1ff3b50b4cuda3std6ranges3__45__cpo9iter_swapE:
	.zero		1
	.type		_ZN34_INTERNAL_1d0550f0_4_k_cu_1ff3b50b4cuda3std3__48unexpectE,@object
	.size		_ZN34_INTERNAL_1d0550f0_4_k_cu_1ff3b50b4cuda3std3__48unexpectE,(_ZN34_INTERNAL_1d0550f0_4_k_cu_1ff3b50b6thrust24THRUST_300001_SM_1000_NS8cuda_cub3parE - _ZN34_INTERNAL_1d0550f0_4_k_cu_1ff3b50b4cuda3std3__48unexpectE)
_ZN34_INTERNAL_1d0550f0_4_k_cu_1ff3b50b4cuda3std3__48unexpectE:
	.zero		1
	.type		_ZN34_INTERNAL_1d0550f0_4_k_cu_1ff3b50b6thrust24THRUST_300001_SM_1000_NS8cuda_cub3parE,@object
	.size		_ZN34_INTERNAL_1d0550f0_4_k_cu_1ff3b50b6thrust24THRUST_300001_SM_1000_NS8cuda_cub3parE,(.L_29 - _ZN34_INTERNAL_1d0550f0_4_k_cu_1ff3b50b6thrust24THRUST_300001_SM_1000_NS8cuda_cub3parE)
_ZN34_INTERNAL_1d0550f0_4_k_cu_1ff3b50b6thrust24THRUST_300001_SM_1000_NS8cuda_cub3parE:
	.zero		1
.L_29:


//--------------------- .nv.shared._ZN3cub18CUB_300001_SM_10006detail4scan16DeviceScanKernelINS2_10policy_hubIiiijN4cuda3std3__44plusIvEEE10Policy1000EPiSC_NS0_13ScanTileStateIiLb1EEES9_NS1_10InputValueIiSC_EEjiLb0EiEEvT0_T1_T2_iT3_T4_T5_ --------------------------
	.section	.nv.shared._ZN3cub18CUB_300001_SM_10006detail4scan16DeviceScanKernelINS2_10policy_hubIiiijN4cuda3std3__44plusIvEEE10Policy1000EPiSC_NS0_13ScanTileStateIiLb1EEES9_NS1_10InputValueIiSC_EEjiLb0EiEEvT0_T1_T2_iT3_T4_T5_,"aw",@nobits
	.sectionflags	@""
	.align	16
.nv.shared._ZN3cub18CUB_300001_SM_10006detail4scan16DeviceScanKernelINS2_10policy_hubIiiijN4cuda3std3__44plusIvEEE10Policy1000EPiSC_NS0_13ScanTileStateIiLb1EEES9_NS1_10InputValueIiSC_EEjiLb0EiEEvT0_T1_T2_iT3_T4_T5_:
	.zero		34832


//--------------------- .nv.constant0._ZN3cub18CUB_300001_SM_10006detail4scan16DeviceScanKernelINS2_10policy_hubIiiimN4cuda3std3__44plusIvEEE10Policy1000EPiSC_NS0_13ScanTileStateIiLb1EEES9_NS1_10InputValueIiSC_EEmiLb0EiEEvT0_T1_T2_iT3_T4_T5_ --------------------------
	.section	.nv.constant0._ZN3cub18CUB_300001_SM_10006detail4scan16DeviceScanKernelINS2_10policy_hubIiiimN4cuda3std3__44plusIvEEE10Policy1000EPiSC_NS0_13ScanTileStateIiLb1EEES9_NS1_10InputValueIiSC_EEmiLb0EiEEvT0_T1_T2_iT3_T4_T5_,"a",@progbits
	.sectionflags	@""
	.align	4
.nv.constant0._ZN3cub18CUB_300001_SM_10006detail4scan16DeviceScanKernelINS2_10policy_hubIiiimN4cuda3std3__44plusIvEEE10Policy1000EPiSC_NS0_13ScanTileStateIiLb1EEES9_NS1_10InputValueIiSC_EEmiLb0EiEEvT0_T1_T2_iT3_T4_T5_:
	.zero		952


//--------------------- .nv.constant0._ZN3cub18CUB_300001_SM_10006detail4scan16DeviceScanKernelINS2_10policy_hubIiiijN4cuda3std3__44plusIvEEE10Policy1000EPiSC_NS0_13ScanTileStateIiLb1EEES9_NS1_10InputValueIiSC_EEjiLb0EiEEvT0_T1_T2_iT3_T4_T5_ --------------------------
	.section	.nv.constant0._ZN3cub18CUB_300001_SM_10006detail4scan16DeviceScanKernelINS2_10policy_hubIiiijN4cuda3std3__44plusIvEEE10Policy1000EPiSC_NS0_13ScanTileStateIiLb1EEES9_NS1_10InputValueIiSC_EEjiLb0EiEEvT0_T1_T2_iT3_T4_T5_,"a",@progbits
	.sectionflags	@""
	.align	4
.nv.constant0._ZN3cub18CUB_300001_SM_10006detail4scan16DeviceScanKernelINS2_10policy_hubIiiijN4cuda3std3__44plusIvEEE10Policy1000EPiSC_NS0_13ScanTileStateIiLb1EEES9_NS1_10InputValueIiSC_EEjiLb0EiEEvT0_T1_T2_iT3_T4_T5_:
	.zero		948


//--------------------- .nv.constant0._ZN3cub18CUB_300001_SM_10006detail4scan20DeviceScanInitKernelINS0_13ScanTileStateIiLb1EEEEEvT_i --------------------------
	.section	.nv.constant0._ZN3cub18CUB_300001_SM_10006detail4scan20DeviceScanInitKernelINS0_13ScanTileStateIiLb1EEEEEvT_i,"a",@progbits
	.sectionflags	@""
	.align	4
.nv.constant0._ZN3cub18CUB_300001_SM_10006detail4scan20DeviceScanInitKernelINS0_13ScanTileStateIiLb1EEEEEvT_i:
	.zero		908


//--------------------- .nv.constant0._ZN3cub18CUB_300001_SM_10006detail11EmptyKernelIvEEvv --------------------------
	.section	.nv.constant0._ZN3cub18CUB_300001_SM_10006detail11EmptyKernelIvEEvv,"a",@progbits
	.sectionflags	@""
	.align	4
.nv.constant0._ZN3cub18CUB_300001_SM_10006detail11EmptyKernelIvEEvv:
	.zero		896


//--------------------- .nv.constant0._Z13placeElementsPKiPiS0_S0_ii --------------------------
	.section	.nv.constant0._Z13placeElementsPKiPiS0_S0_ii,"a",@progbits
	.sectionflags	@""
	.align	4
.nv.constant0._Z13placeElementsPKiPiS0_S0_ii:
	.zero		936


//--------------------- .nv.constant0._Z17generatePredicatePKiPiii --------------------------
	.section	.nv.constant0._Z17generatePredicatePKiPiii,"a",@progbits
	.sectionflags	@""
	.align	4
.nv.constant0._Z17generatePredicatePKiPiii:
	.zero		920


//--------------------- SYMBOLS --------------------------

	.type		.nv.reservedSmem.offset0,@object
	.size		.nv.reservedSmem.offset0,0x4
	.type		.nv.reservedSmem.cap,@object
	.size		.nv.reservedSmem.cap,0x4
